//
// Generated by NVIDIA NVVM Compiler
//
// Compiler Build ID: CL-36424714
// Cuda compilation tools, release 13.0, V13.0.88
// Based on NVVM 20.0.0
//

.version 9.0
.target sm_100
.address_size 64

	// .globl	_Z12nQueenKernelPiii
.extern .func  (.param .b32 func_retval0) vprintf
(
	.param .b64 vprintf_param_0,
	.param .b64 vprintf_param_1
)
;
.global .align 1 .b8 $str[31] = {69, 88, 67, 69, 80, 84, 73, 79, 78, 58, 32, 105, 110, 118, 97, 108, 105, 100, 32, 116, 104, 114, 101, 97, 100, 32, 115, 105, 122, 101};
.global .align 1 .b8 $str$1[59] = {69, 88, 67, 69, 80, 84, 73, 79, 78, 58, 32, 109, 97, 116, 104, 32, 101, 114, 114, 111, 114, 33, 32, 107, 32, 61, 32, 37, 100, 44, 32, 100, 32, 61, 32, 37, 100, 10, 32, 97, 116, 32, 91, 98, 44, 116, 93, 32, 61, 32, 91, 37, 100, 44, 32, 37, 100, 93};

.visible .entry _Z12nQueenKernelPiii(
	.param .u64 .ptr .align 1 _Z12nQueenKernelPiii_param_0,
	.param .u32 _Z12nQueenKernelPiii_param_1,
	.param .u32 _Z12nQueenKernelPiii_param_2
)
{
	.local .align 16 .b8 	__local_depot0[784];
	.reg .b64 	%SP;
	.reg .b64 	%SPL;
	.reg .pred 	%p<2766>;
	.reg .b32 	%r<2077>;
	.reg .b32 	%f<705>;
	.reg .b64 	%rd<265>;

	mov.u64 	%SPL, __local_depot0;
	cvta.local.u64 	%SP, %SPL;
	ld.param.u32 	%r656, [_Z12nQueenKernelPiii_param_1];
	add.u64 	%rd1, %SPL, 0;
	add.u64 	%rd2, %SPL, 528;
	mov.b32 	%r658, 0;
	st.local.v4.u32 	[%rd2], {%r658, %r658, %r658, %r658};
	st.local.v4.u32 	[%rd2+16], {%r658, %r658, %r658, %r658};
	st.local.v4.u32 	[%rd2+32], {%r658, %r658, %r658, %r658};
	st.local.v4.u32 	[%rd2+48], {%r658, %r658, %r658, %r658};
	st.local.v4.u32 	[%rd2+64], {%r658, %r658, %r658, %r658};
	st.local.v4.u32 	[%rd2+80], {%r658, %r658, %r658, %r658};
	st.local.v4.u32 	[%rd2+96], {%r658, %r658, %r658, %r658};
	st.local.v4.u32 	[%rd2+112], {%r658, %r658, %r658, %r658};
	st.local.v4.u32 	[%rd2+128], {%r658, %r658, %r658, %r658};
	st.local.v4.u32 	[%rd2+144], {%r658, %r658, %r658, %r658};
	st.local.v4.u32 	[%rd2+160], {%r658, %r658, %r658, %r658};
	st.local.v4.u32 	[%rd2+176], {%r658, %r658, %r658, %r658};
	st.local.v4.u32 	[%rd2+192], {%r658, %r658, %r658, %r658};
	st.local.v4.u32 	[%rd2+208], {%r658, %r658, %r658, %r658};
	st.local.v4.u32 	[%rd2+224], {%r658, %r658, %r658, %r658};
	st.local.v4.u32 	[%rd2+240], {%r658, %r658, %r658, %r658};
	setp.ne.s32 	%p129, %r656, 1;
	@%p129 bra 	$L__BB0_2;
	mov.b32 	%r1608, 1;
	mov.b32 	%r1609, 0;
	st.local.v4.u32 	[%rd1], {%r1609, %r1609, %r1608, %r1609};
	mov.b32 	%r1610, 3;
	mov.b32 	%r1611, 2;
	st.local.v4.u32 	[%rd1+16], {%r1611, %r1609, %r1610, %r1609};
	mov.b32 	%r1612, 5;
	mov.b32 	%r1613, 4;
	st.local.v4.u32 	[%rd1+32], {%r1613, %r1609, %r1612, %r1609};
	mov.b32 	%r1614, 7;
	mov.b32 	%r1615, 6;
	st.local.v4.u32 	[%rd1+48], {%r1615, %r1609, %r1614, %r1609};
	mov.b32 	%r2074, 8;
	mov.b32 	%r1962, -1;
	bra.uni 	$L__BB0_1024;
$L__BB0_2:
	and.b32  	%r659, %r656, 7;
	setp.eq.s32 	%p130, %r659, 0;
	@%p130 bra 	$L__BB0_4;
	mov.u64 	%rd16, $str;
	cvta.global.u64 	%rd17, %rd16;
	{ // callseq 0, 0
	.param .b64 param0;
	st.param.b64 	[param0], %rd17;
	.param .b64 param1;
	st.param.b64 	[param1], 0;
	.param .b32 retval0;
	call.uni (retval0), 
	vprintf, 
	(
	param0, 
	param1
	);
	ld.param.b32 	%r661, [retval0];
	} // callseq 0
	mov.b32 	%r2076, 0;
	bra.uni 	$L__BB0_1460;
$L__BB0_4:
	ld.param.u32 	%r1877, [_Z12nQueenKernelPiii_param_2];
	mov.b32 	%r663, 0;
	st.local.v4.u32 	[%rd1], {%r663, %r663, %r663, %r663};
	st.local.v4.u32 	[%rd1+16], {%r663, %r663, %r663, %r663};
	st.local.v4.u32 	[%rd1+32], {%r663, %r663, %r663, %r663};
	st.local.v4.u32 	[%rd1+48], {%r663, %r663, %r663, %r663};
	st.local.v4.u32 	[%rd1+64], {%r663, %r663, %r663, %r663};
	st.local.v4.u32 	[%rd1+80], {%r663, %r663, %r663, %r663};
	st.local.v4.u32 	[%rd1+96], {%r663, %r663, %r663, %r663};
	st.local.v4.u32 	[%rd1+112], {%r663, %r663, %r663, %r663};
	st.local.v4.u32 	[%rd1+128], {%r663, %r663, %r663, %r663};
	st.local.v4.u32 	[%rd1+144], {%r663, %r663, %r663, %r663};
	st.local.v4.u32 	[%rd1+160], {%r663, %r663, %r663, %r663};
	st.local.v4.u32 	[%rd1+176], {%r663, %r663, %r663, %r663};
	st.local.v4.u32 	[%rd1+192], {%r663, %r663, %r663, %r663};
	st.local.v4.u32 	[%rd1+208], {%r663, %r663, %r663, %r663};
	st.local.v4.u32 	[%rd1+224], {%r663, %r663, %r663, %r663};
	st.local.v4.u32 	[%rd1+240], {%r663, %r663, %r663, %r663};
	st.local.v4.u32 	[%rd1+256], {%r663, %r663, %r663, %r663};
	st.local.v4.u32 	[%rd1+272], {%r663, %r663, %r663, %r663};
	st.local.v4.u32 	[%rd1+288], {%r663, %r663, %r663, %r663};
	st.local.v4.u32 	[%rd1+304], {%r663, %r663, %r663, %r663};
	st.local.v4.u32 	[%rd1+320], {%r663, %r663, %r663, %r663};
	st.local.v4.u32 	[%rd1+336], {%r663, %r663, %r663, %r663};
	st.local.v4.u32 	[%rd1+352], {%r663, %r663, %r663, %r663};
	st.local.v4.u32 	[%rd1+368], {%r663, %r663, %r663, %r663};
	st.local.v4.u32 	[%rd1+384], {%r663, %r663, %r663, %r663};
	st.local.v4.u32 	[%rd1+400], {%r663, %r663, %r663, %r663};
	st.local.v4.u32 	[%rd1+416], {%r663, %r663, %r663, %r663};
	st.local.v4.u32 	[%rd1+432], {%r663, %r663, %r663, %r663};
	st.local.v4.u32 	[%rd1+448], {%r663, %r663, %r663, %r663};
	st.local.v4.u32 	[%rd1+464], {%r663, %r663, %r663, %r663};
	st.local.v4.u32 	[%rd1+480], {%r663, %r663, %r663, %r663};
	st.local.v4.u32 	[%rd1+496], {%r663, %r663, %r663, %r663};
	mov.u32 	%r664, %ctaid.x;
	mov.u32 	%r665, %tid.x;
	mad.lo.s32 	%r1949, %r1877, %r664, %r665;
	cvt.rn.f32.s32 	%f202, %r656;
	setp.lt.s32 	%p131, %r656, 1;
	mul.f32 	%f203, %f202, 0f4B000000;
	selp.f32 	%f204, %f203, %f202, %p131;
	selp.f32 	%f205, 0fC1B80000, 0f00000000, %p131;
	mov.b32 	%r666, %f204;
	add.s32 	%r667, %r666, -1059760811;
	and.b32  	%r668, %r667, -8388608;
	sub.s32 	%r669, %r666, %r668;
	mov.b32 	%f206, %r669;
	cvt.rn.f32.s32 	%f207, %r668;
	fma.rn.f32 	%f208, %f207, 0f34000000, %f205;
	add.f32 	%f209, %f206, 0fBF800000;
	fma.rn.f32 	%f210, %f209, 0fBE055027, 0f3E1039F6;
	fma.rn.f32 	%f211, %f210, %f209, 0fBDF8CDCC;
	fma.rn.f32 	%f212, %f211, %f209, 0f3E0F2955;
	fma.rn.f32 	%f213, %f212, %f209, 0fBE2AD8B9;
	fma.rn.f32 	%f214, %f213, %f209, 0f3E4CED0B;
	fma.rn.f32 	%f215, %f214, %f209, 0fBE7FFF22;
	fma.rn.f32 	%f216, %f215, %f209, 0f3EAAAA78;
	fma.rn.f32 	%f217, %f216, %f209, 0fBF000000;
	mul.f32 	%f218, %f209, %f217;
	fma.rn.f32 	%f219, %f218, %f209, %f209;
	fma.rn.f32 	%f220, %f208, 0f3F317218, %f219;
	setp.gt.u32 	%p132, %r666, 2139095039;
	fma.rn.f32 	%f221, %f204, 0f7F800000, 0f7F800000;
	selp.f32 	%f222, %f221, %f220, %p132;
	setp.eq.f32 	%p133, %f204, 0f00000000;
	mul.f32 	%f223, %f222, 0f3EDE5BD9;
	div.rn.f32 	%f224, %f223, 0f3F6730E8;
	selp.f32 	%f225, 0fFF800000, %f224, %p133;
	cvt.rni.s32.f32 	%r2, %f225;
	add.s32 	%r3, %r2, -1;
	setp.lt.s32 	%p134, %r2, 2;
	@%p134 bra 	$L__BB0_981;
	mov.f32 	%f226, 0f00000000;
	mov.f32 	%f227, 0f3F000000;
	mul.rn.f32 	%f228, %f227, %f226;
	mov.f32 	%f229, 0f3DF6384F;
	mul.rn.f32 	%f230, %f229, %f226;
	fma.rn.f32 	%f231, %f228, 0f3FB8AA3B, 0f00000000;
	add.f32 	%f232, %f231, 0f00000000;
	mul.f32 	%f233, %f230, 0f40400000;
	fma.rn.f32 	%f234, %f233, %f228, %f232;
	fma.rn.f32 	%f235, %f230, 0f00000000, %f234;
	mov.f32 	%f236, 0f40400000;
	add.rn.f32 	%f1, %f236, %f235;
	mov.f32 	%f237, 0fC0400000;
	add.rn.f32 	%f238, %f1, %f237;
	neg.f32 	%f239, %f238;
	add.rn.f32 	%f2, %f235, %f239;
	add.s32 	%r4, %r2, -2;
	and.b32  	%r5, %r3, 3;
	setp.lt.u32 	%p135, %r4, 3;
	mov.b32 	%r1882, 8;
	@%p135 bra 	$L__BB0_9;
	and.b32  	%r6, %r3, 2147483644;
	mov.b32 	%r1880, 0;
	mov.b32 	%r1883, 1;
$L__BB0_7:
	mov.u32 	%r7, %r1883;
	shl.b32 	%r1883, %r7, 12;
	add.s32 	%r1880, %r1880, 4;
	setp.ne.s32 	%p136, %r1880, %r6;
	@%p136 bra 	$L__BB0_7;
	shl.b32 	%r1882, %r7, 15;
$L__BB0_9:
	setp.eq.s32 	%p137, %r5, 0;
	@%p137 bra 	$L__BB0_13;
	setp.eq.s32 	%p138, %r5, 1;
	@%p138 bra 	$L__BB0_12;
	setp.eq.s32 	%p139, %r5, 2;
	selp.b32 	%r674, 3, 6, %p139;
	shl.b32 	%r1883, %r1882, %r674;
	bra.uni 	$L__BB0_13;
$L__BB0_12:
	mov.u32 	%r1883, %r1882;
$L__BB0_13:
	div.s32 	%r1884, %r1949, %r1883;
	setp.lt.s32 	%p140, %r1884, 9;
	mov.b32 	%r1885, 0;
	@%p140 bra 	$L__BB0_15;
$L__BB0_14:
	mov.u32 	%r1602, %ctaid.x;
	mov.u32 	%r1603, %tid.x;
	add.u64 	%rd52, %SP, 512;
	add.u64 	%rd53, %SPL, 512;
	st.local.v4.u32 	[%rd53], {%r1884, %r1885, %r1602, %r1603};
	mov.u64 	%rd54, $str$1;
	cvta.global.u64 	%rd55, %rd54;
	{ // callseq 1, 0
	.param .b64 param0;
	st.param.b64 	[param0], %rd55;
	.param .b64 param1;
	st.param.b64 	[param1], %rd52;
	.param .b32 retval0;
	call.uni (retval0), 
	vprintf, 
	(
	param0, 
	param1
	);
	ld.param.b32 	%r1604, [retval0];
	} // callseq 1
	mov.b32 	%r2076, 0;
	bra.uni 	$L__BB0_1460;
$L__BB0_15:
	mul.wide.s32 	%rd18, %r1884, 32;
	add.s64 	%rd19, %rd2, %rd18;
	mov.b32 	%r676, 1;
	st.local.u32 	[%rd19], %r676;
	cvt.rn.f32.s32 	%f3, %r1949;
	cvt.rn.f32.u32 	%f240, %r3;
	mul.rn.f32 	%f241, %f1, %f240;
	neg.f32 	%f242, %f241;
	fma.rn.f32 	%f243, %f1, %f240, %f242;
	fma.rn.f32 	%f244, %f2, %f240, %f243;
	cvt.rni.f32.f32 	%f245, %f241;
	sub.f32 	%f246, %f241, %f245;
	add.f32 	%f247, %f246, %f244;
	fma.rn.f32 	%f248, %f247, 0f391FCB8E, 0f3AAF85ED;
	fma.rn.f32 	%f249, %f248, %f247, 0f3C1D9856;
	fma.rn.f32 	%f250, %f249, %f247, 0f3D6357BB;
	fma.rn.f32 	%f251, %f250, %f247, 0f3E75FDEC;
	fma.rn.f32 	%f252, %f251, %f247, 0f3F317218;
	fma.rn.f32 	%f253, %f252, %f247, 0f3F800000;
	cvt.rzi.s32.f32 	%r677, %f245;
	setp.gt.f32 	%p141, %f245, 0f00000000;
	selp.b32 	%r678, 0, -2097152000, %p141;
	add.s32 	%r679, %r678, 2130706432;
	mov.b32 	%f254, %r679;
	mul.f32 	%f255, %f253, %f254;
	shl.b32 	%r680, %r677, 23;
	sub.s32 	%r681, %r680, %r678;
	mov.b32 	%f256, %r681;
	mul.f32 	%f257, %f255, %f256;
	abs.f32 	%f258, %f241;
	setp.gt.f32 	%p142, %f258, 0f43180000;
	setp.lt.f32 	%p143, %f241, 0f00000000;
	selp.f32 	%f259, 0f00000000, 0f7F800000, %p143;
	selp.f32 	%f260, %f259, %f257, %p142;
	abs.f32 	%f261, %f240;
	setp.nan.f32 	%p144, %f261, %f261;
	mov.f32 	%f262, 0f41000000;
	add.rn.f32 	%f263, %f262, %f240;
	selp.f32 	%f264, %f263, %f260, %p144;
	cvt.rni.s32.f32 	%r682, %f264;
	cvt.rn.f32.s32 	%f265, %r682;
	abs.f32 	%f4, %f265;
	abs.f32 	%f672, %f3;
	setp.lt.f32 	%p145, %f672, %f4;
	@%p145 bra 	$L__BB0_27;
	mul.f32 	%f6, %f4, 0f4B000000;
	setp.gtu.f32 	%p146, %f672, %f6;
	@%p146 bra 	$L__BB0_23;
	div.approx.f32 	%f266, %f672, %f4;
	cvt.rzi.f32.f32 	%f670, %f266;
	neg.f32 	%f8, %f4;
	fma.rn.f32 	%f9, %f8, %f670, %f672;
	mov.b32 	%r19, %f9;
	mov.b32 	%r683, %f4;
	setp.lt.u32 	%p147, %r19, %r683;
	@%p147 bra 	$L__BB0_22;
	setp.lt.u32 	%p148, %r19, -2147483647;
	@%p148 bra 	$L__BB0_20;
	add.f32 	%f271, %f670, 0fBF800000;
	setp.lt.f32 	%p151, %f9, %f8;
	add.f32 	%f272, %f271, 0fBF800000;
	selp.f32 	%f670, %f272, %f271, %p151;
	bra.uni 	$L__BB0_22;
$L__BB0_20:
	add.f32 	%f670, %f670, 0f3F800000;
	add.f32 	%f267, %f4, %f4;
	setp.ltu.f32 	%p149, %f9, %f267;
	@%p149 bra 	$L__BB0_22;
	add.f32 	%f268, %f670, 0f3F800000;
	fma.rn.f32 	%f269, %f4, 0fC0400000, %f9;
	setp.ge.f32 	%p150, %f269, 0f00000000;
	add.f32 	%f270, %f268, 0f3F800000;
	selp.f32 	%f670, %f270, %f268, %p150;
$L__BB0_22:
	fma.rn.f32 	%f672, %f8, %f670, %f672;
	bra.uni 	$L__BB0_27;
$L__BB0_23:
	mov.b32 	%r20, %f672;
	mov.b32 	%r684, %f6;
	and.b32  	%r21, %r684, -8388608;
	and.b32  	%r685, %r20, 8388607;
	or.b32  	%r1886, %r685, 1065353216;
	and.b32  	%r686, %r684, 8388607;
	or.b32  	%r23, %r686, 1065353216;
	mov.b32 	%f671, %r1886;
	sub.s32 	%r687, %r20, %r21;
	add.s32 	%r688, %r687, 192937984;
	and.b32  	%r1887, %r688, -8388608;
	setp.eq.s32 	%p152, %r1887, 0;
	@%p152 bra 	$L__BB0_26;
	mov.b32 	%f273, %r23;
	rcp.approx.ftz.f32 	%f16, %f273;
	neg.f32 	%f17, %f273;
$L__BB0_25:
	min.u32 	%r689, %r1887, 192937984;
	add.s32 	%r690, %r1886, %r689;
	mov.b32 	%f274, %r690;
	mul.f32 	%f275, %f16, %f274;
	fma.rn.f32 	%f276, %f17, %f275, %f274;
	fma.rn.f32 	%f277, %f276, %f16, %f275;
	fma.rn.f32 	%f278, %f17, %f277, %f274;
	fma.rz.f32 	%f279, %f278, %f16, %f277;
	cvt.rzi.f32.f32 	%f280, %f279;
	fma.rn.f32 	%f671, %f17, %f280, %f274;
	sub.s32 	%r1887, %r1887, %r689;
	mov.b32 	%r1886, %f671;
	setp.ne.s32 	%p153, %r1887, 0;
	setp.ne.s32 	%p154, %r1886, 0;
	and.pred  	%p155, %p153, %p154;
	@%p155 bra 	$L__BB0_25;
$L__BB0_26:
	mov.b32 	%f282, %r21;
	setp.leu.f32 	%p156, %f4, 0f00000000;
	setp.gt.u32 	%p157, %r20, 2139095039;
	selp.f32 	%f283, 0f7FFFFFFF, %f282, %p156;
	selp.f32 	%f284, 0f7FFFFFFF, %f283, %p157;
	mul.f32 	%f285, %f671, 0f34000000;
	mul.f32 	%f672, %f284, %f285;
$L__BB0_27:
	abs.f32 	%f286, %f672;
	setp.nan.f32 	%p158, %f286, %f286;
	copysign.f32 	%f287, %f3, %f672;
	selp.f32 	%f288, %f672, %f287, %p158;
	cvt.rmi.s32.f32 	%r1949, %f288;
	setp.eq.s32 	%p159, %r3, 1;
	@%p159 bra 	$L__BB0_981;
	add.s32 	%r30, %r2, -3;
	and.b32  	%r31, %r4, 3;
	setp.lt.u32 	%p160, %r30, 3;
	mov.b32 	%r1891, 8;
	@%p160 bra 	$L__BB0_32;
	and.b32  	%r32, %r4, -4;
	mov.b32 	%r1889, 0;
	mov.b32 	%r1892, 1;
$L__BB0_30:
	mov.u32 	%r33, %r1892;
	shl.b32 	%r1892, %r33, 12;
	add.s32 	%r1889, %r1889, 4;
	setp.ne.s32 	%p161, %r1889, %r32;
	@%p161 bra 	$L__BB0_30;
	shl.b32 	%r1891, %r33, 15;
$L__BB0_32:
	setp.eq.s32 	%p162, %r31, 0;
	@%p162 bra 	$L__BB0_36;
	setp.eq.s32 	%p163, %r31, 1;
	@%p163 bra 	$L__BB0_35;
	setp.eq.s32 	%p164, %r31, 2;
	selp.b32 	%r695, 3, 6, %p164;
	shl.b32 	%r1892, %r1891, %r695;
	bra.uni 	$L__BB0_36;
$L__BB0_35:
	mov.u32 	%r1892, %r1891;
$L__BB0_36:
	div.s32 	%r1884, %r1949, %r1892;
	ld.local.u32 	%r43, [%rd2];
	setp.ne.s32 	%p165, %r43, 0;
	add.s32 	%r698, %r1884, -2;
	setp.gt.u32 	%p166, %r698, -4;
	mov.b32 	%r2076, 0;
	and.pred  	%p167, %p165, %p166;
	@%p167 bra 	$L__BB0_1460;
	ld.local.u32 	%r44, [%rd2+32];
	setp.ne.s32 	%p168, %r44, 0;
	setp.lt.u32 	%p169, %r1884, 3;
	and.pred  	%p170, %p168, %p169;
	@%p170 bra 	$L__BB0_1460;
	ld.local.u32 	%r45, [%rd2+64];
	setp.ne.s32 	%p171, %r45, 0;
	add.s32 	%r701, %r1884, -4;
	setp.gt.u32 	%p172, %r701, -4;
	and.pred  	%p173, %p171, %p172;
	@%p173 bra 	$L__BB0_1460;
	ld.local.u32 	%r46, [%rd2+96];
	setp.ne.s32 	%p174, %r46, 0;
	add.s32 	%r703, %r1884, -5;
	setp.gt.u32 	%p175, %r703, -4;
	and.pred  	%p176, %p174, %p175;
	@%p176 bra 	$L__BB0_1460;
	ld.local.u32 	%r47, [%rd2+128];
	setp.ne.s32 	%p177, %r47, 0;
	add.s32 	%r705, %r1884, -6;
	setp.gt.u32 	%p178, %r705, -4;
	and.pred  	%p179, %p177, %p178;
	@%p179 bra 	$L__BB0_1460;
	ld.local.u32 	%r48, [%rd2+160];
	setp.ne.s32 	%p180, %r48, 0;
	add.s32 	%r707, %r1884, -7;
	setp.gt.u32 	%p181, %r707, -4;
	and.pred  	%p182, %p180, %p181;
	@%p182 bra 	$L__BB0_1460;
	ld.local.u32 	%r49, [%rd2+192];
	setp.ne.s32 	%p183, %r49, 0;
	add.s32 	%r709, %r1884, -8;
	setp.gt.u32 	%p184, %r709, -4;
	and.pred  	%p185, %p183, %p184;
	@%p185 bra 	$L__BB0_1460;
	ld.local.u32 	%r50, [%rd2+224];
	setp.ne.s32 	%p186, %r50, 0;
	add.s32 	%r711, %r1884, -9;
	setp.gt.u32 	%p187, %r711, -4;
	and.pred  	%p188, %p186, %p187;
	@%p188 bra 	$L__BB0_1460;
	setp.gt.s32 	%p189, %r1884, 8;
	mov.b32 	%r1885, 1;
	@%p189 bra 	$L__BB0_14;
	mul.wide.s32 	%rd20, %r1884, 32;
	add.s64 	%rd21, %rd2, %rd20;
	mov.b32 	%r713, 1;
	st.local.u32 	[%rd21+4], %r713;
	cvt.rn.f32.s32 	%f22, %r1949;
	cvt.rn.f32.u32 	%f23, %r4;
	setp.eq.s32 	%p190, %r4, 0;
	mov.f32 	%f673, 0f3F800000;
	@%p190 bra 	$L__BB0_48;
	mul.rn.f32 	%f290, %f1, %f23;
	cvt.rni.f32.f32 	%f291, %f290;
	sub.f32 	%f292, %f290, %f291;
	neg.f32 	%f293, %f290;
	fma.rn.f32 	%f294, %f1, %f23, %f293;
	fma.rn.f32 	%f295, %f2, %f23, %f294;
	add.f32 	%f296, %f292, %f295;
	setp.gt.f32 	%p191, %f291, 0f00000000;
	selp.b32 	%r714, 0, -2097152000, %p191;
	abs.f32 	%f297, %f23;
	setp.num.f32 	%p192, %f297, %f297;
	setp.lt.f32 	%p193, %f290, 0f00000000;
	selp.f32 	%f298, 0f00000000, 0f7F800000, %p193;
	abs.f32 	%f299, %f290;
	setp.gt.f32 	%p194, %f299, 0f43180000;
	cvt.rzi.s32.f32 	%r715, %f291;
	shl.b32 	%r716, %r715, 23;
	sub.s32 	%r717, %r716, %r714;
	mov.b32 	%f300, %r717;
	add.s32 	%r718, %r714, 2130706432;
	mov.b32 	%f301, %r718;
	fma.rn.f32 	%f302, %f296, 0f391FCB8E, 0f3AAF85ED;
	fma.rn.f32 	%f303, %f302, %f296, 0f3C1D9856;
	fma.rn.f32 	%f304, %f303, %f296, 0f3D6357BB;
	fma.rn.f32 	%f305, %f304, %f296, 0f3E75FDEC;
	fma.rn.f32 	%f306, %f305, %f296, 0f3F317218;
	fma.rn.f32 	%f307, %f306, %f296, 0f3F800000;
	mul.f32 	%f308, %f307, %f301;
	mul.f32 	%f309, %f308, %f300;
	selp.f32 	%f673, %f298, %f309, %p194;
	@%p192 bra 	$L__BB0_48;
	mov.f32 	%f310, 0f41000000;
	add.rn.f32 	%f673, %f310, %f23;
$L__BB0_48:
	cvt.rni.s32.f32 	%r719, %f673;
	cvt.rn.f32.s32 	%f311, %r719;
	abs.f32 	%f27, %f311;
	abs.f32 	%f676, %f22;
	setp.lt.f32 	%p195, %f676, %f27;
	@%p195 bra 	$L__BB0_60;
	mul.f32 	%f29, %f27, 0f4B000000;
	setp.gtu.f32 	%p196, %f676, %f29;
	@%p196 bra 	$L__BB0_56;
	div.approx.f32 	%f312, %f676, %f27;
	cvt.rzi.f32.f32 	%f674, %f312;
	neg.f32 	%f31, %f27;
	fma.rn.f32 	%f32, %f31, %f674, %f676;
	mov.b32 	%r51, %f32;
	mov.b32 	%r720, %f27;
	setp.lt.u32 	%p197, %r51, %r720;
	@%p197 bra 	$L__BB0_55;
	setp.gt.u32 	%p198, %r51, -2147483648;
	@%p198 bra 	$L__BB0_54;
	add.f32 	%f674, %f674, 0f3F800000;
	add.f32 	%f313, %f27, %f27;
	setp.ltu.f32 	%p199, %f32, %f313;
	@%p199 bra 	$L__BB0_55;
	add.f32 	%f314, %f674, 0f3F800000;
	fma.rn.f32 	%f315, %f27, 0fC0400000, %f32;
	setp.ge.f32 	%p200, %f315, 0f00000000;
	add.f32 	%f316, %f314, 0f3F800000;
	selp.f32 	%f674, %f316, %f314, %p200;
	bra.uni 	$L__BB0_55;
$L__BB0_54:
	add.f32 	%f317, %f674, 0fBF800000;
	setp.lt.f32 	%p201, %f32, %f31;
	add.f32 	%f318, %f317, 0fBF800000;
	selp.f32 	%f674, %f318, %f317, %p201;
$L__BB0_55:
	fma.rn.f32 	%f676, %f31, %f674, %f676;
	bra.uni 	$L__BB0_60;
$L__BB0_56:
	mov.b32 	%r52, %f676;
	mov.b32 	%r721, %f29;
	and.b32  	%r53, %r721, -8388608;
	and.b32  	%r722, %r52, 8388607;
	or.b32  	%r1893, %r722, 1065353216;
	and.b32  	%r723, %r721, 8388607;
	or.b32  	%r55, %r723, 1065353216;
	mov.b32 	%f675, %r1893;
	sub.s32 	%r724, %r52, %r53;
	add.s32 	%r725, %r724, 192937984;
	and.b32  	%r1894, %r725, -8388608;
	setp.eq.s32 	%p202, %r1894, 0;
	@%p202 bra 	$L__BB0_59;
	mov.b32 	%f319, %r55;
	rcp.approx.ftz.f32 	%f39, %f319;
	neg.f32 	%f40, %f319;
$L__BB0_58:
	min.u32 	%r726, %r1894, 192937984;
	add.s32 	%r727, %r1893, %r726;
	mov.b32 	%f320, %r727;
	mul.f32 	%f321, %f39, %f320;
	fma.rn.f32 	%f322, %f40, %f321, %f320;
	fma.rn.f32 	%f323, %f322, %f39, %f321;
	fma.rn.f32 	%f324, %f40, %f323, %f320;
	fma.rz.f32 	%f325, %f324, %f39, %f323;
	cvt.rzi.f32.f32 	%f326, %f325;
	fma.rn.f32 	%f675, %f40, %f326, %f320;
	sub.s32 	%r1894, %r1894, %r726;
	mov.b32 	%r1893, %f675;
	setp.ne.s32 	%p203, %r1894, 0;
	setp.ne.s32 	%p204, %r1893, 0;
	and.pred  	%p205, %p203, %p204;
	@%p205 bra 	$L__BB0_58;
$L__BB0_59:
	mov.b32 	%f328, %r53;
	setp.leu.f32 	%p206, %f27, 0f00000000;
	setp.gt.u32 	%p207, %r52, 2139095039;
	selp.f32 	%f329, 0f7FFFFFFF, %f328, %p206;
	selp.f32 	%f330, 0f7FFFFFFF, %f329, %p207;
	mul.f32 	%f331, %f675, 0f34000000;
	mul.f32 	%f676, %f330, %f331;
$L__BB0_60:
	abs.f32 	%f332, %f676;
	setp.nan.f32 	%p208, %f332, %f332;
	copysign.f32 	%f333, %f22, %f676;
	selp.f32 	%f334, %f676, %f333, %p208;
	cvt.rmi.s32.f32 	%r1949, %f334;
	setp.eq.s32 	%p209, %r3, 2;
	@%p209 bra 	$L__BB0_981;
	setp.lt.u32 	%p210, %r2, 4;
	mov.b32 	%r1899, 1;
	@%p210 bra 	$L__BB0_70;
	add.s32 	%r731, %r2, -4;
	and.b32  	%r62, %r30, 3;
	setp.lt.u32 	%p211, %r731, 3;
	mov.b32 	%r1898, 8;
	@%p211 bra 	$L__BB0_66;
	and.b32  	%r63, %r30, -4;
	mov.b32 	%r1896, 0;
	mov.b32 	%r1899, 1;
$L__BB0_64:
	mov.u32 	%r64, %r1899;
	shl.b32 	%r1899, %r64, 12;
	add.s32 	%r1896, %r1896, 4;
	setp.ne.s32 	%p212, %r1896, %r63;
	@%p212 bra 	$L__BB0_64;
	shl.b32 	%r1898, %r64, 15;
$L__BB0_66:
	setp.eq.s32 	%p213, %r62, 0;
	@%p213 bra 	$L__BB0_70;
	setp.eq.s32 	%p214, %r62, 1;
	@%p214 bra 	$L__BB0_69;
	setp.eq.s32 	%p215, %r62, 2;
	selp.b32 	%r734, 3, 6, %p215;
	shl.b32 	%r1899, %r1898, %r734;
	bra.uni 	$L__BB0_70;
$L__BB0_69:
	mov.u32 	%r1899, %r1898;
$L__BB0_70:
	setp.eq.s32 	%p216, %r43, 0;
	div.s32 	%r1884, %r1949, %r1899;
	add.s32 	%r74, %r1884, 2;
	add.s32 	%r75, %r1884, -2;
	@%p216 bra 	$L__BB0_72;
	setp.eq.s32 	%p217, %r74, 0;
	and.b32  	%r736, %r1884, -3;
	setp.eq.s32 	%p218, %r736, 0;
	or.pred  	%p219, %p218, %p217;
	@%p219 bra 	$L__BB0_1460;
$L__BB0_72:
	ld.local.u32 	%r76, [%rd2+4];
	setp.ne.s32 	%p220, %r76, 0;
	setp.gt.u32 	%p221, %r75, -4;
	and.pred  	%p222, %p220, %p221;
	@%p222 bra 	$L__BB0_1460;
	setp.eq.s32 	%p223, %r44, 0;
	@%p223 bra 	$L__BB0_75;
	setp.eq.s32 	%p224, %r74, 1;
	and.b32  	%r739, %r1884, -3;
	setp.eq.s32 	%p225, %r739, 1;
	or.pred  	%p226, %p225, %p224;
	@%p226 bra 	$L__BB0_1460;
$L__BB0_75:
	ld.local.u32 	%r77, [%rd2+36];
	setp.ne.s32 	%p227, %r77, 0;
	setp.lt.u32 	%p228, %r1884, 3;
	and.pred  	%p229, %p227, %p228;
	@%p229 bra 	$L__BB0_1460;
	setp.eq.s32 	%p230, %r45, 0;
	@%p230 bra 	$L__BB0_78;
	and.b32  	%r742, %r1884, -3;
	setp.eq.s32 	%p231, %r742, 0;
	setp.eq.s32 	%p232, %r75, 2;
	or.pred  	%p233, %p231, %p232;
	@%p233 bra 	$L__BB0_1460;
$L__BB0_78:
	ld.local.u32 	%r78, [%rd2+68];
	setp.ne.s32 	%p234, %r78, 0;
	add.s32 	%r744, %r1884, -4;
	setp.gt.u32 	%p235, %r744, -4;
	and.pred  	%p236, %p234, %p235;
	@%p236 bra 	$L__BB0_1460;
	setp.eq.s32 	%p237, %r46, 0;
	@%p237 bra 	$L__BB0_81;
	and.b32  	%r746, %r1884, -3;
	setp.eq.s32 	%p238, %r746, 1;
	setp.eq.s32 	%p239, %r75, 3;
	or.pred  	%p240, %p238, %p239;
	@%p240 bra 	$L__BB0_1460;
$L__BB0_81:
	ld.local.u32 	%r79, [%rd2+100];
	setp.ne.s32 	%p241, %r79, 0;
	add.s32 	%r748, %r1884, -5;
	setp.gt.u32 	%p242, %r748, -4;
	and.pred  	%p243, %p241, %p242;
	@%p243 bra 	$L__BB0_1460;
	setp.eq.s32 	%p244, %r47, 0;
	@%p244 bra 	$L__BB0_84;
	setp.eq.s32 	%p245, %r74, 4;
	and.b32  	%r750, %r1884, -3;
	setp.eq.s32 	%p246, %r750, 4;
	or.pred  	%p247, %p246, %p245;
	@%p247 bra 	$L__BB0_1460;
$L__BB0_84:
	ld.local.u32 	%r80, [%rd2+132];
	setp.ne.s32 	%p248, %r80, 0;
	add.s32 	%r752, %r1884, -6;
	setp.gt.u32 	%p249, %r752, -4;
	and.pred  	%p250, %p248, %p249;
	@%p250 bra 	$L__BB0_1460;
	setp.eq.s32 	%p251, %r48, 0;
	@%p251 bra 	$L__BB0_87;
	setp.eq.s32 	%p252, %r74, 5;
	and.b32  	%r754, %r1884, -3;
	setp.eq.s32 	%p253, %r754, 5;
	or.pred  	%p254, %p253, %p252;
	@%p254 bra 	$L__BB0_1460;
$L__BB0_87:
	ld.local.u32 	%r81, [%rd2+164];
	setp.ne.s32 	%p255, %r81, 0;
	add.s32 	%r756, %r1884, -7;
	setp.gt.u32 	%p256, %r756, -4;
	and.pred  	%p257, %p255, %p256;
	@%p257 bra 	$L__BB0_1460;
	setp.eq.s32 	%p258, %r49, 0;
	@%p258 bra 	$L__BB0_90;
	and.b32  	%r758, %r1884, -3;
	setp.eq.s32 	%p259, %r758, 4;
	setp.eq.s32 	%p260, %r75, 6;
	or.pred  	%p261, %p259, %p260;
	@%p261 bra 	$L__BB0_1460;
$L__BB0_90:
	ld.local.u32 	%r82, [%rd2+196];
	setp.ne.s32 	%p262, %r82, 0;
	add.s32 	%r760, %r1884, -8;
	setp.gt.u32 	%p263, %r760, -4;
	and.pred  	%p264, %p262, %p263;
	@%p264 bra 	$L__BB0_1460;
	setp.eq.s32 	%p265, %r50, 0;
	@%p265 bra 	$L__BB0_93;
	and.b32  	%r762, %r1884, -3;
	setp.eq.s32 	%p266, %r762, 5;
	setp.eq.s32 	%p267, %r75, 7;
	or.pred  	%p268, %p266, %p267;
	@%p268 bra 	$L__BB0_1460;
$L__BB0_93:
	ld.local.u32 	%r83, [%rd2+228];
	setp.ne.s32 	%p269, %r83, 0;
	add.s32 	%r764, %r1884, -9;
	setp.gt.u32 	%p270, %r764, -4;
	and.pred  	%p271, %p269, %p270;
	@%p271 bra 	$L__BB0_1460;
	setp.gt.s32 	%p272, %r1884, 8;
	mov.b32 	%r1885, 2;
	@%p272 bra 	$L__BB0_14;
	mul.wide.s32 	%rd22, %r1884, 32;
	add.s64 	%rd23, %rd2, %rd22;
	mov.b32 	%r766, 1;
	st.local.u32 	[%rd23+8], %r766;
	cvt.rn.f32.s32 	%f45, %r1949;
	cvt.rn.f32.s32 	%f46, %r30;
	setp.eq.s32 	%p273, %r30, 0;
	mov.f32 	%f677, 0f3F800000;
	@%p273 bra 	$L__BB0_98;
	mul.rn.f32 	%f336, %f1, %f46;
	cvt.rni.f32.f32 	%f337, %f336;
	sub.f32 	%f338, %f336, %f337;
	neg.f32 	%f339, %f336;
	fma.rn.f32 	%f340, %f1, %f46, %f339;
	fma.rn.f32 	%f341, %f2, %f46, %f340;
	add.f32 	%f342, %f338, %f341;
	setp.gt.f32 	%p274, %f337, 0f00000000;
	selp.b32 	%r767, 0, -2097152000, %p274;
	abs.f32 	%f343, %f46;
	setp.num.f32 	%p275, %f343, %f343;
	setp.lt.f32 	%p276, %f336, 0f00000000;
	selp.f32 	%f344, 0f00000000, 0f7F800000, %p276;
	abs.f32 	%f345, %f336;
	setp.gt.f32 	%p277, %f345, 0f43180000;
	cvt.rzi.s32.f32 	%r768, %f337;
	shl.b32 	%r769, %r768, 23;
	sub.s32 	%r770, %r769, %r767;
	mov.b32 	%f346, %r770;
	add.s32 	%r771, %r767, 2130706432;
	mov.b32 	%f347, %r771;
	fma.rn.f32 	%f348, %f342, 0f391FCB8E, 0f3AAF85ED;
	fma.rn.f32 	%f349, %f348, %f342, 0f3C1D9856;
	fma.rn.f32 	%f350, %f349, %f342, 0f3D6357BB;
	fma.rn.f32 	%f351, %f350, %f342, 0f3E75FDEC;
	fma.rn.f32 	%f352, %f351, %f342, 0f3F317218;
	fma.rn.f32 	%f353, %f352, %f342, 0f3F800000;
	mul.f32 	%f354, %f353, %f347;
	mul.f32 	%f355, %f354, %f346;
	selp.f32 	%f677, %f344, %f355, %p277;
	@%p275 bra 	$L__BB0_98;
	mov.f32 	%f356, 0f41000000;
	add.rn.f32 	%f677, %f356, %f46;
$L__BB0_98:
	cvt.rni.s32.f32 	%r772, %f677;
	cvt.rn.f32.s32 	%f357, %r772;
	abs.f32 	%f50, %f357;
	abs.f32 	%f680, %f45;
	setp.lt.f32 	%p278, %f680, %f50;
	@%p278 bra 	$L__BB0_110;
	mul.f32 	%f52, %f50, 0f4B000000;
	setp.gtu.f32 	%p279, %f680, %f52;
	@%p279 bra 	$L__BB0_106;
	div.approx.f32 	%f358, %f680, %f50;
	cvt.rzi.f32.f32 	%f678, %f358;
	neg.f32 	%f54, %f50;
	fma.rn.f32 	%f55, %f54, %f678, %f680;
	mov.b32 	%r84, %f55;
	mov.b32 	%r773, %f50;
	setp.lt.u32 	%p280, %r84, %r773;
	@%p280 bra 	$L__BB0_105;
	setp.gt.u32 	%p281, %r84, -2147483648;
	@%p281 bra 	$L__BB0_104;
	add.f32 	%f678, %f678, 0f3F800000;
	add.f32 	%f359, %f50, %f50;
	setp.ltu.f32 	%p282, %f55, %f359;
	@%p282 bra 	$L__BB0_105;
	add.f32 	%f360, %f678, 0f3F800000;
	fma.rn.f32 	%f361, %f50, 0fC0400000, %f55;
	setp.ge.f32 	%p283, %f361, 0f00000000;
	add.f32 	%f362, %f360, 0f3F800000;
	selp.f32 	%f678, %f362, %f360, %p283;
	bra.uni 	$L__BB0_105;
$L__BB0_104:
	add.f32 	%f363, %f678, 0fBF800000;
	setp.lt.f32 	%p284, %f55, %f54;
	add.f32 	%f364, %f363, 0fBF800000;
	selp.f32 	%f678, %f364, %f363, %p284;
$L__BB0_105:
	fma.rn.f32 	%f680, %f54, %f678, %f680;
	bra.uni 	$L__BB0_110;
$L__BB0_106:
	mov.b32 	%r85, %f680;
	mov.b32 	%r774, %f52;
	and.b32  	%r86, %r774, -8388608;
	and.b32  	%r775, %r85, 8388607;
	or.b32  	%r1900, %r775, 1065353216;
	and.b32  	%r776, %r774, 8388607;
	or.b32  	%r88, %r776, 1065353216;
	mov.b32 	%f679, %r1900;
	sub.s32 	%r777, %r85, %r86;
	add.s32 	%r778, %r777, 192937984;
	and.b32  	%r1901, %r778, -8388608;
	setp.eq.s32 	%p285, %r1901, 0;
	@%p285 bra 	$L__BB0_109;
	mov.b32 	%f365, %r88;
	rcp.approx.ftz.f32 	%f62, %f365;
	neg.f32 	%f63, %f365;
$L__BB0_108:
	min.u32 	%r779, %r1901, 192937984;
	add.s32 	%r780, %r1900, %r779;
	mov.b32 	%f366, %r780;
	mul.f32 	%f367, %f62, %f366;
	fma.rn.f32 	%f368, %f63, %f367, %f366;
	fma.rn.f32 	%f369, %f368, %f62, %f367;
	fma.rn.f32 	%f370, %f63, %f369, %f366;
	fma.rz.f32 	%f371, %f370, %f62, %f369;
	cvt.rzi.f32.f32 	%f372, %f371;
	fma.rn.f32 	%f679, %f63, %f372, %f366;
	sub.s32 	%r1901, %r1901, %r779;
	mov.b32 	%r1900, %f679;
	setp.ne.s32 	%p286, %r1901, 0;
	setp.ne.s32 	%p287, %r1900, 0;
	and.pred  	%p288, %p286, %p287;
	@%p288 bra 	$L__BB0_108;
$L__BB0_109:
	mov.b32 	%f374, %r86;
	setp.leu.f32 	%p289, %f50, 0f00000000;
	setp.gt.u32 	%p290, %r85, 2139095039;
	selp.f32 	%f375, 0f7FFFFFFF, %f374, %p289;
	selp.f32 	%f376, 0f7FFFFFFF, %f375, %p290;
	mul.f32 	%f377, %f679, 0f34000000;
	mul.f32 	%f680, %f376, %f377;
$L__BB0_110:
	abs.f32 	%f378, %f680;
	setp.nan.f32 	%p291, %f378, %f378;
	copysign.f32 	%f379, %f45, %f680;
	selp.f32 	%f380, %f680, %f379, %p291;
	cvt.rmi.s32.f32 	%r1949, %f380;
	setp.eq.s32 	%p292, %r3, 3;
	@%p292 bra 	$L__BB0_981;
	setp.lt.u32 	%p293, %r2, 5;
	mov.b32 	%r1906, 1;
	@%p293 bra 	$L__BB0_120;
	add.s32 	%r784, %r2, -5;
	and.b32  	%r95, %r2, 3;
	setp.lt.u32 	%p294, %r784, 3;
	mov.b32 	%r1905, 8;
	@%p294 bra 	$L__BB0_116;
	and.b32  	%r787, %r2, 2147483644;
	add.s32 	%r96, %r787, -8;
	mov.b32 	%r1903, 0;
	mov.b32 	%r1906, 1;
$L__BB0_114:
	mov.u32 	%r97, %r1906;
	shl.b32 	%r1906, %r97, 12;
	add.s32 	%r100, %r1903, 4;
	setp.ne.s32 	%p295, %r1903, %r96;
	mov.u32 	%r1903, %r100;
	@%p295 bra 	$L__BB0_114;
	shl.b32 	%r1905, %r97, 15;
$L__BB0_116:
	setp.eq.s32 	%p296, %r95, 0;
	@%p296 bra 	$L__BB0_120;
	setp.eq.s32 	%p297, %r95, 1;
	@%p297 bra 	$L__BB0_119;
	setp.eq.s32 	%p298, %r95, 2;
	selp.b32 	%r788, 3, 6, %p298;
	shl.b32 	%r1906, %r1905, %r788;
	bra.uni 	$L__BB0_120;
$L__BB0_119:
	mov.u32 	%r1906, %r1905;
$L__BB0_120:
	setp.eq.s32 	%p299, %r43, 0;
	div.s32 	%r1884, %r1949, %r1906;
	add.s32 	%r107, %r1884, 3;
	add.s32 	%r108, %r1884, -3;
	@%p299 bra 	$L__BB0_122;
	setp.eq.s32 	%p300, %r1884, 0;
	setp.eq.s32 	%p301, %r107, 0;
	or.pred  	%p302, %p300, %p301;
	setp.eq.s32 	%p303, %r108, 0;
	or.pred  	%p304, %p302, %p303;
	@%p304 bra 	$L__BB0_1460;
$L__BB0_122:
	setp.eq.s32 	%p305, %r76, 0;
	@%p305 bra 	$L__BB0_124;
	setp.eq.s32 	%p306, %r1884, 0;
	setp.eq.s32 	%p307, %r107, 1;
	or.pred  	%p308, %p306, %p307;
	setp.eq.s32 	%p309, %r108, -1;
	or.pred  	%p310, %p308, %p309;
	@%p310 bra 	$L__BB0_1460;
$L__BB0_124:
	ld.local.u32 	%r109, [%rd2+8];
	setp.ne.s32 	%p311, %r109, 0;
	add.s32 	%r793, %r1884, -2;
	setp.gt.u32 	%p312, %r793, -4;
	and.pred  	%p313, %p311, %p312;
	@%p313 bra 	$L__BB0_1460;
	setp.eq.s32 	%p314, %r44, 0;
	@%p314 bra 	$L__BB0_127;
	setp.eq.s32 	%p315, %r1884, 1;
	setp.eq.s32 	%p316, %r107, 1;
	or.pred  	%p317, %p315, %p316;
	setp.eq.s32 	%p318, %r108, 1;
	or.pred  	%p319, %p317, %p318;
	@%p319 bra 	$L__BB0_1460;
$L__BB0_127:
	setp.eq.s32 	%p320, %r77, 0;
	@%p320 bra 	$L__BB0_129;
	setp.eq.s32 	%p321, %r1884, 1;
	setp.eq.s32 	%p322, %r107, 2;
	or.pred  	%p323, %p321, %p322;
	setp.eq.s32 	%p324, %r108, 0;
	or.pred  	%p325, %p323, %p324;
	@%p325 bra 	$L__BB0_1460;
$L__BB0_129:
	ld.local.u32 	%r110, [%rd2+40];
	setp.ne.s32 	%p326, %r110, 0;
	setp.lt.u32 	%p327, %r1884, 3;
	and.pred  	%p328, %p326, %p327;
	@%p328 bra 	$L__BB0_1460;
	setp.eq.s32 	%p329, %r45, 0;
	@%p329 bra 	$L__BB0_132;
	setp.eq.s32 	%p330, %r1884, 2;
	setp.eq.s32 	%p331, %r107, 2;
	or.pred  	%p332, %p330, %p331;
	setp.eq.s32 	%p333, %r108, 2;
	or.pred  	%p334, %p332, %p333;
	@%p334 bra 	$L__BB0_1460;
$L__BB0_132:
	setp.eq.s32 	%p335, %r78, 0;
	@%p335 bra 	$L__BB0_135;
	setp.eq.s32 	%p336, %r108, 1;
	@%p336 bra 	$L__BB0_1460;
	or.b32  	%r800, %r1884, 2;
	setp.eq.s32 	%p337, %r800, 2;
	@%p337 bra 	$L__BB0_1460;
$L__BB0_135:
	ld.local.u32 	%r111, [%rd2+72];
	setp.ne.s32 	%p338, %r111, 0;
	add.s32 	%r802, %r1884, -4;
	setp.gt.u32 	%p339, %r802, -4;
	and.pred  	%p340, %p338, %p339;
	@%p340 bra 	$L__BB0_1460;
	setp.eq.s32 	%p341, %r46, 0;
	@%p341 bra 	$L__BB0_140;
	setp.eq.s32 	%p342, %r108, 3;
	@%p342 bra 	$L__BB0_1460;
	setp.eq.s32 	%p343, %r1884, 0;
	@%p343 bra 	$L__BB0_1460;
	setp.eq.s32 	%p344, %r1884, 3;
	@%p344 bra 	$L__BB0_1460;
$L__BB0_140:
	setp.eq.s32 	%p345, %r79, 0;
	@%p345 bra 	$L__BB0_142;
	and.b32  	%r806, %r1884, -3;
	setp.eq.s32 	%p346, %r806, 1;
	setp.eq.s32 	%p347, %r108, 2;
	or.pred  	%p348, %p346, %p347;
	@%p348 bra 	$L__BB0_1460;
$L__BB0_142:
	ld.local.u32 	%r112, [%rd2+104];
	setp.ne.s32 	%p349, %r112, 0;
	add.s32 	%r808, %r1884, -5;
	setp.gt.u32 	%p350, %r808, -4;
	and.pred  	%p351, %p349, %p350;
	@%p351 bra 	$L__BB0_1460;
	setp.eq.s32 	%p352, %r47, 0;
	@%p352 bra 	$L__BB0_145;
	setp.eq.s32 	%p353, %r1884, 4;
	setp.eq.s32 	%p354, %r107, 4;
	or.pred  	%p355, %p353, %p354;
	setp.eq.s32 	%p356, %r108, 4;
	or.pred  	%p357, %p355, %p356;
	@%p357 bra 	$L__BB0_1460;
$L__BB0_145:
	setp.eq.s32 	%p358, %r80, 0;
	@%p358 bra 	$L__BB0_148;
	setp.gt.u32 	%p359, %r1884, 6;
	@%p359 bra 	$L__BB0_148;
	mov.b32 	%r812, 1;
	shl.b32 	%r813, %r812, %r1884;
	and.b32  	%r814, %r813, 84;
	setp.ne.s32 	%p360, %r814, 0;
	@%p360 bra 	$L__BB0_1460;
$L__BB0_148:
	ld.local.u32 	%r113, [%rd2+136];
	setp.ne.s32 	%p361, %r113, 0;
	add.s32 	%r816, %r1884, -6;
	setp.gt.u32 	%p362, %r816, -4;
	and.pred  	%p363, %p361, %p362;
	@%p363 bra 	$L__BB0_1460;
	setp.eq.s32 	%p364, %r48, 0;
	@%p364 bra 	$L__BB0_151;
	setp.eq.s32 	%p365, %r1884, 5;
	setp.eq.s32 	%p366, %r107, 5;
	or.pred  	%p367, %p365, %p366;
	setp.eq.s32 	%p368, %r108, 5;
	or.pred  	%p369, %p367, %p368;
	@%p369 bra 	$L__BB0_1460;
$L__BB0_151:
	setp.eq.s32 	%p370, %r81, 0;
	@%p370 bra 	$L__BB0_154;
	setp.gt.u32 	%p371, %r1884, 7;
	@%p371 bra 	$L__BB0_154;
	mov.b32 	%r820, 1;
	shl.b32 	%r821, %r820, %r1884;
	and.b32  	%r822, %r821, 168;
	setp.ne.s32 	%p372, %r822, 0;
	@%p372 bra 	$L__BB0_1460;
$L__BB0_154:
	ld.local.u32 	%r114, [%rd2+168];
	setp.ne.s32 	%p373, %r114, 0;
	add.s32 	%r824, %r1884, -7;
	setp.gt.u32 	%p374, %r824, -4;
	and.pred  	%p375, %p373, %p374;
	@%p375 bra 	$L__BB0_1460;
	setp.eq.s32 	%p376, %r49, 0;
	@%p376 bra 	$L__BB0_157;
	setp.eq.s32 	%p377, %r1884, 6;
	setp.eq.s32 	%p378, %r107, 6;
	or.pred  	%p379, %p377, %p378;
	setp.eq.s32 	%p380, %r108, 6;
	or.pred  	%p381, %p379, %p380;
	@%p381 bra 	$L__BB0_1460;
$L__BB0_157:
	setp.eq.s32 	%p382, %r82, 0;
	@%p382 bra 	$L__BB0_159;
	setp.eq.s32 	%p383, %r1884, 6;
	setp.eq.s32 	%p384, %r107, 7;
	or.pred  	%p385, %p383, %p384;
	setp.eq.s32 	%p386, %r108, 5;
	or.pred  	%p387, %p385, %p386;
	@%p387 bra 	$L__BB0_1460;
$L__BB0_159:
	ld.local.u32 	%r115, [%rd2+200];
	setp.ne.s32 	%p388, %r115, 0;
	add.s32 	%r828, %r1884, -8;
	setp.gt.u32 	%p389, %r828, -4;
	and.pred  	%p390, %p388, %p389;
	@%p390 bra 	$L__BB0_1460;
	setp.eq.s32 	%p391, %r50, 0;
	@%p391 bra 	$L__BB0_162;
	setp.eq.s32 	%p392, %r1884, 7;
	setp.eq.s32 	%p393, %r107, 7;
	or.pred  	%p394, %p392, %p393;
	setp.eq.s32 	%p395, %r108, 7;
	or.pred  	%p396, %p394, %p395;
	@%p396 bra 	$L__BB0_1460;
$L__BB0_162:
	setp.eq.s32 	%p397, %r83, 0;
	@%p397 bra 	$L__BB0_164;
	setp.eq.s32 	%p398, %r1884, 7;
	setp.eq.s32 	%p399, %r107, 8;
	or.pred  	%p400, %p398, %p399;
	setp.eq.s32 	%p401, %r108, 6;
	or.pred  	%p402, %p400, %p401;
	@%p402 bra 	$L__BB0_1460;
$L__BB0_164:
	ld.local.u32 	%r116, [%rd2+232];
	setp.ne.s32 	%p403, %r116, 0;
	add.s32 	%r832, %r1884, -9;
	setp.gt.u32 	%p404, %r832, -4;
	and.pred  	%p405, %p403, %p404;
	@%p405 bra 	$L__BB0_1460;
	setp.gt.s32 	%p406, %r1884, 8;
	mov.b32 	%r1885, 3;
	@%p406 bra 	$L__BB0_14;
	add.s32 	%r834, %r2, -4;
	mul.wide.s32 	%rd24, %r1884, 32;
	add.s64 	%rd25, %rd2, %rd24;
	mov.b32 	%r835, 1;
	st.local.u32 	[%rd25+12], %r835;
	cvt.rn.f32.s32 	%f68, %r1949;
	cvt.rn.f32.s32 	%f69, %r834;
	setp.eq.s32 	%p407, %r834, 0;
	mov.f32 	%f681, 0f3F800000;
	@%p407 bra 	$L__BB0_169;
	mul.rn.f32 	%f382, %f1, %f69;
	cvt.rni.f32.f32 	%f383, %f382;
	sub.f32 	%f384, %f382, %f383;
	neg.f32 	%f385, %f382;
	fma.rn.f32 	%f386, %f1, %f69, %f385;
	fma.rn.f32 	%f387, %f2, %f69, %f386;
	add.f32 	%f388, %f384, %f387;
	setp.gt.f32 	%p408, %f383, 0f00000000;
	selp.b32 	%r836, 0, -2097152000, %p408;
	abs.f32 	%f389, %f69;
	setp.num.f32 	%p409, %f389, %f389;
	setp.lt.f32 	%p410, %f382, 0f00000000;
	selp.f32 	%f390, 0f00000000, 0f7F800000, %p410;
	abs.f32 	%f391, %f382;
	setp.gt.f32 	%p411, %f391, 0f43180000;
	cvt.rzi.s32.f32 	%r837, %f383;
	shl.b32 	%r838, %r837, 23;
	sub.s32 	%r839, %r838, %r836;
	mov.b32 	%f392, %r839;
	add.s32 	%r840, %r836, 2130706432;
	mov.b32 	%f393, %r840;
	fma.rn.f32 	%f394, %f388, 0f391FCB8E, 0f3AAF85ED;
	fma.rn.f32 	%f395, %f394, %f388, 0f3C1D9856;
	fma.rn.f32 	%f396, %f395, %f388, 0f3D6357BB;
	fma.rn.f32 	%f397, %f396, %f388, 0f3E75FDEC;
	fma.rn.f32 	%f398, %f397, %f388, 0f3F317218;
	fma.rn.f32 	%f399, %f398, %f388, 0f3F800000;
	mul.f32 	%f400, %f399, %f393;
	mul.f32 	%f401, %f400, %f392;
	selp.f32 	%f681, %f390, %f401, %p411;
	@%p409 bra 	$L__BB0_169;
	mov.f32 	%f402, 0f41000000;
	add.rn.f32 	%f681, %f402, %f69;
$L__BB0_169:
	cvt.rni.s32.f32 	%r841, %f681;
	cvt.rn.f32.s32 	%f403, %r841;
	abs.f32 	%f73, %f403;
	abs.f32 	%f684, %f68;
	setp.lt.f32 	%p412, %f684, %f73;
	@%p412 bra 	$L__BB0_181;
	mul.f32 	%f75, %f73, 0f4B000000;
	setp.gtu.f32 	%p413, %f684, %f75;
	@%p413 bra 	$L__BB0_177;
	div.approx.f32 	%f404, %f684, %f73;
	cvt.rzi.f32.f32 	%f682, %f404;
	neg.f32 	%f77, %f73;
	fma.rn.f32 	%f78, %f77, %f682, %f684;
	mov.b32 	%r117, %f78;
	mov.b32 	%r842, %f73;
	setp.lt.u32 	%p414, %r117, %r842;
	@%p414 bra 	$L__BB0_176;
	setp.gt.u32 	%p415, %r117, -2147483648;
	@%p415 bra 	$L__BB0_175;
	add.f32 	%f682, %f682, 0f3F800000;
	add.f32 	%f405, %f73, %f73;
	setp.ltu.f32 	%p416, %f78, %f405;
	@%p416 bra 	$L__BB0_176;
	add.f32 	%f406, %f682, 0f3F800000;
	fma.rn.f32 	%f407, %f73, 0fC0400000, %f78;
	setp.ge.f32 	%p417, %f407, 0f00000000;
	add.f32 	%f408, %f406, 0f3F800000;
	selp.f32 	%f682, %f408, %f406, %p417;
	bra.uni 	$L__BB0_176;
$L__BB0_175:
	add.f32 	%f409, %f682, 0fBF800000;
	setp.lt.f32 	%p418, %f78, %f77;
	add.f32 	%f410, %f409, 0fBF800000;
	selp.f32 	%f682, %f410, %f409, %p418;
$L__BB0_176:
	fma.rn.f32 	%f684, %f77, %f682, %f684;
	bra.uni 	$L__BB0_181;
$L__BB0_177:
	mov.b32 	%r118, %f684;
	mov.b32 	%r843, %f75;
	and.b32  	%r119, %r843, -8388608;
	and.b32  	%r844, %r118, 8388607;
	or.b32  	%r1907, %r844, 1065353216;
	and.b32  	%r845, %r843, 8388607;
	or.b32  	%r121, %r845, 1065353216;
	mov.b32 	%f683, %r1907;
	sub.s32 	%r846, %r118, %r119;
	add.s32 	%r847, %r846, 192937984;
	and.b32  	%r1908, %r847, -8388608;
	setp.eq.s32 	%p419, %r1908, 0;
	@%p419 bra 	$L__BB0_180;
	mov.b32 	%f411, %r121;
	rcp.approx.ftz.f32 	%f85, %f411;
	neg.f32 	%f86, %f411;
$L__BB0_179:
	min.u32 	%r848, %r1908, 192937984;
	add.s32 	%r849, %r1907, %r848;
	mov.b32 	%f412, %r849;
	mul.f32 	%f413, %f85, %f412;
	fma.rn.f32 	%f414, %f86, %f413, %f412;
	fma.rn.f32 	%f415, %f414, %f85, %f413;
	fma.rn.f32 	%f416, %f86, %f415, %f412;
	fma.rz.f32 	%f417, %f416, %f85, %f415;
	cvt.rzi.f32.f32 	%f418, %f417;
	fma.rn.f32 	%f683, %f86, %f418, %f412;
	sub.s32 	%r1908, %r1908, %r848;
	mov.b32 	%r1907, %f683;
	setp.ne.s32 	%p420, %r1908, 0;
	setp.ne.s32 	%p421, %r1907, 0;
	and.pred  	%p422, %p420, %p421;
	@%p422 bra 	$L__BB0_179;
$L__BB0_180:
	mov.b32 	%f420, %r119;
	setp.leu.f32 	%p423, %f73, 0f00000000;
	setp.gt.u32 	%p424, %r118, 2139095039;
	selp.f32 	%f421, 0f7FFFFFFF, %f420, %p423;
	selp.f32 	%f422, 0f7FFFFFFF, %f421, %p424;
	mul.f32 	%f423, %f683, 0f34000000;
	mul.f32 	%f684, %f422, %f423;
$L__BB0_181:
	abs.f32 	%f424, %f684;
	setp.nan.f32 	%p425, %f424, %f424;
	copysign.f32 	%f425, %f68, %f684;
	selp.f32 	%f426, %f684, %f425, %p425;
	cvt.rmi.s32.f32 	%r1949, %f426;
	add.s32 	%r128, %r2, -5;
	setp.eq.s32 	%p426, %r3, 4;
	@%p426 bra 	$L__BB0_981;
	setp.lt.u32 	%p427, %r2, 6;
	mov.b32 	%r1913, 1;
	@%p427 bra 	$L__BB0_191;
	add.s32 	%r853, %r2, -6;
	and.b32  	%r129, %r128, 3;
	setp.lt.u32 	%p428, %r853, 3;
	mov.b32 	%r1912, 8;
	@%p428 bra 	$L__BB0_187;
	and.b32  	%r130, %r128, -4;
	mov.b32 	%r1910, 0;
	mov.b32 	%r1913, 1;
$L__BB0_185:
	mov.u32 	%r131, %r1913;
	shl.b32 	%r1913, %r131, 12;
	add.s32 	%r1910, %r1910, 4;
	setp.ne.s32 	%p429, %r1910, %r130;
	@%p429 bra 	$L__BB0_185;
	shl.b32 	%r1912, %r131, 15;
$L__BB0_187:
	setp.eq.s32 	%p430, %r129, 0;
	@%p430 bra 	$L__BB0_191;
	setp.eq.s32 	%p431, %r129, 1;
	@%p431 bra 	$L__BB0_190;
	setp.eq.s32 	%p432, %r129, 2;
	selp.b32 	%r856, 3, 6, %p432;
	shl.b32 	%r1913, %r1912, %r856;
	bra.uni 	$L__BB0_191;
$L__BB0_190:
	mov.u32 	%r1913, %r1912;
$L__BB0_191:
	setp.eq.s32 	%p433, %r43, 0;
	div.s32 	%r1884, %r1949, %r1913;
	add.s32 	%r141, %r1884, 4;
	add.s32 	%r142, %r1884, -4;
	@%p433 bra 	$L__BB0_193;
	setp.eq.s32 	%p434, %r1884, 0;
	setp.eq.s32 	%p435, %r141, 0;
	or.pred  	%p436, %p434, %p435;
	setp.eq.s32 	%p437, %r142, 0;
	or.pred  	%p438, %p436, %p437;
	@%p438 bra 	$L__BB0_1460;
$L__BB0_193:
	setp.eq.s32 	%p439, %r76, 0;
	@%p439 bra 	$L__BB0_195;
	setp.eq.s32 	%p440, %r1884, 0;
	setp.eq.s32 	%p441, %r141, 1;
	or.pred  	%p442, %p440, %p441;
	setp.eq.s32 	%p443, %r142, -1;
	or.pred  	%p444, %p442, %p443;
	@%p444 bra 	$L__BB0_1460;
$L__BB0_195:
	setp.eq.s32 	%p445, %r109, 0;
	@%p445 bra 	$L__BB0_197;
	setp.eq.s32 	%p446, %r1884, 0;
	setp.eq.s32 	%p447, %r141, 2;
	or.pred  	%p448, %p446, %p447;
	setp.eq.s32 	%p449, %r142, -2;
	or.pred  	%p450, %p448, %p449;
	@%p450 bra 	$L__BB0_1460;
$L__BB0_197:
	ld.local.u32 	%r143, [%rd2+12];
	setp.ne.s32 	%p451, %r143, 0;
	add.s32 	%r862, %r1884, -2;
	setp.gt.u32 	%p452, %r862, -4;
	and.pred  	%p453, %p451, %p452;
	@%p453 bra 	$L__BB0_1460;
	setp.eq.s32 	%p454, %r44, 0;
	@%p454 bra 	$L__BB0_200;
	setp.eq.s32 	%p455, %r1884, 1;
	setp.eq.s32 	%p456, %r141, 1;
	or.pred  	%p457, %p455, %p456;
	setp.eq.s32 	%p458, %r142, 1;
	or.pred  	%p459, %p457, %p458;
	@%p459 bra 	$L__BB0_1460;
$L__BB0_200:
	setp.eq.s32 	%p460, %r77, 0;
	@%p460 bra 	$L__BB0_202;
	setp.eq.s32 	%p461, %r1884, 1;
	setp.eq.s32 	%p462, %r141, 2;
	or.pred  	%p463, %p461, %p462;
	setp.eq.s32 	%p464, %r142, 0;
	or.pred  	%p465, %p463, %p464;
	@%p465 bra 	$L__BB0_1460;
$L__BB0_202:
	setp.eq.s32 	%p466, %r110, 0;
	@%p466 bra 	$L__BB0_204;
	setp.eq.s32 	%p467, %r1884, 1;
	setp.eq.s32 	%p468, %r141, 3;
	or.pred  	%p469, %p467, %p468;
	setp.eq.s32 	%p470, %r142, -1;
	or.pred  	%p471, %p469, %p470;
	@%p471 bra 	$L__BB0_1460;
$L__BB0_204:
	ld.local.u32 	%r144, [%rd2+44];
	setp.ne.s32 	%p472, %r144, 0;
	setp.lt.u32 	%p473, %r1884, 3;
	and.pred  	%p474, %p472, %p473;
	@%p474 bra 	$L__BB0_1460;
	setp.eq.s32 	%p475, %r45, 0;
	@%p475 bra 	$L__BB0_207;
	setp.eq.s32 	%p476, %r1884, 2;
	setp.eq.s32 	%p477, %r141, 2;
	or.pred  	%p478, %p476, %p477;
	setp.eq.s32 	%p479, %r142, 2;
	or.pred  	%p480, %p478, %p479;
	@%p480 bra 	$L__BB0_1460;
$L__BB0_207:
	setp.eq.s32 	%p481, %r78, 0;
	@%p481 bra 	$L__BB0_209;
	setp.eq.s32 	%p482, %r1884, 2;
	setp.eq.s32 	%p483, %r141, 3;
	or.pred  	%p484, %p482, %p483;
	setp.eq.s32 	%p485, %r142, 1;
	or.pred  	%p486, %p484, %p485;
	@%p486 bra 	$L__BB0_1460;
$L__BB0_209:
	setp.eq.s32 	%p487, %r111, 0;
	@%p487 bra 	$L__BB0_212;
	setp.eq.s32 	%p488, %r142, 0;
	@%p488 bra 	$L__BB0_1460;
	or.b32  	%r871, %r1884, 2;
	setp.eq.s32 	%p489, %r871, 2;
	@%p489 bra 	$L__BB0_1460;
$L__BB0_212:
	ld.local.u32 	%r145, [%rd2+76];
	setp.ne.s32 	%p490, %r145, 0;
	setp.gt.u32 	%p491, %r142, -4;
	and.pred  	%p492, %p490, %p491;
	@%p492 bra 	$L__BB0_1460;
	setp.eq.s32 	%p493, %r46, 0;
	@%p493 bra 	$L__BB0_215;
	setp.eq.s32 	%p494, %r141, 3;
	and.b32  	%r874, %r1884, -5;
	setp.eq.s32 	%p495, %r874, 3;
	or.pred  	%p496, %p495, %p494;
	@%p496 bra 	$L__BB0_1460;
$L__BB0_215:
	setp.eq.s32 	%p497, %r79, 0;
	@%p497 bra 	$L__BB0_219;
	setp.eq.s32 	%p498, %r142, 2;
	@%p498 bra 	$L__BB0_1460;
	setp.eq.s32 	%p499, %r1884, 0;
	@%p499 bra 	$L__BB0_1460;
	setp.eq.s32 	%p500, %r1884, 3;
	@%p500 bra 	$L__BB0_1460;
$L__BB0_219:
	setp.eq.s32 	%p501, %r112, 0;
	@%p501 bra 	$L__BB0_222;
	setp.gt.u32 	%p502, %r1884, 5;
	@%p502 bra 	$L__BB0_222;
	mov.b32 	%r879, 1;
	shl.b32 	%r880, %r879, %r1884;
	and.b32  	%r881, %r880, 42;
	setp.ne.s32 	%p503, %r881, 0;
	@%p503 bra 	$L__BB0_1460;
$L__BB0_222:
	ld.local.u32 	%r146, [%rd2+108];
	setp.ne.s32 	%p504, %r146, 0;
	add.s32 	%r883, %r1884, -5;
	setp.gt.u32 	%p505, %r883, -4;
	and.pred  	%p506, %p504, %p505;
	@%p506 bra 	$L__BB0_1460;
	setp.eq.s32 	%p507, %r47, 0;
	@%p507 bra 	$L__BB0_226;
	setp.eq.s32 	%p508, %r142, 4;
	@%p508 bra 	$L__BB0_1460;
	or.b32  	%r886, %r1884, 4;
	setp.eq.s32 	%p509, %r886, 4;
	@%p509 bra 	$L__BB0_1460;
$L__BB0_226:
	setp.eq.s32 	%p510, %r80, 0;
	@%p510 bra 	$L__BB0_228;
	setp.eq.s32 	%p511, %r1884, 4;
	setp.eq.s32 	%p512, %r141, 5;
	or.pred  	%p513, %p511, %p512;
	setp.eq.s32 	%p514, %r142, 3;
	or.pred  	%p515, %p513, %p514;
	@%p515 bra 	$L__BB0_1460;
$L__BB0_228:
	setp.eq.s32 	%p516, %r113, 0;
	@%p516 bra 	$L__BB0_231;
	setp.gt.u32 	%p517, %r1884, 6;
	@%p517 bra 	$L__BB0_231;
	mov.b32 	%r890, 1;
	shl.b32 	%r891, %r890, %r1884;
	and.b32  	%r892, %r891, 84;
	setp.ne.s32 	%p518, %r892, 0;
	@%p518 bra 	$L__BB0_1460;
$L__BB0_231:
	ld.local.u32 	%r147, [%rd2+140];
	setp.ne.s32 	%p519, %r147, 0;
	add.s32 	%r894, %r1884, -6;
	setp.gt.u32 	%p520, %r894, -4;
	and.pred  	%p521, %p519, %p520;
	@%p521 bra 	$L__BB0_1460;
	setp.eq.s32 	%p522, %r48, 0;
	@%p522 bra 	$L__BB0_235;
	setp.gt.u32 	%p523, %r1884, 9;
	@%p523 bra 	$L__BB0_235;
	mov.b32 	%r897, 1;
	shl.b32 	%r898, %r897, %r1884;
	and.b32  	%r899, %r898, 546;
	setp.ne.s32 	%p524, %r899, 0;
	@%p524 bra 	$L__BB0_1460;
$L__BB0_235:
	setp.eq.s32 	%p525, %r81, 0;
	@%p525 bra 	$L__BB0_237;
	setp.eq.s32 	%p526, %r1884, 5;
	setp.eq.s32 	%p527, %r141, 6;
	or.pred  	%p528, %p526, %p527;
	setp.eq.s32 	%p529, %r142, 4;
	or.pred  	%p530, %p528, %p529;
	@%p530 bra 	$L__BB0_1460;
$L__BB0_237:
	setp.eq.s32 	%p531, %r114, 0;
	@%p531 bra 	$L__BB0_240;
	setp.gt.u32 	%p532, %r1884, 7;
	@%p532 bra 	$L__BB0_240;
	mov.b32 	%r903, 1;
	shl.b32 	%r904, %r903, %r1884;
	and.b32  	%r905, %r904, 168;
	setp.ne.s32 	%p533, %r905, 0;
	@%p533 bra 	$L__BB0_1460;
$L__BB0_240:
	ld.local.u32 	%r148, [%rd2+172];
	setp.ne.s32 	%p534, %r148, 0;
	add.s32 	%r907, %r1884, -7;
	setp.gt.u32 	%p535, %r907, -4;
	and.pred  	%p536, %p534, %p535;
	@%p536 bra 	$L__BB0_1460;
	setp.eq.s32 	%p537, %r49, 0;
	@%p537 bra 	$L__BB0_244;
	setp.gt.u32 	%p538, %r1884, 10;
	@%p538 bra 	$L__BB0_244;
	mov.b32 	%r910, 1;
	shl.b32 	%r911, %r910, %r1884;
	and.b32  	%r912, %r911, 1092;
	setp.ne.s32 	%p539, %r912, 0;
	@%p539 bra 	$L__BB0_1460;
$L__BB0_244:
	setp.eq.s32 	%p540, %r82, 0;
	@%p540 bra 	$L__BB0_246;
	setp.eq.s32 	%p541, %r1884, 6;
	setp.eq.s32 	%p542, %r141, 7;
	or.pred  	%p543, %p541, %p542;
	setp.eq.s32 	%p544, %r142, 5;
	or.pred  	%p545, %p543, %p544;
	@%p545 bra 	$L__BB0_1460;
$L__BB0_246:
	setp.eq.s32 	%p546, %r115, 0;
	@%p546 bra 	$L__BB0_248;
	setp.eq.s32 	%p547, %r1884, 6;
	setp.eq.s32 	%p548, %r141, 8;
	or.pred  	%p549, %p547, %p548;
	setp.eq.s32 	%p550, %r142, 4;
	or.pred  	%p551, %p549, %p550;
	@%p551 bra 	$L__BB0_1460;
$L__BB0_248:
	ld.local.u32 	%r149, [%rd2+204];
	setp.ne.s32 	%p552, %r149, 0;
	add.s32 	%r916, %r1884, -8;
	setp.gt.u32 	%p553, %r916, -4;
	and.pred  	%p554, %p552, %p553;
	@%p554 bra 	$L__BB0_1460;
	setp.eq.s32 	%p555, %r50, 0;
	@%p555 bra 	$L__BB0_252;
	setp.gt.u32 	%p556, %r1884, 11;
	@%p556 bra 	$L__BB0_252;
	mov.b32 	%r919, 1;
	shl.b32 	%r920, %r919, %r1884;
	and.b32  	%r921, %r920, 2184;
	setp.ne.s32 	%p557, %r921, 0;
	@%p557 bra 	$L__BB0_1460;
$L__BB0_252:
	setp.eq.s32 	%p558, %r83, 0;
	@%p558 bra 	$L__BB0_254;
	setp.eq.s32 	%p559, %r1884, 7;
	setp.eq.s32 	%p560, %r141, 8;
	or.pred  	%p561, %p559, %p560;
	setp.eq.s32 	%p562, %r142, 6;
	or.pred  	%p563, %p561, %p562;
	@%p563 bra 	$L__BB0_1460;
$L__BB0_254:
	setp.eq.s32 	%p564, %r116, 0;
	@%p564 bra 	$L__BB0_256;
	setp.eq.s32 	%p565, %r1884, 7;
	setp.eq.s32 	%p566, %r141, 9;
	or.pred  	%p567, %p565, %p566;
	setp.eq.s32 	%p568, %r142, 5;
	or.pred  	%p569, %p567, %p568;
	@%p569 bra 	$L__BB0_1460;
$L__BB0_256:
	ld.local.u32 	%r150, [%rd2+236];
	setp.ne.s32 	%p570, %r150, 0;
	add.s32 	%r925, %r1884, -9;
	setp.gt.u32 	%p571, %r925, -4;
	and.pred  	%p572, %p570, %p571;
	@%p572 bra 	$L__BB0_1460;
	setp.gt.s32 	%p573, %r1884, 8;
	mov.b32 	%r1885, 4;
	@%p573 bra 	$L__BB0_14;
	mul.wide.s32 	%rd26, %r1884, 32;
	add.s64 	%rd27, %rd2, %rd26;
	mov.b32 	%r927, 1;
	st.local.u32 	[%rd27+16], %r927;
	cvt.rn.f32.s32 	%f91, %r1949;
	cvt.rn.f32.s32 	%f92, %r128;
	setp.eq.s32 	%p574, %r128, 0;
	mov.f32 	%f685, 0f3F800000;
	@%p574 bra 	$L__BB0_261;
	mul.rn.f32 	%f428, %f1, %f92;
	cvt.rni.f32.f32 	%f429, %f428;
	sub.f32 	%f430, %f428, %f429;
	neg.f32 	%f431, %f428;
	fma.rn.f32 	%f432, %f1, %f92, %f431;
	fma.rn.f32 	%f433, %f2, %f92, %f432;
	add.f32 	%f434, %f430, %f433;
	setp.gt.f32 	%p575, %f429, 0f00000000;
	selp.b32 	%r928, 0, -2097152000, %p575;
	abs.f32 	%f435, %f92;
	setp.num.f32 	%p576, %f435, %f435;
	setp.lt.f32 	%p577, %f428, 0f00000000;
	selp.f32 	%f436, 0f00000000, 0f7F800000, %p577;
	abs.f32 	%f437, %f428;
	setp.gt.f32 	%p578, %f437, 0f43180000;
	cvt.rzi.s32.f32 	%r929, %f429;
	shl.b32 	%r930, %r929, 23;
	sub.s32 	%r931, %r930, %r928;
	mov.b32 	%f438, %r931;
	add.s32 	%r932, %r928, 2130706432;
	mov.b32 	%f439, %r932;
	fma.rn.f32 	%f440, %f434, 0f391FCB8E, 0f3AAF85ED;
	fma.rn.f32 	%f441, %f440, %f434, 0f3C1D9856;
	fma.rn.f32 	%f442, %f441, %f434, 0f3D6357BB;
	fma.rn.f32 	%f443, %f442, %f434, 0f3E75FDEC;
	fma.rn.f32 	%f444, %f443, %f434, 0f3F317218;
	fma.rn.f32 	%f445, %f444, %f434, 0f3F800000;
	mul.f32 	%f446, %f445, %f439;
	mul.f32 	%f447, %f446, %f438;
	selp.f32 	%f685, %f436, %f447, %p578;
	@%p576 bra 	$L__BB0_261;
	mov.f32 	%f448, 0f41000000;
	add.rn.f32 	%f685, %f448, %f92;
$L__BB0_261:
	cvt.rni.s32.f32 	%r933, %f685;
	cvt.rn.f32.s32 	%f449, %r933;
	abs.f32 	%f96, %f449;
	abs.f32 	%f688, %f91;
	setp.lt.f32 	%p579, %f688, %f96;
	@%p579 bra 	$L__BB0_273;
	mul.f32 	%f98, %f96, 0f4B000000;
	setp.gtu.f32 	%p580, %f688, %f98;
	@%p580 bra 	$L__BB0_269;
	div.approx.f32 	%f450, %f688, %f96;
	cvt.rzi.f32.f32 	%f686, %f450;
	neg.f32 	%f100, %f96;
	fma.rn.f32 	%f101, %f100, %f686, %f688;
	mov.b32 	%r151, %f101;
	mov.b32 	%r934, %f96;
	setp.lt.u32 	%p581, %r151, %r934;
	@%p581 bra 	$L__BB0_268;
	setp.gt.u32 	%p582, %r151, -2147483648;
	@%p582 bra 	$L__BB0_267;
	add.f32 	%f686, %f686, 0f3F800000;
	add.f32 	%f451, %f96, %f96;
	setp.ltu.f32 	%p583, %f101, %f451;
	@%p583 bra 	$L__BB0_268;
	add.f32 	%f452, %f686, 0f3F800000;
	fma.rn.f32 	%f453, %f96, 0fC0400000, %f101;
	setp.ge.f32 	%p584, %f453, 0f00000000;
	add.f32 	%f454, %f452, 0f3F800000;
	selp.f32 	%f686, %f454, %f452, %p584;
	bra.uni 	$L__BB0_268;
$L__BB0_267:
	add.f32 	%f455, %f686, 0fBF800000;
	setp.lt.f32 	%p585, %f101, %f100;
	add.f32 	%f456, %f455, 0fBF800000;
	selp.f32 	%f686, %f456, %f455, %p585;
$L__BB0_268:
	fma.rn.f32 	%f688, %f100, %f686, %f688;
	bra.uni 	$L__BB0_273;
$L__BB0_269:
	mov.b32 	%r152, %f688;
	mov.b32 	%r935, %f98;
	and.b32  	%r153, %r935, -8388608;
	and.b32  	%r936, %r152, 8388607;
	or.b32  	%r1914, %r936, 1065353216;
	and.b32  	%r937, %r935, 8388607;
	or.b32  	%r155, %r937, 1065353216;
	mov.b32 	%f687, %r1914;
	sub.s32 	%r938, %r152, %r153;
	add.s32 	%r939, %r938, 192937984;
	and.b32  	%r1915, %r939, -8388608;
	setp.eq.s32 	%p586, %r1915, 0;
	@%p586 bra 	$L__BB0_272;
	mov.b32 	%f457, %r155;
	rcp.approx.ftz.f32 	%f108, %f457;
	neg.f32 	%f109, %f457;
$L__BB0_271:
	min.u32 	%r940, %r1915, 192937984;
	add.s32 	%r941, %r1914, %r940;
	mov.b32 	%f458, %r941;
	mul.f32 	%f459, %f108, %f458;
	fma.rn.f32 	%f460, %f109, %f459, %f458;
	fma.rn.f32 	%f461, %f460, %f108, %f459;
	fma.rn.f32 	%f462, %f109, %f461, %f458;
	fma.rz.f32 	%f463, %f462, %f108, %f461;
	cvt.rzi.f32.f32 	%f464, %f463;
	fma.rn.f32 	%f687, %f109, %f464, %f458;
	sub.s32 	%r1915, %r1915, %r940;
	mov.b32 	%r1914, %f687;
	setp.ne.s32 	%p587, %r1915, 0;
	setp.ne.s32 	%p588, %r1914, 0;
	and.pred  	%p589, %p587, %p588;
	@%p589 bra 	$L__BB0_271;
$L__BB0_272:
	mov.b32 	%f466, %r153;
	setp.leu.f32 	%p590, %f96, 0f00000000;
	setp.gt.u32 	%p591, %r152, 2139095039;
	selp.f32 	%f467, 0f7FFFFFFF, %f466, %p590;
	selp.f32 	%f468, 0f7FFFFFFF, %f467, %p591;
	mul.f32 	%f469, %f687, 0f34000000;
	mul.f32 	%f688, %f468, %f469;
$L__BB0_273:
	abs.f32 	%f470, %f688;
	setp.nan.f32 	%p592, %f470, %f470;
	copysign.f32 	%f471, %f91, %f688;
	selp.f32 	%f472, %f688, %f471, %p592;
	cvt.rmi.s32.f32 	%r1949, %f472;
	add.s32 	%r162, %r2, -6;
	setp.eq.s32 	%p593, %r3, 5;
	@%p593 bra 	$L__BB0_981;
	setp.lt.u32 	%p594, %r2, 7;
	mov.b32 	%r1920, 1;
	@%p594 bra 	$L__BB0_283;
	add.s32 	%r945, %r2, -7;
	and.b32  	%r163, %r162, 3;
	setp.lt.u32 	%p595, %r945, 3;
	mov.b32 	%r1919, 8;
	@%p595 bra 	$L__BB0_279;
	and.b32  	%r164, %r162, -4;
	mov.b32 	%r1917, 0;
	mov.b32 	%r1920, 1;
$L__BB0_277:
	mov.u32 	%r165, %r1920;
	shl.b32 	%r1920, %r165, 12;
	add.s32 	%r1917, %r1917, 4;
	setp.ne.s32 	%p596, %r1917, %r164;
	@%p596 bra 	$L__BB0_277;
	shl.b32 	%r1919, %r165, 15;
$L__BB0_279:
	setp.eq.s32 	%p597, %r163, 0;
	@%p597 bra 	$L__BB0_283;
	setp.eq.s32 	%p598, %r163, 1;
	@%p598 bra 	$L__BB0_282;
	setp.eq.s32 	%p599, %r163, 2;
	selp.b32 	%r948, 3, 6, %p599;
	shl.b32 	%r1920, %r1919, %r948;
	bra.uni 	$L__BB0_283;
$L__BB0_282:
	mov.u32 	%r1920, %r1919;
$L__BB0_283:
	setp.eq.s32 	%p600, %r43, 0;
	div.s32 	%r1884, %r1949, %r1920;
	add.s32 	%r175, %r1884, 5;
	add.s32 	%r176, %r1884, -5;
	@%p600 bra 	$L__BB0_285;
	setp.eq.s32 	%p601, %r1884, 0;
	setp.eq.s32 	%p602, %r175, 0;
	or.pred  	%p603, %p601, %p602;
	setp.eq.s32 	%p604, %r176, 0;
	or.pred  	%p605, %p603, %p604;
	@%p605 bra 	$L__BB0_1460;
$L__BB0_285:
	setp.eq.s32 	%p606, %r76, 0;
	@%p606 bra 	$L__BB0_287;
	setp.eq.s32 	%p607, %r1884, 0;
	setp.eq.s32 	%p608, %r175, 1;
	or.pred  	%p609, %p607, %p608;
	setp.eq.s32 	%p610, %r176, -1;
	or.pred  	%p611, %p609, %p610;
	@%p611 bra 	$L__BB0_1460;
$L__BB0_287:
	@%p445 bra 	$L__BB0_289;
	setp.eq.s32 	%p613, %r1884, 0;
	setp.eq.s32 	%p614, %r175, 2;
	or.pred  	%p615, %p613, %p614;
	setp.eq.s32 	%p616, %r176, -2;
	or.pred  	%p617, %p615, %p616;
	@%p617 bra 	$L__BB0_1460;
$L__BB0_289:
	setp.eq.s32 	%p618, %r143, 0;
	@%p618 bra 	$L__BB0_291;
	setp.eq.s32 	%p619, %r1884, 0;
	setp.eq.s32 	%p620, %r175, 3;
	or.pred  	%p621, %p619, %p620;
	setp.eq.s32 	%p622, %r176, -3;
	or.pred  	%p623, %p621, %p622;
	@%p623 bra 	$L__BB0_1460;
$L__BB0_291:
	ld.local.u32 	%r177, [%rd2+16];
	setp.ne.s32 	%p624, %r177, 0;
	add.s32 	%r955, %r1884, -2;
	setp.gt.u32 	%p625, %r955, -4;
	and.pred  	%p626, %p624, %p625;
	@%p626 bra 	$L__BB0_1460;
	@%p454 bra 	$L__BB0_294;
	setp.eq.s32 	%p628, %r1884, 1;
	setp.eq.s32 	%p629, %r175, 1;
	or.pred  	%p630, %p628, %p629;
	setp.eq.s32 	%p631, %r176, 1;
	or.pred  	%p632, %p630, %p631;
	@%p632 bra 	$L__BB0_1460;
$L__BB0_294:
	@%p460 bra 	$L__BB0_296;
	setp.eq.s32 	%p634, %r1884, 1;
	setp.eq.s32 	%p635, %r175, 2;
	or.pred  	%p636, %p634, %p635;
	setp.eq.s32 	%p637, %r176, 0;
	or.pred  	%p638, %p636, %p637;
	@%p638 bra 	$L__BB0_1460;
$L__BB0_296:
	@%p466 bra 	$L__BB0_298;
	setp.eq.s32 	%p640, %r1884, 1;
	setp.eq.s32 	%p641, %r175, 3;
	or.pred  	%p642, %p640, %p641;
	setp.eq.s32 	%p643, %r176, -1;
	or.pred  	%p644, %p642, %p643;
	@%p644 bra 	$L__BB0_1460;
$L__BB0_298:
	setp.eq.s32 	%p645, %r144, 0;
	@%p645 bra 	$L__BB0_300;
	setp.eq.s32 	%p646, %r1884, 1;
	setp.eq.s32 	%p647, %r175, 4;
	or.pred  	%p648, %p646, %p647;
	setp.eq.s32 	%p649, %r176, -2;
	or.pred  	%p650, %p648, %p649;
	@%p650 bra 	$L__BB0_1460;
$L__BB0_300:
	ld.local.u32 	%r178, [%rd2+48];
	setp.ne.s32 	%p651, %r178, 0;
	setp.lt.u32 	%p652, %r1884, 3;
	and.pred  	%p653, %p651, %p652;
	@%p653 bra 	$L__BB0_1460;
	setp.eq.s32 	%p654, %r45, 0;
	@%p654 bra 	$L__BB0_303;
	setp.eq.s32 	%p655, %r1884, 2;
	setp.eq.s32 	%p656, %r175, 2;
	or.pred  	%p657, %p655, %p656;
	setp.eq.s32 	%p658, %r176, 2;
	or.pred  	%p659, %p657, %p658;
	@%p659 bra 	$L__BB0_1460;
$L__BB0_303:
	setp.eq.s32 	%p660, %r78, 0;
	@%p660 bra 	$L__BB0_305;
	setp.eq.s32 	%p661, %r1884, 2;
	setp.eq.s32 	%p662, %r175, 3;
	or.pred  	%p663, %p661, %p662;
	setp.eq.s32 	%p664, %r176, 1;
	or.pred  	%p665, %p663, %p664;
	@%p665 bra 	$L__BB0_1460;
$L__BB0_305:
	setp.eq.s32 	%p666, %r111, 0;
	@%p666 bra 	$L__BB0_307;
	setp.eq.s32 	%p667, %r1884, 2;
	setp.eq.s32 	%p668, %r175, 4;
	or.pred  	%p669, %p667, %p668;
	setp.eq.s32 	%p670, %r176, 0;
	or.pred  	%p671, %p669, %p670;
	@%p671 bra 	$L__BB0_1460;
$L__BB0_307:
	setp.eq.s32 	%p672, %r145, 0;
	@%p672 bra 	$L__BB0_310;
	setp.eq.s32 	%p673, %r176, -1;
	@%p673 bra 	$L__BB0_1460;
	or.b32  	%r966, %r1884, 2;
	setp.eq.s32 	%p674, %r966, 2;
	@%p674 bra 	$L__BB0_1460;
$L__BB0_310:
	ld.local.u32 	%r179, [%rd2+80];
	setp.ne.s32 	%p675, %r179, 0;
	add.s32 	%r968, %r1884, -4;
	setp.gt.u32 	%p676, %r968, -4;
	and.pred  	%p677, %p675, %p676;
	@%p677 bra 	$L__BB0_1460;
	setp.eq.s32 	%p678, %r46, 0;
	@%p678 bra 	$L__BB0_313;
	setp.eq.s32 	%p679, %r1884, 3;
	setp.eq.s32 	%p680, %r175, 3;
	or.pred  	%p681, %p679, %p680;
	setp.eq.s32 	%p682, %r176, 3;
	or.pred  	%p683, %p681, %p682;
	@%p683 bra 	$L__BB0_1460;
$L__BB0_313:
	setp.eq.s32 	%p684, %r79, 0;
	@%p684 bra 	$L__BB0_315;
	setp.eq.s32 	%p685, %r1884, 3;
	setp.eq.s32 	%p686, %r175, 4;
	or.pred  	%p687, %p685, %p686;
	setp.eq.s32 	%p688, %r176, 2;
	or.pred  	%p689, %p687, %p688;
	@%p689 bra 	$L__BB0_1460;
$L__BB0_315:
	setp.eq.s32 	%p690, %r112, 0;
	@%p690 bra 	$L__BB0_319;
	setp.eq.s32 	%p691, %r176, 1;
	@%p691 bra 	$L__BB0_1460;
	setp.eq.s32 	%p692, %r1884, 0;
	@%p692 bra 	$L__BB0_1460;
	setp.eq.s32 	%p693, %r1884, 3;
	@%p693 bra 	$L__BB0_1460;
$L__BB0_319:
	setp.eq.s32 	%p694, %r146, 0;
	@%p694 bra 	$L__BB0_322;
	setp.gt.u32 	%p695, %r1884, 5;
	@%p695 bra 	$L__BB0_322;
	mov.b32 	%r975, 1;
	shl.b32 	%r976, %r975, %r1884;
	and.b32  	%r977, %r976, 42;
	setp.ne.s32 	%p696, %r977, 0;
	@%p696 bra 	$L__BB0_1460;
$L__BB0_322:
	ld.local.u32 	%r180, [%rd2+112];
	setp.ne.s32 	%p697, %r180, 0;
	setp.gt.u32 	%p698, %r176, -4;
	and.pred  	%p699, %p697, %p698;
	@%p699 bra 	$L__BB0_1460;
	setp.eq.s32 	%p700, %r47, 0;
	@%p700 bra 	$L__BB0_325;
	setp.eq.s32 	%p701, %r1884, 4;
	setp.eq.s32 	%p702, %r175, 4;
	or.pred  	%p703, %p701, %p702;
	setp.eq.s32 	%p704, %r176, 4;
	or.pred  	%p705, %p703, %p704;
	@%p705 bra 	$L__BB0_1460;
$L__BB0_325:
	setp.eq.s32 	%p706, %r80, 0;
	@%p706 bra 	$L__BB0_328;
	setp.eq.s32 	%p707, %r176, 3;
	@%p707 bra 	$L__BB0_1460;
	or.b32  	%r982, %r1884, 4;
	setp.eq.s32 	%p708, %r982, 4;
	@%p708 bra 	$L__BB0_1460;
$L__BB0_328:
	setp.eq.s32 	%p709, %r113, 0;
	@%p709 bra 	$L__BB0_330;
	setp.eq.s32 	%p710, %r1884, 4;
	setp.eq.s32 	%p711, %r175, 6;
	or.pred  	%p712, %p710, %p711;
	setp.eq.s32 	%p713, %r176, 2;
	or.pred  	%p714, %p712, %p713;
	@%p714 bra 	$L__BB0_1460;
$L__BB0_330:
	setp.eq.s32 	%p715, %r147, 0;
	@%p715 bra 	$L__BB0_333;
	setp.gt.u32 	%p716, %r1884, 6;
	@%p716 bra 	$L__BB0_333;
	mov.b32 	%r986, 1;
	shl.b32 	%r987, %r986, %r1884;
	and.b32  	%r988, %r987, 84;
	setp.ne.s32 	%p717, %r988, 0;
	@%p717 bra 	$L__BB0_1460;
$L__BB0_333:
	ld.local.u32 	%r181, [%rd2+144];
	setp.ne.s32 	%p718, %r181, 0;
	add.s32 	%r990, %r1884, -6;
	setp.gt.u32 	%p719, %r990, -4;
	and.pred  	%p720, %p718, %p719;
	@%p720 bra 	$L__BB0_1460;
	setp.eq.s32 	%p721, %r48, 0;
	@%p721 bra 	$L__BB0_338;
	setp.eq.s32 	%p722, %r176, 5;
	@%p722 bra 	$L__BB0_1460;
	setp.eq.s32 	%p723, %r1884, 0;
	@%p723 bra 	$L__BB0_1460;
	setp.eq.s32 	%p724, %r1884, 5;
	@%p724 bra 	$L__BB0_1460;
$L__BB0_338:
	setp.eq.s32 	%p725, %r81, 0;
	@%p725 bra 	$L__BB0_341;
	setp.gt.u32 	%p726, %r1884, 9;
	@%p726 bra 	$L__BB0_341;
	mov.b32 	%r995, 1;
	shl.b32 	%r996, %r995, %r1884;
	and.b32  	%r997, %r996, 546;
	setp.ne.s32 	%p727, %r997, 0;
	@%p727 bra 	$L__BB0_1460;
$L__BB0_341:
	setp.eq.s32 	%p728, %r114, 0;
	@%p728 bra 	$L__BB0_343;
	setp.eq.s32 	%p729, %r1884, 5;
	setp.eq.s32 	%p730, %r175, 7;
	or.pred  	%p731, %p729, %p730;
	setp.eq.s32 	%p732, %r176, 3;
	or.pred  	%p733, %p731, %p732;
	@%p733 bra 	$L__BB0_1460;
$L__BB0_343:
	setp.eq.s32 	%p734, %r148, 0;
	@%p734 bra 	$L__BB0_346;
	setp.gt.u32 	%p735, %r1884, 7;
	@%p735 bra 	$L__BB0_346;
	mov.b32 	%r1001, 1;
	shl.b32 	%r1002, %r1001, %r1884;
	and.b32  	%r1003, %r1002, 168;
	setp.ne.s32 	%p736, %r1003, 0;
	@%p736 bra 	$L__BB0_1460;
$L__BB0_346:
	ld.local.u32 	%r182, [%rd2+176];
	setp.ne.s32 	%p737, %r182, 0;
	add.s32 	%r1005, %r1884, -7;
	setp.gt.u32 	%p738, %r1005, -4;
	and.pred  	%p739, %p737, %p738;
	@%p739 bra 	$L__BB0_1460;
	setp.eq.s32 	%p740, %r49, 0;
	@%p740 bra 	$L__BB0_349;
	setp.eq.s32 	%p741, %r1884, 6;
	setp.eq.s32 	%p742, %r175, 6;
	or.pred  	%p743, %p741, %p742;
	setp.eq.s32 	%p744, %r176, 6;
	or.pred  	%p745, %p743, %p744;
	@%p745 bra 	$L__BB0_1460;
$L__BB0_349:
	setp.eq.s32 	%p746, %r82, 0;
	@%p746 bra 	$L__BB0_352;
	setp.gt.u32 	%p747, %r1884, 10;
	@%p747 bra 	$L__BB0_352;
	mov.b32 	%r1009, 1;
	shl.b32 	%r1010, %r1009, %r1884;
	and.b32  	%r1011, %r1010, 1092;
	setp.ne.s32 	%p748, %r1011, 0;
	@%p748 bra 	$L__BB0_1460;
$L__BB0_352:
	setp.eq.s32 	%p749, %r115, 0;
	@%p749 bra 	$L__BB0_354;
	setp.eq.s32 	%p750, %r1884, 6;
	setp.eq.s32 	%p751, %r175, 8;
	or.pred  	%p752, %p750, %p751;
	setp.eq.s32 	%p753, %r176, 4;
	or.pred  	%p754, %p752, %p753;
	@%p754 bra 	$L__BB0_1460;
$L__BB0_354:
	setp.eq.s32 	%p755, %r149, 0;
	@%p755 bra 	$L__BB0_356;
	setp.eq.s32 	%p756, %r1884, 6;
	setp.eq.s32 	%p757, %r175, 9;
	or.pred  	%p758, %p756, %p757;
	setp.eq.s32 	%p759, %r176, 3;
	or.pred  	%p760, %p758, %p759;
	@%p760 bra 	$L__BB0_1460;
$L__BB0_356:
	ld.local.u32 	%r183, [%rd2+208];
	setp.ne.s32 	%p761, %r183, 0;
	add.s32 	%r1015, %r1884, -8;
	setp.gt.u32 	%p762, %r1015, -4;
	and.pred  	%p763, %p761, %p762;
	@%p763 bra 	$L__BB0_1460;
	setp.eq.s32 	%p764, %r50, 0;
	@%p764 bra 	$L__BB0_359;
	setp.eq.s32 	%p765, %r1884, 7;
	setp.eq.s32 	%p766, %r175, 7;
	or.pred  	%p767, %p765, %p766;
	setp.eq.s32 	%p768, %r176, 7;
	or.pred  	%p769, %p767, %p768;
	@%p769 bra 	$L__BB0_1460;
$L__BB0_359:
	setp.eq.s32 	%p770, %r83, 0;
	@%p770 bra 	$L__BB0_362;
	setp.gt.u32 	%p771, %r1884, 11;
	@%p771 bra 	$L__BB0_362;
	mov.b32 	%r1019, 1;
	shl.b32 	%r1020, %r1019, %r1884;
	and.b32  	%r1021, %r1020, 2184;
	setp.ne.s32 	%p772, %r1021, 0;
	@%p772 bra 	$L__BB0_1460;
$L__BB0_362:
	setp.eq.s32 	%p773, %r116, 0;
	@%p773 bra 	$L__BB0_364;
	setp.eq.s32 	%p774, %r1884, 7;
	setp.eq.s32 	%p775, %r175, 9;
	or.pred  	%p776, %p774, %p775;
	setp.eq.s32 	%p777, %r176, 5;
	or.pred  	%p778, %p776, %p777;
	@%p778 bra 	$L__BB0_1460;
$L__BB0_364:
	setp.eq.s32 	%p779, %r150, 0;
	@%p779 bra 	$L__BB0_366;
	setp.eq.s32 	%p780, %r1884, 7;
	setp.eq.s32 	%p781, %r175, 10;
	or.pred  	%p782, %p780, %p781;
	setp.eq.s32 	%p783, %r176, 4;
	or.pred  	%p784, %p782, %p783;
	@%p784 bra 	$L__BB0_1460;
$L__BB0_366:
	ld.local.u32 	%r184, [%rd2+240];
	setp.ne.s32 	%p785, %r184, 0;
	add.s32 	%r1025, %r1884, -9;
	setp.gt.u32 	%p786, %r1025, -4;
	and.pred  	%p787, %p785, %p786;
	@%p787 bra 	$L__BB0_1460;
	setp.gt.s32 	%p788, %r1884, 8;
	mov.b32 	%r1885, 5;
	@%p788 bra 	$L__BB0_14;
	mul.wide.s32 	%rd28, %r1884, 32;
	add.s64 	%rd29, %rd2, %rd28;
	mov.b32 	%r1027, 1;
	st.local.u32 	[%rd29+20], %r1027;
	cvt.rn.f32.s32 	%f114, %r1949;
	cvt.rn.f32.s32 	%f115, %r162;
	setp.eq.s32 	%p789, %r162, 0;
	mov.f32 	%f689, 0f3F800000;
	@%p789 bra 	$L__BB0_371;
	mul.rn.f32 	%f474, %f1, %f115;
	cvt.rni.f32.f32 	%f475, %f474;
	sub.f32 	%f476, %f474, %f475;
	neg.f32 	%f477, %f474;
	fma.rn.f32 	%f478, %f1, %f115, %f477;
	fma.rn.f32 	%f479, %f2, %f115, %f478;
	add.f32 	%f480, %f476, %f479;
	setp.gt.f32 	%p790, %f475, 0f00000000;
	selp.b32 	%r1028, 0, -2097152000, %p790;
	abs.f32 	%f481, %f115;
	setp.num.f32 	%p791, %f481, %f481;
	setp.lt.f32 	%p792, %f474, 0f00000000;
	selp.f32 	%f482, 0f00000000, 0f7F800000, %p792;
	abs.f32 	%f483, %f474;
	setp.gt.f32 	%p793, %f483, 0f43180000;
	cvt.rzi.s32.f32 	%r1029, %f475;
	shl.b32 	%r1030, %r1029, 23;
	sub.s32 	%r1031, %r1030, %r1028;
	mov.b32 	%f484, %r1031;
	add.s32 	%r1032, %r1028, 2130706432;
	mov.b32 	%f485, %r1032;
	fma.rn.f32 	%f486, %f480, 0f391FCB8E, 0f3AAF85ED;
	fma.rn.f32 	%f487, %f486, %f480, 0f3C1D9856;
	fma.rn.f32 	%f488, %f487, %f480, 0f3D6357BB;
	fma.rn.f32 	%f489, %f488, %f480, 0f3E75FDEC;
	fma.rn.f32 	%f490, %f489, %f480, 0f3F317218;
	fma.rn.f32 	%f491, %f490, %f480, 0f3F800000;
	mul.f32 	%f492, %f491, %f485;
	mul.f32 	%f493, %f492, %f484;
	selp.f32 	%f689, %f482, %f493, %p793;
	@%p791 bra 	$L__BB0_371;
	mov.f32 	%f494, 0f41000000;
	add.rn.f32 	%f689, %f494, %f115;
$L__BB0_371:
	cvt.rni.s32.f32 	%r1033, %f689;
	cvt.rn.f32.s32 	%f495, %r1033;
	abs.f32 	%f119, %f495;
	abs.f32 	%f692, %f114;
	setp.lt.f32 	%p794, %f692, %f119;
	@%p794 bra 	$L__BB0_383;
	mul.f32 	%f121, %f119, 0f4B000000;
	setp.gtu.f32 	%p795, %f692, %f121;
	@%p795 bra 	$L__BB0_379;
	div.approx.f32 	%f496, %f692, %f119;
	cvt.rzi.f32.f32 	%f690, %f496;
	neg.f32 	%f123, %f119;
	fma.rn.f32 	%f124, %f123, %f690, %f692;
	mov.b32 	%r185, %f124;
	mov.b32 	%r1034, %f119;
	setp.lt.u32 	%p796, %r185, %r1034;
	@%p796 bra 	$L__BB0_378;
	setp.gt.u32 	%p797, %r185, -2147483648;
	@%p797 bra 	$L__BB0_377;
	add.f32 	%f690, %f690, 0f3F800000;
	add.f32 	%f497, %f119, %f119;
	setp.ltu.f32 	%p798, %f124, %f497;
	@%p798 bra 	$L__BB0_378;
	add.f32 	%f498, %f690, 0f3F800000;
	fma.rn.f32 	%f499, %f119, 0fC0400000, %f124;
	setp.ge.f32 	%p799, %f499, 0f00000000;
	add.f32 	%f500, %f498, 0f3F800000;
	selp.f32 	%f690, %f500, %f498, %p799;
	bra.uni 	$L__BB0_378;
$L__BB0_377:
	add.f32 	%f501, %f690, 0fBF800000;
	setp.lt.f32 	%p800, %f124, %f123;
	add.f32 	%f502, %f501, 0fBF800000;
	selp.f32 	%f690, %f502, %f501, %p800;
$L__BB0_378:
	fma.rn.f32 	%f692, %f123, %f690, %f692;
	bra.uni 	$L__BB0_383;
$L__BB0_379:
	mov.b32 	%r186, %f692;
	mov.b32 	%r1035, %f121;
	and.b32  	%r187, %r1035, -8388608;
	and.b32  	%r1036, %r186, 8388607;
	or.b32  	%r1921, %r1036, 1065353216;
	and.b32  	%r1037, %r1035, 8388607;
	or.b32  	%r189, %r1037, 1065353216;
	mov.b32 	%f691, %r1921;
	sub.s32 	%r1038, %r186, %r187;
	add.s32 	%r1039, %r1038, 192937984;
	and.b32  	%r1922, %r1039, -8388608;
	setp.eq.s32 	%p801, %r1922, 0;
	@%p801 bra 	$L__BB0_382;
	mov.b32 	%f503, %r189;
	neg.f32 	%f131, %f503;
$L__BB0_381:
	min.u32 	%r1040, %r1922, 192937984;
	add.s32 	%r1041, %r1921, %r1040;
	mov.b32 	%f504, %r1041;
	mul.f32 	%f505, %f119, 0f4B000000;
	mov.b32 	%r1042, %f505;
	and.b32  	%r1043, %r1042, 8388607;
	or.b32  	%r1044, %r1043, 1065353216;
	mov.b32 	%f506, %r1044;
	rcp.approx.ftz.f32 	%f507, %f506;
	mul.f32 	%f508, %f507, %f504;
	fma.rn.f32 	%f509, %f131, %f508, %f504;
	fma.rn.f32 	%f510, %f509, %f507, %f508;
	fma.rn.f32 	%f511, %f131, %f510, %f504;
	fma.rz.f32 	%f512, %f511, %f507, %f510;
	cvt.rzi.f32.f32 	%f513, %f512;
	fma.rn.f32 	%f691, %f131, %f513, %f504;
	sub.s32 	%r1922, %r1922, %r1040;
	mov.b32 	%r1921, %f691;
	setp.ne.s32 	%p802, %r1922, 0;
	setp.ne.s32 	%p803, %r1921, 0;
	and.pred  	%p804, %p802, %p803;
	@%p804 bra 	$L__BB0_381;
$L__BB0_382:
	mov.b32 	%f515, %r187;
	setp.leu.f32 	%p805, %f119, 0f00000000;
	setp.gt.u32 	%p806, %r186, 2139095039;
	selp.f32 	%f516, 0f7FFFFFFF, %f515, %p805;
	selp.f32 	%f517, 0f7FFFFFFF, %f516, %p806;
	mul.f32 	%f518, %f691, 0f34000000;
	mul.f32 	%f692, %f517, %f518;
$L__BB0_383:
	abs.f32 	%f519, %f692;
	setp.nan.f32 	%p807, %f519, %f519;
	copysign.f32 	%f520, %f114, %f692;
	selp.f32 	%f521, %f692, %f520, %p807;
	cvt.rmi.s32.f32 	%r1949, %f521;
	add.s32 	%r196, %r2, -7;
	setp.eq.s32 	%p808, %r3, 6;
	@%p808 bra 	$L__BB0_981;
	setp.lt.u32 	%p809, %r2, 8;
	mov.b32 	%r1927, 1;
	@%p809 bra 	$L__BB0_393;
	add.s32 	%r1048, %r2, -8;
	and.b32  	%r197, %r196, 3;
	setp.lt.u32 	%p810, %r1048, 3;
	mov.b32 	%r1926, 8;
	@%p810 bra 	$L__BB0_389;
	and.b32  	%r198, %r196, -4;
	mov.b32 	%r1924, 0;
	mov.b32 	%r1927, 1;
$L__BB0_387:
	mov.u32 	%r199, %r1927;
	shl.b32 	%r1927, %r199, 12;
	add.s32 	%r1924, %r1924, 4;
	setp.ne.s32 	%p811, %r1924, %r198;
	@%p811 bra 	$L__BB0_387;
	shl.b32 	%r1926, %r199, 15;
$L__BB0_389:
	setp.eq.s32 	%p812, %r197, 0;
	@%p812 bra 	$L__BB0_393;
	setp.eq.s32 	%p813, %r197, 1;
	@%p813 bra 	$L__BB0_392;
	setp.eq.s32 	%p814, %r197, 2;
	selp.b32 	%r1051, 3, 6, %p814;
	shl.b32 	%r1927, %r1926, %r1051;
	bra.uni 	$L__BB0_393;
$L__BB0_392:
	mov.u32 	%r1927, %r1926;
$L__BB0_393:
	setp.eq.s32 	%p815, %r43, 0;
	div.s32 	%r1884, %r1949, %r1927;
	add.s32 	%r209, %r1884, 6;
	add.s32 	%r210, %r1884, -6;
	@%p815 bra 	$L__BB0_395;
	setp.eq.s32 	%p816, %r1884, 0;
	setp.eq.s32 	%p817, %r209, 0;
	or.pred  	%p818, %p816, %p817;
	setp.eq.s32 	%p819, %r210, 0;
	or.pred  	%p820, %p818, %p819;
	@%p820 bra 	$L__BB0_1460;
$L__BB0_395:
	setp.eq.s32 	%p821, %r76, 0;
	@%p821 bra 	$L__BB0_397;
	setp.eq.s32 	%p822, %r1884, 0;
	setp.eq.s32 	%p823, %r209, 1;
	or.pred  	%p824, %p822, %p823;
	setp.eq.s32 	%p825, %r210, -1;
	or.pred  	%p826, %p824, %p825;
	@%p826 bra 	$L__BB0_1460;
$L__BB0_397:
	setp.eq.s32 	%p827, %r109, 0;
	@%p827 bra 	$L__BB0_399;
	setp.eq.s32 	%p828, %r1884, 0;
	setp.eq.s32 	%p829, %r209, 2;
	or.pred  	%p830, %p828, %p829;
	setp.eq.s32 	%p831, %r210, -2;
	or.pred  	%p832, %p830, %p831;
	@%p832 bra 	$L__BB0_1460;
$L__BB0_399:
	@%p618 bra 	$L__BB0_401;
	setp.eq.s32 	%p834, %r1884, 0;
	setp.eq.s32 	%p835, %r209, 3;
	or.pred  	%p836, %p834, %p835;
	setp.eq.s32 	%p837, %r210, -3;
	or.pred  	%p838, %p836, %p837;
	@%p838 bra 	$L__BB0_1460;
$L__BB0_401:
	setp.eq.s32 	%p839, %r177, 0;
	@%p839 bra 	$L__BB0_403;
	setp.eq.s32 	%p840, %r1884, 0;
	setp.eq.s32 	%p841, %r209, 4;
	or.pred  	%p842, %p840, %p841;
	setp.eq.s32 	%p843, %r210, -4;
	or.pred  	%p844, %p842, %p843;
	@%p844 bra 	$L__BB0_1460;
$L__BB0_403:
	ld.local.u32 	%r211, [%rd2+20];
	setp.ne.s32 	%p845, %r211, 0;
	add.s32 	%r1059, %r1884, -2;
	setp.gt.u32 	%p846, %r1059, -4;
	and.pred  	%p847, %p845, %p846;
	@%p847 bra 	$L__BB0_1460;
	setp.eq.s32 	%p848, %r44, 0;
	@%p848 bra 	$L__BB0_406;
	setp.eq.s32 	%p849, %r1884, 1;
	setp.eq.s32 	%p850, %r209, 1;
	or.pred  	%p851, %p849, %p850;
	setp.eq.s32 	%p852, %r210, 1;
	or.pred  	%p853, %p851, %p852;
	@%p853 bra 	$L__BB0_1460;
$L__BB0_406:
	setp.eq.s32 	%p854, %r77, 0;
	@%p854 bra 	$L__BB0_408;
	setp.eq.s32 	%p855, %r1884, 1;
	setp.eq.s32 	%p856, %r209, 2;
	or.pred  	%p857, %p855, %p856;
	setp.eq.s32 	%p858, %r210, 0;
	or.pred  	%p859, %p857, %p858;
	@%p859 bra 	$L__BB0_1460;
$L__BB0_408:
	setp.eq.s32 	%p860, %r110, 0;
	@%p860 bra 	$L__BB0_410;
	setp.eq.s32 	%p861, %r1884, 1;
	setp.eq.s32 	%p862, %r209, 3;
	or.pred  	%p863, %p861, %p862;
	setp.eq.s32 	%p864, %r210, -1;
	or.pred  	%p865, %p863, %p864;
	@%p865 bra 	$L__BB0_1460;
$L__BB0_410:
	@%p645 bra 	$L__BB0_412;
	setp.eq.s32 	%p867, %r1884, 1;
	setp.eq.s32 	%p868, %r209, 4;
	or.pred  	%p869, %p867, %p868;
	setp.eq.s32 	%p870, %r210, -2;
	or.pred  	%p871, %p869, %p870;
	@%p871 bra 	$L__BB0_1460;
$L__BB0_412:
	setp.eq.s32 	%p872, %r178, 0;
	@%p872 bra 	$L__BB0_414;
	setp.eq.s32 	%p873, %r1884, 1;
	setp.eq.s32 	%p874, %r209, 5;
	or.pred  	%p875, %p873, %p874;
	setp.eq.s32 	%p876, %r210, -3;
	or.pred  	%p877, %p875, %p876;
	@%p877 bra 	$L__BB0_1460;
$L__BB0_414:
	ld.local.u32 	%r212, [%rd2+52];
	setp.ne.s32 	%p878, %r212, 0;
	setp.lt.u32 	%p879, %r1884, 3;
	and.pred  	%p880, %p878, %p879;
	@%p880 bra 	$L__BB0_1460;
	@%p654 bra 	$L__BB0_417;
	setp.eq.s32 	%p882, %r1884, 2;
	setp.eq.s32 	%p883, %r209, 2;
	or.pred  	%p884, %p882, %p883;
	setp.eq.s32 	%p885, %r210, 2;
	or.pred  	%p886, %p884, %p885;
	@%p886 bra 	$L__BB0_1460;
$L__BB0_417:
	@%p660 bra 	$L__BB0_419;
	setp.eq.s32 	%p888, %r1884, 2;
	setp.eq.s32 	%p889, %r209, 3;
	or.pred  	%p890, %p888, %p889;
	setp.eq.s32 	%p891, %r210, 1;
	or.pred  	%p892, %p890, %p891;
	@%p892 bra 	$L__BB0_1460;
$L__BB0_419:
	setp.eq.s32 	%p893, %r111, 0;
	@%p893 bra 	$L__BB0_421;
	setp.eq.s32 	%p894, %r1884, 2;
	setp.eq.s32 	%p895, %r209, 4;
	or.pred  	%p896, %p894, %p895;
	setp.eq.s32 	%p897, %r210, 0;
	or.pred  	%p898, %p896, %p897;
	@%p898 bra 	$L__BB0_1460;
$L__BB0_421:
	setp.eq.s32 	%p899, %r145, 0;
	@%p899 bra 	$L__BB0_423;
	setp.eq.s32 	%p900, %r1884, 2;
	setp.eq.s32 	%p901, %r209, 5;
	or.pred  	%p902, %p900, %p901;
	setp.eq.s32 	%p903, %r210, -1;
	or.pred  	%p904, %p902, %p903;
	@%p904 bra 	$L__BB0_1460;
$L__BB0_423:
	setp.eq.s32 	%p905, %r179, 0;
	@%p905 bra 	$L__BB0_426;
	setp.eq.s32 	%p906, %r210, -2;
	@%p906 bra 	$L__BB0_1460;
	or.b32  	%r1072, %r1884, 2;
	setp.eq.s32 	%p907, %r1072, 2;
	@%p907 bra 	$L__BB0_1460;
$L__BB0_426:
	ld.local.u32 	%r213, [%rd2+84];
	setp.ne.s32 	%p908, %r213, 0;
	add.s32 	%r1074, %r1884, -4;
	setp.gt.u32 	%p909, %r1074, -4;
	and.pred  	%p910, %p908, %p909;
	@%p910 bra 	$L__BB0_1460;
	setp.eq.s32 	%p911, %r46, 0;
	@%p911 bra 	$L__BB0_429;
	setp.eq.s32 	%p912, %r1884, 3;
	setp.eq.s32 	%p913, %r209, 3;
	or.pred  	%p914, %p912, %p913;
	setp.eq.s32 	%p915, %r210, 3;
	or.pred  	%p916, %p914, %p915;
	@%p916 bra 	$L__BB0_1460;
$L__BB0_429:
	setp.eq.s32 	%p917, %r79, 0;
	@%p917 bra 	$L__BB0_431;
	setp.eq.s32 	%p918, %r1884, 3;
	setp.eq.s32 	%p919, %r209, 4;
	or.pred  	%p920, %p918, %p919;
	setp.eq.s32 	%p921, %r210, 2;
	or.pred  	%p922, %p920, %p921;
	@%p922 bra 	$L__BB0_1460;
$L__BB0_431:
	setp.eq.s32 	%p923, %r112, 0;
	@%p923 bra 	$L__BB0_433;
	setp.eq.s32 	%p924, %r1884, 3;
	setp.eq.s32 	%p925, %r209, 5;
	or.pred  	%p926, %p924, %p925;
	setp.eq.s32 	%p927, %r210, 1;
	or.pred  	%p928, %p926, %p927;
	@%p928 bra 	$L__BB0_1460;
$L__BB0_433:
	setp.eq.s32 	%p929, %r146, 0;
	@%p929 bra 	$L__BB0_437;
	setp.eq.s32 	%p930, %r210, 0;
	@%p930 bra 	$L__BB0_1460;
	setp.eq.s32 	%p931, %r1884, 0;
	@%p931 bra 	$L__BB0_1460;
	setp.eq.s32 	%p932, %r1884, 3;
	@%p932 bra 	$L__BB0_1460;
$L__BB0_437:
	setp.eq.s32 	%p933, %r180, 0;
	@%p933 bra 	$L__BB0_440;
	setp.gt.u32 	%p934, %r1884, 5;
	@%p934 bra 	$L__BB0_440;
	mov.b32 	%r1082, 1;
	shl.b32 	%r1083, %r1082, %r1884;
	and.b32  	%r1084, %r1083, 42;
	setp.ne.s32 	%p935, %r1084, 0;
	@%p935 bra 	$L__BB0_1460;
$L__BB0_440:
	ld.local.u32 	%r214, [%rd2+116];
	setp.ne.s32 	%p936, %r214, 0;
	add.s32 	%r1086, %r1884, -5;
	setp.gt.u32 	%p937, %r1086, -4;
	and.pred  	%p938, %p936, %p937;
	@%p938 bra 	$L__BB0_1460;
	setp.eq.s32 	%p939, %r47, 0;
	@%p939 bra 	$L__BB0_443;
	setp.eq.s32 	%p940, %r1884, 4;
	setp.eq.s32 	%p941, %r209, 4;
	or.pred  	%p942, %p940, %p941;
	setp.eq.s32 	%p943, %r210, 4;
	or.pred  	%p944, %p942, %p943;
	@%p944 bra 	$L__BB0_1460;
$L__BB0_443:
	setp.eq.s32 	%p945, %r80, 0;
	@%p945 bra 	$L__BB0_445;
	setp.eq.s32 	%p946, %r1884, 4;
	setp.eq.s32 	%p947, %r209, 5;
	or.pred  	%p948, %p946, %p947;
	setp.eq.s32 	%p949, %r210, 3;
	or.pred  	%p950, %p948, %p949;
	@%p950 bra 	$L__BB0_1460;
$L__BB0_445:
	setp.eq.s32 	%p951, %r113, 0;
	@%p951 bra 	$L__BB0_448;
	setp.eq.s32 	%p952, %r210, 2;
	@%p952 bra 	$L__BB0_1460;
	or.b32  	%r1091, %r1884, 4;
	setp.eq.s32 	%p953, %r1091, 4;
	@%p953 bra 	$L__BB0_1460;
$L__BB0_448:
	setp.eq.s32 	%p954, %r147, 0;
	@%p954 bra 	$L__BB0_450;
	setp.eq.s32 	%p955, %r1884, 4;
	setp.eq.s32 	%p956, %r209, 7;
	or.pred  	%p957, %p955, %p956;
	setp.eq.s32 	%p958, %r210, 1;
	or.pred  	%p959, %p957, %p958;
	@%p959 bra 	$L__BB0_1460;
$L__BB0_450:
	setp.eq.s32 	%p960, %r181, 0;
	@%p960 bra 	$L__BB0_453;
	setp.gt.u32 	%p961, %r1884, 6;
	@%p961 bra 	$L__BB0_453;
	mov.b32 	%r1095, 1;
	shl.b32 	%r1096, %r1095, %r1884;
	and.b32  	%r1097, %r1096, 84;
	setp.ne.s32 	%p962, %r1097, 0;
	@%p962 bra 	$L__BB0_1460;
$L__BB0_453:
	ld.local.u32 	%r215, [%rd2+148];
	setp.ne.s32 	%p963, %r215, 0;
	setp.gt.u32 	%p964, %r210, -4;
	and.pred  	%p965, %p963, %p964;
	@%p965 bra 	$L__BB0_1460;
	setp.eq.s32 	%p966, %r48, 0;
	@%p966 bra 	$L__BB0_456;
	setp.eq.s32 	%p967, %r1884, 5;
	setp.eq.s32 	%p968, %r209, 5;
	or.pred  	%p969, %p967, %p968;
	setp.eq.s32 	%p970, %r210, 5;
	or.pred  	%p971, %p969, %p970;
	@%p971 bra 	$L__BB0_1460;
$L__BB0_456:
	setp.eq.s32 	%p972, %r81, 0;
	@%p972 bra 	$L__BB0_460;
	setp.eq.s32 	%p973, %r210, 4;
	@%p973 bra 	$L__BB0_1460;
	setp.eq.s32 	%p974, %r1884, 0;
	@%p974 bra 	$L__BB0_1460;
	setp.eq.s32 	%p975, %r1884, 5;
	@%p975 bra 	$L__BB0_1460;
$L__BB0_460:
	setp.eq.s32 	%p976, %r114, 0;
	@%p976 bra 	$L__BB0_463;
	setp.gt.u32 	%p977, %r1884, 9;
	@%p977 bra 	$L__BB0_463;
	mov.b32 	%r1104, 1;
	shl.b32 	%r1105, %r1104, %r1884;
	and.b32  	%r1106, %r1105, 546;
	setp.ne.s32 	%p978, %r1106, 0;
	@%p978 bra 	$L__BB0_1460;
$L__BB0_463:
	setp.eq.s32 	%p979, %r148, 0;
	@%p979 bra 	$L__BB0_465;
	setp.eq.s32 	%p980, %r1884, 5;
	setp.eq.s32 	%p981, %r209, 8;
	or.pred  	%p982, %p980, %p981;
	setp.eq.s32 	%p983, %r210, 2;
	or.pred  	%p984, %p982, %p983;
	@%p984 bra 	$L__BB0_1460;
$L__BB0_465:
	setp.eq.s32 	%p985, %r182, 0;
	@%p985 bra 	$L__BB0_468;
	setp.gt.u32 	%p986, %r1884, 7;
	@%p986 bra 	$L__BB0_468;
	mov.b32 	%r1110, 1;
	shl.b32 	%r1111, %r1110, %r1884;
	and.b32  	%r1112, %r1111, 168;
	setp.ne.s32 	%p987, %r1112, 0;
	@%p987 bra 	$L__BB0_1460;
$L__BB0_468:
	ld.local.u32 	%r216, [%rd2+180];
	setp.ne.s32 	%p988, %r216, 0;
	add.s32 	%r1114, %r1884, -7;
	setp.gt.u32 	%p989, %r1114, -4;
	and.pred  	%p990, %p988, %p989;
	@%p990 bra 	$L__BB0_1460;
	setp.eq.s32 	%p991, %r49, 0;
	@%p991 bra 	$L__BB0_473;
	setp.eq.s32 	%p992, %r210, 6;
	@%p992 bra 	$L__BB0_1460;
	setp.eq.s32 	%p993, %r1884, 0;
	@%p993 bra 	$L__BB0_1460;
	setp.eq.s32 	%p994, %r1884, 6;
	@%p994 bra 	$L__BB0_1460;
$L__BB0_473:
	setp.eq.s32 	%p995, %r82, 0;
	@%p995 bra 	$L__BB0_475;
	setp.eq.s32 	%p996, %r1884, 6;
	setp.eq.s32 	%p997, %r209, 7;
	or.pred  	%p998, %p996, %p997;
	setp.eq.s32 	%p999, %r210, 5;
	or.pred  	%p1000, %p998, %p999;
	@%p1000 bra 	$L__BB0_1460;
$L__BB0_475:
	setp.eq.s32 	%p1001, %r115, 0;
	@%p1001 bra 	$L__BB0_478;
	setp.gt.u32 	%p1002, %r1884, 10;
	@%p1002 bra 	$L__BB0_478;
	mov.b32 	%r1120, 1;
	shl.b32 	%r1121, %r1120, %r1884;
	and.b32  	%r1122, %r1121, 1092;
	setp.ne.s32 	%p1003, %r1122, 0;
	@%p1003 bra 	$L__BB0_1460;
$L__BB0_478:
	setp.eq.s32 	%p1004, %r149, 0;
	@%p1004 bra 	$L__BB0_480;
	setp.eq.s32 	%p1005, %r1884, 6;
	setp.eq.s32 	%p1006, %r209, 9;
	or.pred  	%p1007, %p1005, %p1006;
	setp.eq.s32 	%p1008, %r210, 3;
	or.pred  	%p1009, %p1007, %p1008;
	@%p1009 bra 	$L__BB0_1460;
$L__BB0_480:
	setp.eq.s32 	%p1010, %r183, 0;
	@%p1010 bra 	$L__BB0_482;
	setp.eq.s32 	%p1011, %r1884, 6;
	setp.eq.s32 	%p1012, %r209, 10;
	or.pred  	%p1013, %p1011, %p1012;
	setp.eq.s32 	%p1014, %r210, 2;
	or.pred  	%p1015, %p1013, %p1014;
	@%p1015 bra 	$L__BB0_1460;
$L__BB0_482:
	ld.local.u32 	%r217, [%rd2+212];
	setp.ne.s32 	%p1016, %r217, 0;
	add.s32 	%r1126, %r1884, -8;
	setp.gt.u32 	%p1017, %r1126, -4;
	and.pred  	%p1018, %p1016, %p1017;
	@%p1018 bra 	$L__BB0_1460;
	ld.local.u32 	%r218, [%rd2+224];
	setp.eq.s32 	%p1019, %r218, 0;
	@%p1019 bra 	$L__BB0_485;
	setp.eq.s32 	%p1020, %r1884, 7;
	setp.eq.s32 	%p1021, %r209, 7;
	or.pred  	%p1022, %p1020, %p1021;
	setp.eq.s32 	%p1023, %r210, 7;
	or.pred  	%p1024, %p1022, %p1023;
	@%p1024 bra 	$L__BB0_1460;
$L__BB0_485:
	setp.eq.s32 	%p1025, %r83, 0;
	@%p1025 bra 	$L__BB0_487;
	setp.eq.s32 	%p1026, %r1884, 7;
	setp.eq.s32 	%p1027, %r209, 8;
	or.pred  	%p1028, %p1026, %p1027;
	setp.eq.s32 	%p1029, %r210, 6;
	or.pred  	%p1030, %p1028, %p1029;
	@%p1030 bra 	$L__BB0_1460;
$L__BB0_487:
	setp.eq.s32 	%p1031, %r116, 0;
	@%p1031 bra 	$L__BB0_490;
	setp.gt.u32 	%p1032, %r1884, 11;
	@%p1032 bra 	$L__BB0_490;
	mov.b32 	%r1131, 1;
	shl.b32 	%r1132, %r1131, %r1884;
	and.b32  	%r1133, %r1132, 2184;
	setp.ne.s32 	%p1033, %r1133, 0;
	@%p1033 bra 	$L__BB0_1460;
$L__BB0_490:
	setp.eq.s32 	%p1034, %r150, 0;
	@%p1034 bra 	$L__BB0_492;
	setp.eq.s32 	%p1035, %r1884, 7;
	setp.eq.s32 	%p1036, %r209, 10;
	or.pred  	%p1037, %p1035, %p1036;
	setp.eq.s32 	%p1038, %r210, 4;
	or.pred  	%p1039, %p1037, %p1038;
	@%p1039 bra 	$L__BB0_1460;
$L__BB0_492:
	setp.eq.s32 	%p1040, %r184, 0;
	@%p1040 bra 	$L__BB0_494;
	setp.eq.s32 	%p1041, %r1884, 7;
	setp.eq.s32 	%p1042, %r209, 11;
	or.pred  	%p1043, %p1041, %p1042;
	setp.eq.s32 	%p1044, %r210, 3;
	or.pred  	%p1045, %p1043, %p1044;
	@%p1045 bra 	$L__BB0_1460;
$L__BB0_494:
	ld.local.u32 	%r219, [%rd2+244];
	setp.ne.s32 	%p1046, %r219, 0;
	add.s32 	%r1137, %r1884, -9;
	setp.gt.u32 	%p1047, %r1137, -4;
	and.pred  	%p1048, %p1046, %p1047;
	@%p1048 bra 	$L__BB0_1460;
	setp.gt.s32 	%p1049, %r1884, 8;
	mov.b32 	%r1885, 6;
	@%p1049 bra 	$L__BB0_14;
	mul.wide.s32 	%rd30, %r1884, 32;
	add.s64 	%rd31, %rd2, %rd30;
	mov.b32 	%r1139, 1;
	st.local.u32 	[%rd31+24], %r1139;
	cvt.rn.f32.s32 	%f136, %r1949;
	cvt.rn.f32.s32 	%f137, %r196;
	setp.eq.s32 	%p1050, %r196, 0;
	mov.f32 	%f693, 0f3F800000;
	@%p1050 bra 	$L__BB0_499;
	mul.rn.f32 	%f523, %f1, %f137;
	cvt.rni.f32.f32 	%f524, %f523;
	sub.f32 	%f525, %f523, %f524;
	neg.f32 	%f526, %f523;
	fma.rn.f32 	%f527, %f1, %f137, %f526;
	fma.rn.f32 	%f528, %f2, %f137, %f527;
	add.f32 	%f529, %f525, %f528;
	setp.gt.f32 	%p1051, %f524, 0f00000000;
	selp.b32 	%r1140, 0, -2097152000, %p1051;
	abs.f32 	%f530, %f137;
	setp.num.f32 	%p1052, %f530, %f530;
	setp.lt.f32 	%p1053, %f523, 0f00000000;
	selp.f32 	%f531, 0f00000000, 0f7F800000, %p1053;
	abs.f32 	%f532, %f523;
	setp.gt.f32 	%p1054, %f532, 0f43180000;
	cvt.rzi.s32.f32 	%r1141, %f524;
	shl.b32 	%r1142, %r1141, 23;
	sub.s32 	%r1143, %r1142, %r1140;
	mov.b32 	%f533, %r1143;
	add.s32 	%r1144, %r1140, 2130706432;
	mov.b32 	%f534, %r1144;
	fma.rn.f32 	%f535, %f529, 0f391FCB8E, 0f3AAF85ED;
	fma.rn.f32 	%f536, %f535, %f529, 0f3C1D9856;
	fma.rn.f32 	%f537, %f536, %f529, 0f3D6357BB;
	fma.rn.f32 	%f538, %f537, %f529, 0f3E75FDEC;
	fma.rn.f32 	%f539, %f538, %f529, 0f3F317218;
	fma.rn.f32 	%f540, %f539, %f529, 0f3F800000;
	mul.f32 	%f541, %f540, %f534;
	mul.f32 	%f542, %f541, %f533;
	selp.f32 	%f693, %f531, %f542, %p1054;
	@%p1052 bra 	$L__BB0_499;
	mov.f32 	%f543, 0f41000000;
	add.rn.f32 	%f693, %f543, %f137;
$L__BB0_499:
	cvt.rni.s32.f32 	%r1145, %f693;
	cvt.rn.f32.s32 	%f544, %r1145;
	abs.f32 	%f141, %f544;
	abs.f32 	%f696, %f136;
	setp.lt.f32 	%p1055, %f696, %f141;
	@%p1055 bra 	$L__BB0_511;
	mul.f32 	%f143, %f141, 0f4B000000;
	setp.gtu.f32 	%p1056, %f696, %f143;
	@%p1056 bra 	$L__BB0_507;
	div.approx.f32 	%f545, %f696, %f141;
	cvt.rzi.f32.f32 	%f694, %f545;
	neg.f32 	%f145, %f141;
	fma.rn.f32 	%f146, %f145, %f694, %f696;
	mov.b32 	%r220, %f146;
	mov.b32 	%r1146, %f141;
	setp.lt.u32 	%p1057, %r220, %r1146;
	@%p1057 bra 	$L__BB0_506;
	setp.gt.u32 	%p1058, %r220, -2147483648;
	@%p1058 bra 	$L__BB0_505;
	add.f32 	%f694, %f694, 0f3F800000;
	add.f32 	%f546, %f141, %f141;
	setp.ltu.f32 	%p1059, %f146, %f546;
	@%p1059 bra 	$L__BB0_506;
	add.f32 	%f547, %f694, 0f3F800000;
	fma.rn.f32 	%f548, %f141, 0fC0400000, %f146;
	setp.ge.f32 	%p1060, %f548, 0f00000000;
	add.f32 	%f549, %f547, 0f3F800000;
	selp.f32 	%f694, %f549, %f547, %p1060;
	bra.uni 	$L__BB0_506;
$L__BB0_505:
	add.f32 	%f550, %f694, 0fBF800000;
	setp.lt.f32 	%p1061, %f146, %f145;
	add.f32 	%f551, %f550, 0fBF800000;
	selp.f32 	%f694, %f551, %f550, %p1061;
$L__BB0_506:
	fma.rn.f32 	%f696, %f145, %f694, %f696;
	bra.uni 	$L__BB0_511;
$L__BB0_507:
	mov.b32 	%r221, %f696;
	mov.b32 	%r1147, %f143;
	and.b32  	%r222, %r1147, -8388608;
	and.b32  	%r1148, %r221, 8388607;
	or.b32  	%r1928, %r1148, 1065353216;
	and.b32  	%r1149, %r1147, 8388607;
	or.b32  	%r224, %r1149, 1065353216;
	mov.b32 	%f695, %r1928;
	sub.s32 	%r1150, %r221, %r222;
	add.s32 	%r1151, %r1150, 192937984;
	and.b32  	%r1929, %r1151, -8388608;
	setp.eq.s32 	%p1062, %r1929, 0;
	@%p1062 bra 	$L__BB0_510;
	mov.b32 	%f552, %r224;
	rcp.approx.ftz.f32 	%f153, %f552;
	neg.f32 	%f154, %f552;
$L__BB0_509:
	min.u32 	%r1152, %r1929, 192937984;
	add.s32 	%r1153, %r1928, %r1152;
	mov.b32 	%f553, %r1153;
	mul.f32 	%f554, %f153, %f553;
	fma.rn.f32 	%f555, %f154, %f554, %f553;
	fma.rn.f32 	%f556, %f555, %f153, %f554;
	fma.rn.f32 	%f557, %f154, %f556, %f553;
	fma.rz.f32 	%f558, %f557, %f153, %f556;
	cvt.rzi.f32.f32 	%f559, %f558;
	fma.rn.f32 	%f695, %f154, %f559, %f553;
	sub.s32 	%r1929, %r1929, %r1152;
	mov.b32 	%r1928, %f695;
	setp.ne.s32 	%p1063, %r1929, 0;
	setp.ne.s32 	%p1064, %r1928, 0;
	and.pred  	%p1065, %p1063, %p1064;
	@%p1065 bra 	$L__BB0_509;
$L__BB0_510:
	mov.b32 	%f561, %r222;
	setp.leu.f32 	%p1066, %f141, 0f00000000;
	setp.gt.u32 	%p1067, %r221, 2139095039;
	selp.f32 	%f562, 0f7FFFFFFF, %f561, %p1066;
	selp.f32 	%f563, 0f7FFFFFFF, %f562, %p1067;
	mul.f32 	%f564, %f695, 0f34000000;
	mul.f32 	%f696, %f563, %f564;
$L__BB0_511:
	abs.f32 	%f565, %f696;
	setp.nan.f32 	%p1068, %f565, %f565;
	copysign.f32 	%f566, %f136, %f696;
	selp.f32 	%f567, %f696, %f566, %p1068;
	cvt.rmi.s32.f32 	%r1949, %f567;
	setp.eq.s32 	%p1069, %r3, 7;
	@%p1069 bra 	$L__BB0_981;
	setp.lt.u32 	%p1070, %r2, 9;
	mov.b32 	%r1934, 1;
	@%p1070 bra 	$L__BB0_521;
	add.s32 	%r1157, %r2, -9;
	and.b32  	%r231, %r2, 3;
	setp.lt.u32 	%p1071, %r1157, 3;
	mov.b32 	%r1933, 8;
	@%p1071 bra 	$L__BB0_517;
	and.b32  	%r1160, %r2, 2147483644;
	add.s32 	%r232, %r1160, -12;
	mov.b32 	%r1931, 0;
	mov.b32 	%r1934, 1;
$L__BB0_515:
	mov.u32 	%r233, %r1934;
	shl.b32 	%r1934, %r233, 12;
	add.s32 	%r236, %r1931, 4;
	setp.ne.s32 	%p1072, %r1931, %r232;
	mov.u32 	%r1931, %r236;
	@%p1072 bra 	$L__BB0_515;
	shl.b32 	%r1933, %r233, 15;
$L__BB0_517:
	setp.eq.s32 	%p1073, %r231, 0;
	@%p1073 bra 	$L__BB0_521;
	setp.eq.s32 	%p1074, %r231, 1;
	@%p1074 bra 	$L__BB0_520;
	setp.eq.s32 	%p1075, %r231, 2;
	selp.b32 	%r1161, 3, 6, %p1075;
	shl.b32 	%r1934, %r1933, %r1161;
	bra.uni 	$L__BB0_521;
$L__BB0_520:
	mov.u32 	%r1934, %r1933;
$L__BB0_521:
	div.s32 	%r1884, %r1949, %r1934;
	add.s32 	%r243, %r1884, 7;
	add.s32 	%r244, %r1884, -7;
	ld.local.u32 	%r245, [%rd2];
	setp.eq.s32 	%p1076, %r245, 0;
	@%p1076 bra 	$L__BB0_523;
	setp.eq.s32 	%p1077, %r1884, 0;
	setp.eq.s32 	%p1078, %r243, 0;
	or.pred  	%p1079, %p1077, %p1078;
	setp.eq.s32 	%p1080, %r244, 0;
	or.pred  	%p1081, %p1079, %p1080;
	@%p1081 bra 	$L__BB0_1460;
$L__BB0_523:
	ld.local.u32 	%r246, [%rd2+4];
	setp.eq.s32 	%p1082, %r246, 0;
	@%p1082 bra 	$L__BB0_525;
	setp.eq.s32 	%p1083, %r1884, 0;
	setp.eq.s32 	%p1084, %r243, 1;
	or.pred  	%p1085, %p1083, %p1084;
	setp.eq.s32 	%p1086, %r244, -1;
	or.pred  	%p1087, %p1085, %p1086;
	@%p1087 bra 	$L__BB0_1460;
$L__BB0_525:
	setp.eq.s32 	%p1088, %r109, 0;
	@%p1088 bra 	$L__BB0_527;
	setp.eq.s32 	%p1089, %r1884, 0;
	setp.eq.s32 	%p1090, %r243, 2;
	or.pred  	%p1091, %p1089, %p1090;
	setp.eq.s32 	%p1092, %r244, -2;
	or.pred  	%p1093, %p1091, %p1092;
	@%p1093 bra 	$L__BB0_1460;
$L__BB0_527:
	setp.eq.s32 	%p1094, %r143, 0;
	@%p1094 bra 	$L__BB0_529;
	setp.eq.s32 	%p1095, %r1884, 0;
	setp.eq.s32 	%p1096, %r243, 3;
	or.pred  	%p1097, %p1095, %p1096;
	setp.eq.s32 	%p1098, %r244, -3;
	or.pred  	%p1099, %p1097, %p1098;
	@%p1099 bra 	$L__BB0_1460;
$L__BB0_529:
	@%p839 bra 	$L__BB0_531;
	setp.eq.s32 	%p1101, %r1884, 0;
	setp.eq.s32 	%p1102, %r243, 4;
	or.pred  	%p1103, %p1101, %p1102;
	setp.eq.s32 	%p1104, %r244, -4;
	or.pred  	%p1105, %p1103, %p1104;
	@%p1105 bra 	$L__BB0_1460;
$L__BB0_531:
	setp.eq.s32 	%p1106, %r211, 0;
	@%p1106 bra 	$L__BB0_533;
	setp.eq.s32 	%p1107, %r1884, 0;
	setp.eq.s32 	%p1108, %r243, 5;
	or.pred  	%p1109, %p1107, %p1108;
	setp.eq.s32 	%p1110, %r244, -5;
	or.pred  	%p1111, %p1109, %p1110;
	@%p1111 bra 	$L__BB0_1460;
$L__BB0_533:
	ld.local.u32 	%r247, [%rd2+24];
	setp.ne.s32 	%p1112, %r247, 0;
	add.s32 	%r1170, %r1884, -2;
	setp.gt.u32 	%p1113, %r1170, -4;
	and.pred  	%p1114, %p1112, %p1113;
	@%p1114 bra 	$L__BB0_1460;
	ld.local.u32 	%r248, [%rd2+32];
	setp.eq.s32 	%p1115, %r248, 0;
	@%p1115 bra 	$L__BB0_536;
	setp.eq.s32 	%p1116, %r1884, 1;
	setp.eq.s32 	%p1117, %r243, 1;
	or.pred  	%p1118, %p1116, %p1117;
	setp.eq.s32 	%p1119, %r244, 1;
	or.pred  	%p1120, %p1118, %p1119;
	@%p1120 bra 	$L__BB0_1460;
$L__BB0_536:
	ld.local.u32 	%r249, [%rd2+36];
	setp.eq.s32 	%p1121, %r249, 0;
	@%p1121 bra 	$L__BB0_538;
	setp.eq.s32 	%p1122, %r1884, 1;
	setp.eq.s32 	%p1123, %r243, 2;
	or.pred  	%p1124, %p1122, %p1123;
	setp.eq.s32 	%p1125, %r244, 0;
	or.pred  	%p1126, %p1124, %p1125;
	@%p1126 bra 	$L__BB0_1460;
$L__BB0_538:
	setp.eq.s32 	%p1127, %r110, 0;
	@%p1127 bra 	$L__BB0_540;
	setp.eq.s32 	%p1128, %r1884, 1;
	setp.eq.s32 	%p1129, %r243, 3;
	or.pred  	%p1130, %p1128, %p1129;
	setp.eq.s32 	%p1131, %r244, -1;
	or.pred  	%p1132, %p1130, %p1131;
	@%p1132 bra 	$L__BB0_1460;
$L__BB0_540:
	setp.eq.s32 	%p1133, %r144, 0;
	@%p1133 bra 	$L__BB0_542;
	setp.eq.s32 	%p1134, %r1884, 1;
	setp.eq.s32 	%p1135, %r243, 4;
	or.pred  	%p1136, %p1134, %p1135;
	setp.eq.s32 	%p1137, %r244, -2;
	or.pred  	%p1138, %p1136, %p1137;
	@%p1138 bra 	$L__BB0_1460;
$L__BB0_542:
	@%p872 bra 	$L__BB0_544;
	setp.eq.s32 	%p1140, %r1884, 1;
	setp.eq.s32 	%p1141, %r243, 5;
	or.pred  	%p1142, %p1140, %p1141;
	setp.eq.s32 	%p1143, %r244, -3;
	or.pred  	%p1144, %p1142, %p1143;
	@%p1144 bra 	$L__BB0_1460;
$L__BB0_544:
	setp.eq.s32 	%p1145, %r212, 0;
	@%p1145 bra 	$L__BB0_546;
	setp.eq.s32 	%p1146, %r1884, 1;
	setp.eq.s32 	%p1147, %r243, 6;
	or.pred  	%p1148, %p1146, %p1147;
	setp.eq.s32 	%p1149, %r244, -4;
	or.pred  	%p1150, %p1148, %p1149;
	@%p1150 bra 	$L__BB0_1460;
$L__BB0_546:
	ld.local.u32 	%r250, [%rd2+56];
	setp.ne.s32 	%p1151, %r250, 0;
	setp.lt.u32 	%p1152, %r1884, 3;
	and.pred  	%p1153, %p1151, %p1152;
	@%p1153 bra 	$L__BB0_1460;
	ld.local.u32 	%r251, [%rd2+64];
	setp.eq.s32 	%p1154, %r251, 0;
	@%p1154 bra 	$L__BB0_549;
	setp.eq.s32 	%p1155, %r1884, 2;
	setp.eq.s32 	%p1156, %r243, 2;
	or.pred  	%p1157, %p1155, %p1156;
	setp.eq.s32 	%p1158, %r244, 2;
	or.pred  	%p1159, %p1157, %p1158;
	@%p1159 bra 	$L__BB0_1460;
$L__BB0_549:
	ld.local.u32 	%r252, [%rd2+68];
	setp.eq.s32 	%p1160, %r252, 0;
	@%p1160 bra 	$L__BB0_551;
	setp.eq.s32 	%p1161, %r1884, 2;
	setp.eq.s32 	%p1162, %r243, 3;
	or.pred  	%p1163, %p1161, %p1162;
	setp.eq.s32 	%p1164, %r244, 1;
	or.pred  	%p1165, %p1163, %p1164;
	@%p1165 bra 	$L__BB0_1460;
$L__BB0_551:
	@%p893 bra 	$L__BB0_553;
	setp.eq.s32 	%p1167, %r1884, 2;
	setp.eq.s32 	%p1168, %r243, 4;
	or.pred  	%p1169, %p1167, %p1168;
	setp.eq.s32 	%p1170, %r244, 0;
	or.pred  	%p1171, %p1169, %p1170;
	@%p1171 bra 	$L__BB0_1460;
$L__BB0_553:
	@%p899 bra 	$L__BB0_555;
	setp.eq.s32 	%p1173, %r1884, 2;
	setp.eq.s32 	%p1174, %r243, 5;
	or.pred  	%p1175, %p1173, %p1174;
	setp.eq.s32 	%p1176, %r244, -1;
	or.pred  	%p1177, %p1175, %p1176;
	@%p1177 bra 	$L__BB0_1460;
$L__BB0_555:
	setp.eq.s32 	%p1178, %r179, 0;
	@%p1178 bra 	$L__BB0_557;
	setp.eq.s32 	%p1179, %r1884, 2;
	setp.eq.s32 	%p1180, %r243, 6;
	or.pred  	%p1181, %p1179, %p1180;
	setp.eq.s32 	%p1182, %r244, -2;
	or.pred  	%p1183, %p1181, %p1182;
	@%p1183 bra 	$L__BB0_1460;
$L__BB0_557:
	setp.eq.s32 	%p1184, %r213, 0;
	@%p1184 bra 	$L__BB0_560;
	setp.eq.s32 	%p1185, %r244, -3;
	@%p1185 bra 	$L__BB0_1460;
	or.b32  	%r1185, %r1884, 2;
	setp.eq.s32 	%p1186, %r1185, 2;
	@%p1186 bra 	$L__BB0_1460;
$L__BB0_560:
	ld.local.u32 	%r253, [%rd2+88];
	setp.ne.s32 	%p1187, %r253, 0;
	add.s32 	%r1187, %r1884, -4;
	setp.gt.u32 	%p1188, %r1187, -4;
	and.pred  	%p1189, %p1187, %p1188;
	@%p1189 bra 	$L__BB0_1460;
	ld.local.u32 	%r254, [%rd2+96];
	setp.eq.s32 	%p1190, %r254, 0;
	@%p1190 bra 	$L__BB0_563;
	setp.eq.s32 	%p1191, %r1884, 3;
	setp.eq.s32 	%p1192, %r243, 3;
	or.pred  	%p1193, %p1191, %p1192;
	setp.eq.s32 	%p1194, %r244, 3;
	or.pred  	%p1195, %p1193, %p1194;
	@%p1195 bra 	$L__BB0_1460;
$L__BB0_563:
	ld.local.u32 	%r255, [%rd2+100];
	setp.eq.s32 	%p1196, %r255, 0;
	@%p1196 bra 	$L__BB0_565;
	setp.eq.s32 	%p1197, %r1884, 3;
	setp.eq.s32 	%p1198, %r243, 4;
	or.pred  	%p1199, %p1197, %p1198;
	setp.eq.s32 	%p1200, %r244, 2;
	or.pred  	%p1201, %p1199, %p1200;
	@%p1201 bra 	$L__BB0_1460;
$L__BB0_565:
	setp.eq.s32 	%p1202, %r112, 0;
	@%p1202 bra 	$L__BB0_567;
	setp.eq.s32 	%p1203, %r1884, 3;
	setp.eq.s32 	%p1204, %r243, 5;
	or.pred  	%p1205, %p1203, %p1204;
	setp.eq.s32 	%p1206, %r244, 1;
	or.pred  	%p1207, %p1205, %p1206;
	@%p1207 bra 	$L__BB0_1460;
$L__BB0_567:
	setp.eq.s32 	%p1208, %r146, 0;
	@%p1208 bra 	$L__BB0_569;
	setp.eq.s32 	%p1209, %r1884, 3;
	setp.eq.s32 	%p1210, %r243, 6;
	or.pred  	%p1211, %p1209, %p1210;
	setp.eq.s32 	%p1212, %r244, 0;
	or.pred  	%p1213, %p1211, %p1212;
	@%p1213 bra 	$L__BB0_1460;
$L__BB0_569:
	setp.eq.s32 	%p1214, %r180, 0;
	@%p1214 bra 	$L__BB0_573;
	setp.eq.s32 	%p1215, %r244, -1;
	@%p1215 bra 	$L__BB0_1460;
	setp.eq.s32 	%p1216, %r1884, 0;
	@%p1216 bra 	$L__BB0_1460;
	setp.eq.s32 	%p1217, %r1884, 3;
	@%p1217 bra 	$L__BB0_1460;
$L__BB0_573:
	setp.eq.s32 	%p1218, %r214, 0;
	@%p1218 bra 	$L__BB0_576;
	setp.gt.u32 	%p1219, %r1884, 5;
	@%p1219 bra 	$L__BB0_576;
	mov.b32 	%r1196, 1;
	shl.b32 	%r1197, %r1196, %r1884;
	and.b32  	%r1198, %r1197, 42;
	setp.ne.s32 	%p1220, %r1198, 0;
	@%p1220 bra 	$L__BB0_1460;
$L__BB0_576:
	ld.local.u32 	%r256, [%rd2+120];
	setp.ne.s32 	%p1221, %r256, 0;
	add.s32 	%r1200, %r1884, -5;
	setp.gt.u32 	%p1222, %r1200, -4;
	and.pred  	%p1223, %p1221, %p1222;
	@%p1223 bra 	$L__BB0_1460;
	ld.local.u32 	%r257, [%rd2+128];
	setp.eq.s32 	%p1224, %r257, 0;
	@%p1224 bra 	$L__BB0_579;
	setp.eq.s32 	%p1225, %r1884, 4;
	setp.eq.s32 	%p1226, %r243, 4;
	or.pred  	%p1227, %p1225, %p1226;
	setp.eq.s32 	%p1228, %r244, 4;
	or.pred  	%p1229, %p1227, %p1228;
	@%p1229 bra 	$L__BB0_1460;
$L__BB0_579:
	ld.local.u32 	%r258, [%rd2+132];
	setp.eq.s32 	%p1230, %r258, 0;
	@%p1230 bra 	$L__BB0_581;
	setp.eq.s32 	%p1231, %r1884, 4;
	setp.eq.s32 	%p1232, %r243, 5;
	or.pred  	%p1233, %p1231, %p1232;
	setp.eq.s32 	%p1234, %r244, 3;
	or.pred  	%p1235, %p1233, %p1234;
	@%p1235 bra 	$L__BB0_1460;
$L__BB0_581:
	ld.local.u32 	%r259, [%rd2+136];
	setp.eq.s32 	%p1236, %r259, 0;
	@%p1236 bra 	$L__BB0_583;
	setp.eq.s32 	%p1237, %r1884, 4;
	setp.eq.s32 	%p1238, %r243, 6;
	or.pred  	%p1239, %p1237, %p1238;
	setp.eq.s32 	%p1240, %r244, 2;
	or.pred  	%p1241, %p1239, %p1240;
	@%p1241 bra 	$L__BB0_1460;
$L__BB0_583:
	setp.eq.s32 	%p1242, %r147, 0;
	@%p1242 bra 	$L__BB0_586;
	setp.eq.s32 	%p1243, %r244, 1;
	@%p1243 bra 	$L__BB0_1460;
	or.b32  	%r1206, %r1884, 4;
	setp.eq.s32 	%p1244, %r1206, 4;
	@%p1244 bra 	$L__BB0_1460;
$L__BB0_586:
	setp.eq.s32 	%p1245, %r181, 0;
	@%p1245 bra 	$L__BB0_588;
	setp.eq.s32 	%p1246, %r1884, 4;
	setp.eq.s32 	%p1247, %r243, 8;
	or.pred  	%p1248, %p1246, %p1247;
	setp.eq.s32 	%p1249, %r244, 0;
	or.pred  	%p1250, %p1248, %p1249;
	@%p1250 bra 	$L__BB0_1460;
$L__BB0_588:
	setp.eq.s32 	%p1251, %r215, 0;
	@%p1251 bra 	$L__BB0_591;
	setp.gt.u32 	%p1252, %r1884, 6;
	@%p1252 bra 	$L__BB0_591;
	mov.b32 	%r1210, 1;
	shl.b32 	%r1211, %r1210, %r1884;
	and.b32  	%r1212, %r1211, 84;
	setp.ne.s32 	%p1253, %r1212, 0;
	@%p1253 bra 	$L__BB0_1460;
$L__BB0_591:
	ld.local.u32 	%r260, [%rd2+152];
	setp.ne.s32 	%p1254, %r260, 0;
	add.s32 	%r1214, %r1884, -6;
	setp.gt.u32 	%p1255, %r1214, -4;
	and.pred  	%p1256, %p1254, %p1255;
	@%p1256 bra 	$L__BB0_1460;
	ld.local.u32 	%r261, [%rd2+160];
	setp.eq.s32 	%p1257, %r261, 0;
	@%p1257 bra 	$L__BB0_594;
	setp.eq.s32 	%p1258, %r1884, 5;
	setp.eq.s32 	%p1259, %r243, 5;
	or.pred  	%p1260, %p1258, %p1259;
	setp.eq.s32 	%p1261, %r244, 5;
	or.pred  	%p1262, %p1260, %p1261;
	@%p1262 bra 	$L__BB0_1460;
$L__BB0_594:
	ld.local.u32 	%r262, [%rd2+164];
	setp.eq.s32 	%p1263, %r262, 0;
	@%p1263 bra 	$L__BB0_596;
	setp.eq.s32 	%p1264, %r1884, 5;
	setp.eq.s32 	%p1265, %r243, 6;
	or.pred  	%p1266, %p1264, %p1265;
	setp.eq.s32 	%p1267, %r244, 4;
	or.pred  	%p1268, %p1266, %p1267;
	@%p1268 bra 	$L__BB0_1460;
$L__BB0_596:
	ld.local.u32 	%r263, [%rd2+168];
	setp.eq.s32 	%p1269, %r263, 0;
	@%p1269 bra 	$L__BB0_600;
	setp.eq.s32 	%p1270, %r244, 3;
	@%p1270 bra 	$L__BB0_1460;
	setp.eq.s32 	%p1271, %r1884, 0;
	@%p1271 bra 	$L__BB0_1460;
	setp.eq.s32 	%p1272, %r1884, 5;
	@%p1272 bra 	$L__BB0_1460;
$L__BB0_600:
	setp.eq.s32 	%p1273, %r148, 0;
	@%p1273 bra 	$L__BB0_603;
	setp.gt.u32 	%p1274, %r1884, 9;
	@%p1274 bra 	$L__BB0_603;
	mov.b32 	%r1221, 1;
	shl.b32 	%r1222, %r1221, %r1884;
	and.b32  	%r1223, %r1222, 546;
	setp.ne.s32 	%p1275, %r1223, 0;
	@%p1275 bra 	$L__BB0_1460;
$L__BB0_603:
	setp.eq.s32 	%p1276, %r182, 0;
	@%p1276 bra 	$L__BB0_605;
	setp.eq.s32 	%p1277, %r1884, 5;
	setp.eq.s32 	%p1278, %r243, 9;
	or.pred  	%p1279, %p1277, %p1278;
	setp.eq.s32 	%p1280, %r244, 1;
	or.pred  	%p1281, %p1279, %p1280;
	@%p1281 bra 	$L__BB0_1460;
$L__BB0_605:
	setp.eq.s32 	%p1282, %r216, 0;
	@%p1282 bra 	$L__BB0_608;
	setp.gt.u32 	%p1283, %r1884, 7;
	@%p1283 bra 	$L__BB0_608;
	mov.b32 	%r1227, 1;
	shl.b32 	%r1228, %r1227, %r1884;
	and.b32  	%r1229, %r1228, 168;
	setp.ne.s32 	%p1284, %r1229, 0;
	@%p1284 bra 	$L__BB0_1460;
$L__BB0_608:
	ld.local.u32 	%r264, [%rd2+184];
	setp.ne.s32 	%p1285, %r264, 0;
	setp.gt.u32 	%p1286, %r244, -4;
	and.pred  	%p1287, %p1285, %p1286;
	@%p1287 bra 	$L__BB0_1460;
	ld.local.u32 	%r265, [%rd2+192];
	setp.eq.s32 	%p1288, %r265, 0;
	@%p1288 bra 	$L__BB0_611;
	setp.eq.s32 	%p1289, %r1884, 6;
	setp.eq.s32 	%p1290, %r243, 6;
	or.pred  	%p1291, %p1289, %p1290;
	setp.eq.s32 	%p1292, %r244, 6;
	or.pred  	%p1293, %p1291, %p1292;
	@%p1293 bra 	$L__BB0_1460;
$L__BB0_611:
	ld.local.u32 	%r266, [%rd2+196];
	setp.eq.s32 	%p1294, %r266, 0;
	@%p1294 bra 	$L__BB0_615;
	setp.eq.s32 	%p1295, %r244, 5;
	@%p1295 bra 	$L__BB0_1460;
	setp.eq.s32 	%p1296, %r1884, 0;
	@%p1296 bra 	$L__BB0_1460;
	setp.eq.s32 	%p1297, %r1884, 6;
	@%p1297 bra 	$L__BB0_1460;
$L__BB0_615:
	ld.local.u32 	%r267, [%rd2+200];
	setp.eq.s32 	%p1298, %r267, 0;
	@%p1298 bra 	$L__BB0_617;
	setp.eq.s32 	%p1299, %r1884, 6;
	setp.eq.s32 	%p1300, %r243, 8;
	or.pred  	%p1301, %p1299, %p1300;
	setp.eq.s32 	%p1302, %r244, 4;
	or.pred  	%p1303, %p1301, %p1302;
	@%p1303 bra 	$L__BB0_1460;
$L__BB0_617:
	setp.eq.s32 	%p1304, %r149, 0;
	@%p1304 bra 	$L__BB0_620;
	setp.gt.u32 	%p1305, %r1884, 10;
	@%p1305 bra 	$L__BB0_620;
	mov.b32 	%r1237, 1;
	shl.b32 	%r1238, %r1237, %r1884;
	and.b32  	%r1239, %r1238, 1092;
	setp.ne.s32 	%p1306, %r1239, 0;
	@%p1306 bra 	$L__BB0_1460;
$L__BB0_620:
	setp.eq.s32 	%p1307, %r183, 0;
	@%p1307 bra 	$L__BB0_622;
	setp.eq.s32 	%p1308, %r1884, 6;
	setp.eq.s32 	%p1309, %r243, 10;
	or.pred  	%p1310, %p1308, %p1309;
	setp.eq.s32 	%p1311, %r244, 2;
	or.pred  	%p1312, %p1310, %p1311;
	@%p1312 bra 	$L__BB0_1460;
$L__BB0_622:
	setp.eq.s32 	%p1313, %r217, 0;
	@%p1313 bra 	$L__BB0_624;
	setp.eq.s32 	%p1314, %r1884, 6;
	setp.eq.s32 	%p1315, %r243, 11;
	or.pred  	%p1316, %p1314, %p1315;
	setp.eq.s32 	%p1317, %r244, 1;
	or.pred  	%p1318, %p1316, %p1317;
	@%p1318 bra 	$L__BB0_1460;
$L__BB0_624:
	ld.local.u32 	%r268, [%rd2+216];
	setp.ne.s32 	%p1319, %r268, 0;
	add.s32 	%r1243, %r1884, -8;
	setp.gt.u32 	%p1320, %r1243, -4;
	and.pred  	%p1321, %p1319, %p1320;
	@%p1321 bra 	$L__BB0_1460;
	setp.eq.s32 	%p1322, %r218, 0;
	@%p1322 bra 	$L__BB0_629;
	setp.eq.s32 	%p1323, %r244, 7;
	@%p1323 bra 	$L__BB0_1460;
	setp.eq.s32 	%p1324, %r1884, 0;
	@%p1324 bra 	$L__BB0_1460;
	setp.eq.s32 	%p1325, %r1884, 7;
	@%p1325 bra 	$L__BB0_1460;
$L__BB0_629:
	ld.local.u32 	%r269, [%rd2+228];
	setp.eq.s32 	%p1326, %r269, 0;
	@%p1326 bra 	$L__BB0_631;
	setp.eq.s32 	%p1327, %r1884, 7;
	setp.eq.s32 	%p1328, %r243, 8;
	or.pred  	%p1329, %p1327, %p1328;
	setp.eq.s32 	%p1330, %r244, 6;
	or.pred  	%p1331, %p1329, %p1330;
	@%p1331 bra 	$L__BB0_1460;
$L__BB0_631:
	ld.local.u32 	%r270, [%rd2+232];
	setp.eq.s32 	%p1332, %r270, 0;
	@%p1332 bra 	$L__BB0_633;
	setp.eq.s32 	%p1333, %r1884, 7;
	setp.eq.s32 	%p1334, %r243, 9;
	or.pred  	%p1335, %p1333, %p1334;
	setp.eq.s32 	%p1336, %r244, 5;
	or.pred  	%p1337, %p1335, %p1336;
	@%p1337 bra 	$L__BB0_1460;
$L__BB0_633:
	setp.eq.s32 	%p1338, %r150, 0;
	@%p1338 bra 	$L__BB0_636;
	setp.gt.u32 	%p1339, %r1884, 11;
	@%p1339 bra 	$L__BB0_636;
	mov.b32 	%r1250, 1;
	shl.b32 	%r1251, %r1250, %r1884;
	and.b32  	%r1252, %r1251, 2184;
	setp.ne.s32 	%p1340, %r1252, 0;
	@%p1340 bra 	$L__BB0_1460;
$L__BB0_636:
	setp.eq.s32 	%p1341, %r184, 0;
	@%p1341 bra 	$L__BB0_638;
	setp.eq.s32 	%p1342, %r1884, 7;
	setp.eq.s32 	%p1343, %r243, 11;
	or.pred  	%p1344, %p1342, %p1343;
	setp.eq.s32 	%p1345, %r244, 3;
	or.pred  	%p1346, %p1344, %p1345;
	@%p1346 bra 	$L__BB0_1460;
$L__BB0_638:
	setp.eq.s32 	%p1347, %r219, 0;
	@%p1347 bra 	$L__BB0_640;
	setp.eq.s32 	%p1348, %r1884, 7;
	setp.eq.s32 	%p1349, %r243, 12;
	or.pred  	%p1350, %p1348, %p1349;
	setp.eq.s32 	%p1351, %r244, 2;
	or.pred  	%p1352, %p1350, %p1351;
	@%p1352 bra 	$L__BB0_1460;
$L__BB0_640:
	ld.local.u32 	%r271, [%rd2+248];
	setp.ne.s32 	%p1353, %r271, 0;
	add.s32 	%r1256, %r1884, -9;
	setp.gt.u32 	%p1354, %r1256, -4;
	and.pred  	%p1355, %p1353, %p1354;
	@%p1355 bra 	$L__BB0_1460;
	setp.gt.s32 	%p1356, %r1884, 8;
	mov.b32 	%r1885, 7;
	@%p1356 bra 	$L__BB0_14;
	mul.wide.s32 	%rd32, %r1884, 32;
	add.s64 	%rd33, %rd2, %rd32;
	mov.b32 	%r1258, 1;
	st.local.u32 	[%rd33+28], %r1258;
	cvt.rn.f32.s32 	%f159, %r1949;
	setp.eq.s32 	%p1357, %r2, 8;
	mov.f32 	%f697, 0f3F800000;
	@%p1357 bra 	$L__BB0_645;
	add.s32 	%r1259, %r2, -8;
	cvt.rn.f32.s32 	%f569, %r1259;
	mul.rn.f32 	%f570, %f1, %f569;
	cvt.rni.f32.f32 	%f571, %f570;
	sub.f32 	%f572, %f570, %f571;
	neg.f32 	%f573, %f570;
	fma.rn.f32 	%f574, %f1, %f569, %f573;
	fma.rn.f32 	%f575, %f2, %f569, %f574;
	add.f32 	%f576, %f572, %f575;
	setp.gt.f32 	%p1358, %f571, 0f00000000;
	selp.b32 	%r1260, 0, -2097152000, %p1358;
	abs.f32 	%f577, %f569;
	setp.num.f32 	%p1359, %f577, %f577;
	setp.lt.f32 	%p1360, %f570, 0f00000000;
	selp.f32 	%f578, 0f00000000, 0f7F800000, %p1360;
	abs.f32 	%f579, %f570;
	setp.gt.f32 	%p1361, %f579, 0f43180000;
	cvt.rzi.s32.f32 	%r1261, %f571;
	shl.b32 	%r1262, %r1261, 23;
	sub.s32 	%r1263, %r1262, %r1260;
	mov.b32 	%f580, %r1263;
	add.s32 	%r1264, %r1260, 2130706432;
	mov.b32 	%f581, %r1264;
	fma.rn.f32 	%f582, %f576, 0f391FCB8E, 0f3AAF85ED;
	fma.rn.f32 	%f583, %f582, %f576, 0f3C1D9856;
	fma.rn.f32 	%f584, %f583, %f576, 0f3D6357BB;
	fma.rn.f32 	%f585, %f584, %f576, 0f3E75FDEC;
	fma.rn.f32 	%f586, %f585, %f576, 0f3F317218;
	fma.rn.f32 	%f587, %f586, %f576, 0f3F800000;
	mul.f32 	%f588, %f587, %f581;
	mul.f32 	%f589, %f588, %f580;
	selp.f32 	%f697, %f578, %f589, %p1361;
	@%p1359 bra 	$L__BB0_645;
	add.s32 	%r1265, %r2, -8;
	cvt.rn.f32.s32 	%f590, %r1265;
	mov.f32 	%f591, 0f41000000;
	add.rn.f32 	%f697, %f591, %f590;
$L__BB0_645:
	cvt.rni.s32.f32 	%r1266, %f697;
	cvt.rn.f32.s32 	%f592, %r1266;
	abs.f32 	%f163, %f592;
	abs.f32 	%f700, %f159;
	setp.lt.f32 	%p1362, %f700, %f163;
	@%p1362 bra 	$L__BB0_657;
	mul.f32 	%f165, %f163, 0f4B000000;
	setp.gtu.f32 	%p1363, %f700, %f165;
	@%p1363 bra 	$L__BB0_653;
	div.approx.f32 	%f593, %f700, %f163;
	cvt.rzi.f32.f32 	%f698, %f593;
	neg.f32 	%f167, %f163;
	fma.rn.f32 	%f168, %f167, %f698, %f700;
	mov.b32 	%r1267, %f168;
	mov.b32 	%r1268, %f163;
	setp.lt.u32 	%p1364, %r1267, %r1268;
	@%p1364 bra 	$L__BB0_652;
	mov.b32 	%r1269, %f168;
	setp.gt.u32 	%p1365, %r1269, -2147483648;
	@%p1365 bra 	$L__BB0_651;
	add.f32 	%f698, %f698, 0f3F800000;
	add.f32 	%f594, %f163, %f163;
	setp.ltu.f32 	%p1366, %f168, %f594;
	@%p1366 bra 	$L__BB0_652;
	add.f32 	%f595, %f698, 0f3F800000;
	fma.rn.f32 	%f596, %f163, 0fC0400000, %f168;
	setp.ge.f32 	%p1367, %f596, 0f00000000;
	add.f32 	%f597, %f595, 0f3F800000;
	selp.f32 	%f698, %f597, %f595, %p1367;
	bra.uni 	$L__BB0_652;
$L__BB0_651:
	add.f32 	%f598, %f698, 0fBF800000;
	setp.lt.f32 	%p1368, %f168, %f167;
	add.f32 	%f599, %f598, 0fBF800000;
	selp.f32 	%f698, %f599, %f598, %p1368;
$L__BB0_652:
	fma.rn.f32 	%f700, %f167, %f698, %f700;
	bra.uni 	$L__BB0_657;
$L__BB0_653:
	mov.b32 	%r1270, %f700;
	mov.b32 	%r1271, %f165;
	and.b32  	%r272, %r1271, -8388608;
	and.b32  	%r1272, %r1270, 8388607;
	or.b32  	%r1935, %r1272, 1065353216;
	mov.b32 	%f699, %r1935;
	sub.s32 	%r1273, %r1270, %r272;
	add.s32 	%r1274, %r1273, 192937984;
	and.b32  	%r1936, %r1274, -8388608;
	setp.eq.s32 	%p1369, %r1936, 0;
	@%p1369 bra 	$L__BB0_656;
	mul.f32 	%f600, %f163, 0f4B000000;
	mov.b32 	%r1275, %f600;
	and.b32  	%r1276, %r1275, 8388607;
	or.b32  	%r1277, %r1276, 1065353216;
	mov.b32 	%f601, %r1277;
	neg.f32 	%f175, %f601;
$L__BB0_655:
	min.u32 	%r1278, %r1936, 192937984;
	add.s32 	%r1279, %r1935, %r1278;
	mov.b32 	%f602, %r1279;
	mul.f32 	%f603, %f163, 0f4B000000;
	mov.b32 	%r1280, %f603;
	and.b32  	%r1281, %r1280, 8388607;
	or.b32  	%r1282, %r1281, 1065353216;
	mov.b32 	%f604, %r1282;
	rcp.approx.ftz.f32 	%f605, %f604;
	mul.f32 	%f606, %f605, %f602;
	fma.rn.f32 	%f607, %f175, %f606, %f602;
	fma.rn.f32 	%f608, %f607, %f605, %f606;
	fma.rn.f32 	%f609, %f175, %f608, %f602;
	fma.rz.f32 	%f610, %f609, %f605, %f608;
	cvt.rzi.f32.f32 	%f611, %f610;
	fma.rn.f32 	%f699, %f175, %f611, %f602;
	sub.s32 	%r1936, %r1936, %r1278;
	mov.b32 	%r1935, %f699;
	setp.ne.s32 	%p1370, %r1936, 0;
	setp.ne.s32 	%p1371, %r1935, 0;
	and.pred  	%p1372, %p1370, %p1371;
	@%p1372 bra 	$L__BB0_655;
$L__BB0_656:
	mov.b32 	%f613, %r272;
	setp.leu.f32 	%p1373, %f163, 0f00000000;
	abs.f32 	%f614, %f159;
	mov.b32 	%r1283, %f614;
	setp.gt.u32 	%p1374, %r1283, 2139095039;
	selp.f32 	%f615, 0f7FFFFFFF, %f613, %p1373;
	selp.f32 	%f616, 0f7FFFFFFF, %f615, %p1374;
	mul.f32 	%f617, %f699, 0f34000000;
	mul.f32 	%f700, %f616, %f617;
$L__BB0_657:
	abs.f32 	%f618, %f700;
	setp.nan.f32 	%p1375, %f618, %f618;
	copysign.f32 	%f619, %f159, %f700;
	selp.f32 	%f620, %f700, %f619, %p1375;
	cvt.rmi.s32.f32 	%r1949, %f620;
	setp.eq.s32 	%p1376, %r3, 8;
	@%p1376 bra 	$L__BB0_981;
	setp.lt.u32 	%p1377, %r2, 10;
	mov.b32 	%r1941, 1;
	@%p1377 bra 	$L__BB0_667;
	add.s32 	%r1287, %r2, -10;
	setp.lt.u32 	%p1378, %r1287, 3;
	mov.b32 	%r1940, 8;
	@%p1378 bra 	$L__BB0_663;
	mov.b32 	%r1938, 0;
	mov.b32 	%r1941, 1;
	add.s32 	%r1290, %r2, -9;
	and.b32  	%r1291, %r1290, -4;
$L__BB0_661:
	mov.u32 	%r280, %r1941;
	shl.b32 	%r1941, %r280, 12;
	add.s32 	%r1938, %r1938, 4;
	setp.ne.s32 	%p1379, %r1938, %r1291;
	@%p1379 bra 	$L__BB0_661;
	shl.b32 	%r1940, %r280, 15;
$L__BB0_663:
	add.s32 	%r1293, %r2, -1;
	and.b32  	%r1292, %r1293, 3;
	setp.eq.s32 	%p1380, %r1292, 0;
	@%p1380 bra 	$L__BB0_667;
	setp.eq.s32 	%p1381, %r1292, 1;
	@%p1381 bra 	$L__BB0_666;
	add.s32 	%r1294, %r2, -1;
	and.b32  	%r1295, %r1294, 3;
	setp.eq.s32 	%p1382, %r1295, 2;
	selp.b32 	%r1296, 3, 6, %p1382;
	shl.b32 	%r1941, %r1940, %r1296;
	bra.uni 	$L__BB0_667;
$L__BB0_666:
	mov.u32 	%r1941, %r1940;
$L__BB0_667:
	setp.eq.s32 	%p1383, %r245, 0;
	div.s32 	%r1884, %r1949, %r1941;
	add.s32 	%r290, %r1884, 8;
	add.s32 	%r291, %r1884, -8;
	@%p1383 bra 	$L__BB0_669;
	setp.eq.s32 	%p1384, %r1884, 0;
	setp.eq.s32 	%p1385, %r290, 0;
	or.pred  	%p1386, %p1384, %p1385;
	setp.eq.s32 	%p1387, %r291, 0;
	or.pred  	%p1388, %p1386, %p1387;
	@%p1388 bra 	$L__BB0_1460;
$L__BB0_669:
	setp.eq.s32 	%p1389, %r246, 0;
	@%p1389 bra 	$L__BB0_671;
	setp.eq.s32 	%p1390, %r1884, 0;
	setp.eq.s32 	%p1391, %r290, 1;
	or.pred  	%p1392, %p1390, %p1391;
	setp.eq.s32 	%p1393, %r291, -1;
	or.pred  	%p1394, %p1392, %p1393;
	@%p1394 bra 	$L__BB0_1460;
$L__BB0_671:
	ld.local.u32 	%r292, [%rd2+8];
	setp.eq.s32 	%p1395, %r292, 0;
	@%p1395 bra 	$L__BB0_673;
	setp.eq.s32 	%p1396, %r1884, 0;
	setp.eq.s32 	%p1397, %r290, 2;
	or.pred  	%p1398, %p1396, %p1397;
	setp.eq.s32 	%p1399, %r291, -2;
	or.pred  	%p1400, %p1398, %p1399;
	@%p1400 bra 	$L__BB0_1460;
$L__BB0_673:
	ld.local.u32 	%r293, [%rd2+12];
	setp.eq.s32 	%p1401, %r293, 0;
	@%p1401 bra 	$L__BB0_675;
	setp.eq.s32 	%p1402, %r1884, 0;
	setp.eq.s32 	%p1403, %r290, 3;
	or.pred  	%p1404, %p1402, %p1403;
	setp.eq.s32 	%p1405, %r291, -3;
	or.pred  	%p1406, %p1404, %p1405;
	@%p1406 bra 	$L__BB0_1460;
$L__BB0_675:
	setp.eq.s32 	%p1407, %r177, 0;
	@%p1407 bra 	$L__BB0_677;
	setp.eq.s32 	%p1408, %r1884, 0;
	setp.eq.s32 	%p1409, %r290, 4;
	or.pred  	%p1410, %p1408, %p1409;
	setp.eq.s32 	%p1411, %r291, -4;
	or.pred  	%p1412, %p1410, %p1411;
	@%p1412 bra 	$L__BB0_1460;
$L__BB0_677:
	@%p1106 bra 	$L__BB0_679;
	setp.eq.s32 	%p1414, %r1884, 0;
	setp.eq.s32 	%p1415, %r290, 5;
	or.pred  	%p1416, %p1414, %p1415;
	setp.eq.s32 	%p1417, %r291, -5;
	or.pred  	%p1418, %p1416, %p1417;
	@%p1418 bra 	$L__BB0_1460;
$L__BB0_679:
	setp.eq.s32 	%p1419, %r247, 0;
	@%p1419 bra 	$L__BB0_681;
	setp.eq.s32 	%p1420, %r1884, 0;
	setp.eq.s32 	%p1421, %r290, 6;
	or.pred  	%p1422, %p1420, %p1421;
	setp.eq.s32 	%p1423, %r291, -6;
	or.pred  	%p1424, %p1422, %p1423;
	@%p1424 bra 	$L__BB0_1460;
$L__BB0_681:
	ld.local.u32 	%r294, [%rd2+28];
	setp.ne.s32 	%p1425, %r294, 0;
	add.s32 	%r1306, %r1884, -2;
	setp.gt.u32 	%p1426, %r1306, -4;
	and.pred  	%p1427, %p1425, %p1426;
	@%p1427 bra 	$L__BB0_1460;
	setp.eq.s32 	%p1428, %r248, 0;
	@%p1428 bra 	$L__BB0_684;
	setp.eq.s32 	%p1429, %r1884, 1;
	setp.eq.s32 	%p1430, %r290, 1;
	or.pred  	%p1431, %p1429, %p1430;
	setp.eq.s32 	%p1432, %r291, 1;
	or.pred  	%p1433, %p1431, %p1432;
	@%p1433 bra 	$L__BB0_1460;
$L__BB0_684:
	setp.eq.s32 	%p1434, %r249, 0;
	@%p1434 bra 	$L__BB0_686;
	setp.eq.s32 	%p1435, %r1884, 1;
	setp.eq.s32 	%p1436, %r290, 2;
	or.pred  	%p1437, %p1435, %p1436;
	setp.eq.s32 	%p1438, %r291, 0;
	or.pred  	%p1439, %p1437, %p1438;
	@%p1439 bra 	$L__BB0_1460;
$L__BB0_686:
	ld.local.u32 	%r295, [%rd2+40];
	setp.eq.s32 	%p1440, %r295, 0;
	@%p1440 bra 	$L__BB0_688;
	setp.eq.s32 	%p1441, %r1884, 1;
	setp.eq.s32 	%p1442, %r290, 3;
	or.pred  	%p1443, %p1441, %p1442;
	setp.eq.s32 	%p1444, %r291, -1;
	or.pred  	%p1445, %p1443, %p1444;
	@%p1445 bra 	$L__BB0_1460;
$L__BB0_688:
	ld.local.u32 	%r296, [%rd2+44];
	setp.eq.s32 	%p1446, %r296, 0;
	@%p1446 bra 	$L__BB0_690;
	setp.eq.s32 	%p1447, %r1884, 1;
	setp.eq.s32 	%p1448, %r290, 4;
	or.pred  	%p1449, %p1447, %p1448;
	setp.eq.s32 	%p1450, %r291, -2;
	or.pred  	%p1451, %p1449, %p1450;
	@%p1451 bra 	$L__BB0_1460;
$L__BB0_690:
	setp.eq.s32 	%p1452, %r178, 0;
	@%p1452 bra 	$L__BB0_692;
	setp.eq.s32 	%p1453, %r1884, 1;
	setp.eq.s32 	%p1454, %r290, 5;
	or.pred  	%p1455, %p1453, %p1454;
	setp.eq.s32 	%p1456, %r291, -3;
	or.pred  	%p1457, %p1455, %p1456;
	@%p1457 bra 	$L__BB0_1460;
$L__BB0_692:
	@%p1145 bra 	$L__BB0_694;
	setp.eq.s32 	%p1459, %r1884, 1;
	setp.eq.s32 	%p1460, %r290, 6;
	or.pred  	%p1461, %p1459, %p1460;
	setp.eq.s32 	%p1462, %r291, -4;
	or.pred  	%p1463, %p1461, %p1462;
	@%p1463 bra 	$L__BB0_1460;
$L__BB0_694:
	setp.eq.s32 	%p1464, %r250, 0;
	@%p1464 bra 	$L__BB0_696;
	setp.eq.s32 	%p1465, %r1884, 1;
	setp.eq.s32 	%p1466, %r290, 7;
	or.pred  	%p1467, %p1465, %p1466;
	setp.eq.s32 	%p1468, %r291, -5;
	or.pred  	%p1469, %p1467, %p1468;
	@%p1469 bra 	$L__BB0_1460;
$L__BB0_696:
	ld.local.u32 	%r297, [%rd2+60];
	setp.ne.s32 	%p1470, %r297, 0;
	setp.lt.u32 	%p1471, %r1884, 3;
	and.pred  	%p1472, %p1470, %p1471;
	@%p1472 bra 	$L__BB0_1460;
	setp.eq.s32 	%p1473, %r251, 0;
	@%p1473 bra 	$L__BB0_699;
	setp.eq.s32 	%p1474, %r1884, 2;
	setp.eq.s32 	%p1475, %r290, 2;
	or.pred  	%p1476, %p1474, %p1475;
	setp.eq.s32 	%p1477, %r291, 2;
	or.pred  	%p1478, %p1476, %p1477;
	@%p1478 bra 	$L__BB0_1460;
$L__BB0_699:
	setp.eq.s32 	%p1479, %r252, 0;
	@%p1479 bra 	$L__BB0_701;
	setp.eq.s32 	%p1480, %r1884, 2;
	setp.eq.s32 	%p1481, %r290, 3;
	or.pred  	%p1482, %p1480, %p1481;
	setp.eq.s32 	%p1483, %r291, 1;
	or.pred  	%p1484, %p1482, %p1483;
	@%p1484 bra 	$L__BB0_1460;
$L__BB0_701:
	ld.local.u32 	%r298, [%rd2+72];
	setp.eq.s32 	%p1485, %r298, 0;
	@%p1485 bra 	$L__BB0_703;
	setp.eq.s32 	%p1486, %r1884, 2;
	setp.eq.s32 	%p1487, %r290, 4;
	or.pred  	%p1488, %p1486, %p1487;
	setp.eq.s32 	%p1489, %r291, 0;
	or.pred  	%p1490, %p1488, %p1489;
	@%p1490 bra 	$L__BB0_1460;
$L__BB0_703:
	ld.local.u32 	%r299, [%rd2+76];
	setp.eq.s32 	%p1491, %r299, 0;
	@%p1491 bra 	$L__BB0_705;
	setp.eq.s32 	%p1492, %r1884, 2;
	setp.eq.s32 	%p1493, %r290, 5;
	or.pred  	%p1494, %p1492, %p1493;
	setp.eq.s32 	%p1495, %r291, -1;
	or.pred  	%p1496, %p1494, %p1495;
	@%p1496 bra 	$L__BB0_1460;
$L__BB0_705:
	@%p1178 bra 	$L__BB0_707;
	setp.eq.s32 	%p1498, %r1884, 2;
	setp.eq.s32 	%p1499, %r290, 6;
	or.pred  	%p1500, %p1498, %p1499;
	setp.eq.s32 	%p1501, %r291, -2;
	or.pred  	%p1502, %p1500, %p1501;
	@%p1502 bra 	$L__BB0_1460;
$L__BB0_707:
	@%p1184 bra 	$L__BB0_709;
	setp.eq.s32 	%p1504, %r1884, 2;
	setp.eq.s32 	%p1505, %r290, 7;
	or.pred  	%p1506, %p1504, %p1505;
	setp.eq.s32 	%p1507, %r291, -3;
	or.pred  	%p1508, %p1506, %p1507;
	@%p1508 bra 	$L__BB0_1460;
$L__BB0_709:
	setp.eq.s32 	%p1509, %r253, 0;
	@%p1509 bra 	$L__BB0_712;
	setp.eq.s32 	%p1510, %r291, -4;
	@%p1510 bra 	$L__BB0_1460;
	or.b32  	%r1323, %r1884, 2;
	setp.eq.s32 	%p1511, %r1323, 2;
	@%p1511 bra 	$L__BB0_1460;
$L__BB0_712:
	ld.local.u32 	%r300, [%rd2+92];
	setp.ne.s32 	%p1512, %r300, 0;
	add.s32 	%r1325, %r1884, -4;
	setp.gt.u32 	%p1513, %r1325, -4;
	and.pred  	%p1514, %p1512, %p1513;
	@%p1514 bra 	$L__BB0_1460;
	setp.eq.s32 	%p1515, %r254, 0;
	@%p1515 bra 	$L__BB0_715;
	setp.eq.s32 	%p1516, %r1884, 3;
	setp.eq.s32 	%p1517, %r290, 3;
	or.pred  	%p1518, %p1516, %p1517;
	setp.eq.s32 	%p1519, %r291, 3;
	or.pred  	%p1520, %p1518, %p1519;
	@%p1520 bra 	$L__BB0_1460;
$L__BB0_715:
	setp.eq.s32 	%p1521, %r255, 0;
	@%p1521 bra 	$L__BB0_717;
	setp.eq.s32 	%p1522, %r1884, 3;
	setp.eq.s32 	%p1523, %r290, 4;
	or.pred  	%p1524, %p1522, %p1523;
	setp.eq.s32 	%p1525, %r291, 2;
	or.pred  	%p1526, %p1524, %p1525;
	@%p1526 bra 	$L__BB0_1460;
$L__BB0_717:
	ld.local.u32 	%r301, [%rd2+104];
	setp.eq.s32 	%p1527, %r301, 0;
	@%p1527 bra 	$L__BB0_719;
	setp.eq.s32 	%p1528, %r1884, 3;
	setp.eq.s32 	%p1529, %r290, 5;
	or.pred  	%p1530, %p1528, %p1529;
	setp.eq.s32 	%p1531, %r291, 1;
	or.pred  	%p1532, %p1530, %p1531;
	@%p1532 bra 	$L__BB0_1460;
$L__BB0_719:
	ld.local.u32 	%r302, [%rd2+108];
	setp.eq.s32 	%p1533, %r302, 0;
	@%p1533 bra 	$L__BB0_721;
	setp.eq.s32 	%p1534, %r1884, 3;
	setp.eq.s32 	%p1535, %r290, 6;
	or.pred  	%p1536, %p1534, %p1535;
	setp.eq.s32 	%p1537, %r291, 0;
	or.pred  	%p1538, %p1536, %p1537;
	@%p1538 bra 	$L__BB0_1460;
$L__BB0_721:
	setp.eq.s32 	%p1539, %r180, 0;
	@%p1539 bra 	$L__BB0_723;
	setp.eq.s32 	%p1540, %r1884, 3;
	setp.eq.s32 	%p1541, %r290, 7;
	or.pred  	%p1542, %p1540, %p1541;
	setp.eq.s32 	%p1543, %r291, -1;
	or.pred  	%p1544, %p1542, %p1543;
	@%p1544 bra 	$L__BB0_1460;
$L__BB0_723:
	setp.eq.s32 	%p1545, %r214, 0;
	@%p1545 bra 	$L__BB0_727;
	setp.eq.s32 	%p1546, %r291, -2;
	@%p1546 bra 	$L__BB0_1460;
	setp.eq.s32 	%p1547, %r1884, 0;
	@%p1547 bra 	$L__BB0_1460;
	setp.eq.s32 	%p1548, %r1884, 3;
	@%p1548 bra 	$L__BB0_1460;
$L__BB0_727:
	setp.eq.s32 	%p1549, %r256, 0;
	@%p1549 bra 	$L__BB0_730;
	setp.gt.u32 	%p1550, %r1884, 5;
	@%p1550 bra 	$L__BB0_730;
	mov.b32 	%r1335, 1;
	shl.b32 	%r1336, %r1335, %r1884;
	and.b32  	%r1337, %r1336, 42;
	setp.ne.s32 	%p1551, %r1337, 0;
	@%p1551 bra 	$L__BB0_1460;
$L__BB0_730:
	ld.local.u32 	%r303, [%rd2+124];
	setp.ne.s32 	%p1552, %r303, 0;
	add.s32 	%r1339, %r1884, -5;
	setp.gt.u32 	%p1553, %r1339, -4;
	and.pred  	%p1554, %p1552, %p1553;
	@%p1554 bra 	$L__BB0_1460;
	setp.eq.s32 	%p1555, %r257, 0;
	@%p1555 bra 	$L__BB0_733;
	setp.eq.s32 	%p1556, %r1884, 4;
	setp.eq.s32 	%p1557, %r290, 4;
	or.pred  	%p1558, %p1556, %p1557;
	setp.eq.s32 	%p1559, %r291, 4;
	or.pred  	%p1560, %p1558, %p1559;
	@%p1560 bra 	$L__BB0_1460;
$L__BB0_733:
	setp.eq.s32 	%p1561, %r258, 0;
	@%p1561 bra 	$L__BB0_735;
	setp.eq.s32 	%p1562, %r1884, 4;
	setp.eq.s32 	%p1563, %r290, 5;
	or.pred  	%p1564, %p1562, %p1563;
	setp.eq.s32 	%p1565, %r291, 3;
	or.pred  	%p1566, %p1564, %p1565;
	@%p1566 bra 	$L__BB0_1460;
$L__BB0_735:
	setp.eq.s32 	%p1567, %r259, 0;
	@%p1567 bra 	$L__BB0_737;
	setp.eq.s32 	%p1568, %r1884, 4;
	setp.eq.s32 	%p1569, %r290, 6;
	or.pred  	%p1570, %p1568, %p1569;
	setp.eq.s32 	%p1571, %r291, 2;
	or.pred  	%p1572, %p1570, %p1571;
	@%p1572 bra 	$L__BB0_1460;
$L__BB0_737:
	ld.local.u32 	%r304, [%rd2+140];
	setp.eq.s32 	%p1573, %r304, 0;
	@%p1573 bra 	$L__BB0_739;
	setp.eq.s32 	%p1574, %r1884, 4;
	setp.eq.s32 	%p1575, %r290, 7;
	or.pred  	%p1576, %p1574, %p1575;
	setp.eq.s32 	%p1577, %r291, 1;
	or.pred  	%p1578, %p1576, %p1577;
	@%p1578 bra 	$L__BB0_1460;
$L__BB0_739:
	setp.eq.s32 	%p1579, %r181, 0;
	@%p1579 bra 	$L__BB0_742;
	setp.eq.s32 	%p1580, %r291, 0;
	@%p1580 bra 	$L__BB0_1460;
	or.b32  	%r1346, %r1884, 4;
	setp.eq.s32 	%p1581, %r1346, 4;
	@%p1581 bra 	$L__BB0_1460;
$L__BB0_742:
	setp.eq.s32 	%p1582, %r215, 0;
	@%p1582 bra 	$L__BB0_744;
	setp.eq.s32 	%p1583, %r1884, 4;
	setp.eq.s32 	%p1584, %r290, 9;
	or.pred  	%p1585, %p1583, %p1584;
	setp.eq.s32 	%p1586, %r291, -1;
	or.pred  	%p1587, %p1585, %p1586;
	@%p1587 bra 	$L__BB0_1460;
$L__BB0_744:
	setp.eq.s32 	%p1588, %r260, 0;
	@%p1588 bra 	$L__BB0_747;
	setp.gt.u32 	%p1589, %r1884, 6;
	@%p1589 bra 	$L__BB0_747;
	mov.b32 	%r1350, 1;
	shl.b32 	%r1351, %r1350, %r1884;
	and.b32  	%r1352, %r1351, 84;
	setp.ne.s32 	%p1590, %r1352, 0;
	@%p1590 bra 	$L__BB0_1460;
$L__BB0_747:
	ld.local.u32 	%r305, [%rd2+156];
	setp.ne.s32 	%p1591, %r305, 0;
	add.s32 	%r1354, %r1884, -6;
	setp.gt.u32 	%p1592, %r1354, -4;
	and.pred  	%p1593, %p1591, %p1592;
	@%p1593 bra 	$L__BB0_1460;
	setp.eq.s32 	%p1594, %r261, 0;
	@%p1594 bra 	$L__BB0_750;
	setp.eq.s32 	%p1595, %r1884, 5;
	setp.eq.s32 	%p1596, %r290, 5;
	or.pred  	%p1597, %p1595, %p1596;
	setp.eq.s32 	%p1598, %r291, 5;
	or.pred  	%p1599, %p1597, %p1598;
	@%p1599 bra 	$L__BB0_1460;
$L__BB0_750:
	setp.eq.s32 	%p1600, %r262, 0;
	@%p1600 bra 	$L__BB0_752;
	setp.eq.s32 	%p1601, %r1884, 5;
	setp.eq.s32 	%p1602, %r290, 6;
	or.pred  	%p1603, %p1601, %p1602;
	setp.eq.s32 	%p1604, %r291, 4;
	or.pred  	%p1605, %p1603, %p1604;
	@%p1605 bra 	$L__BB0_1460;
$L__BB0_752:
	setp.eq.s32 	%p1606, %r263, 0;
	@%p1606 bra 	$L__BB0_754;
	setp.eq.s32 	%p1607, %r1884, 5;
	setp.eq.s32 	%p1608, %r290, 7;
	or.pred  	%p1609, %p1607, %p1608;
	setp.eq.s32 	%p1610, %r291, 3;
	or.pred  	%p1611, %p1609, %p1610;
	@%p1611 bra 	$L__BB0_1460;
$L__BB0_754:
	ld.local.u32 	%r306, [%rd2+172];
	setp.eq.s32 	%p1612, %r306, 0;
	@%p1612 bra 	$L__BB0_758;
	setp.eq.s32 	%p1613, %r291, 2;
	@%p1613 bra 	$L__BB0_1460;
	setp.eq.s32 	%p1614, %r1884, 0;
	@%p1614 bra 	$L__BB0_1460;
	setp.eq.s32 	%p1615, %r1884, 5;
	@%p1615 bra 	$L__BB0_1460;
$L__BB0_758:
	setp.eq.s32 	%p1616, %r182, 0;
	@%p1616 bra 	$L__BB0_761;
	setp.gt.u32 	%p1617, %r1884, 9;
	@%p1617 bra 	$L__BB0_761;
	mov.b32 	%r1362, 1;
	shl.b32 	%r1363, %r1362, %r1884;
	and.b32  	%r1364, %r1363, 546;
	setp.ne.s32 	%p1618, %r1364, 0;
	@%p1618 bra 	$L__BB0_1460;
$L__BB0_761:
	setp.eq.s32 	%p1619, %r216, 0;
	@%p1619 bra 	$L__BB0_763;
	setp.eq.s32 	%p1620, %r1884, 5;
	setp.eq.s32 	%p1621, %r290, 10;
	or.pred  	%p1622, %p1620, %p1621;
	setp.eq.s32 	%p1623, %r291, 0;
	or.pred  	%p1624, %p1622, %p1623;
	@%p1624 bra 	$L__BB0_1460;
$L__BB0_763:
	setp.eq.s32 	%p1625, %r264, 0;
	@%p1625 bra 	$L__BB0_766;
	setp.gt.u32 	%p1626, %r1884, 7;
	@%p1626 bra 	$L__BB0_766;
	mov.b32 	%r1368, 1;
	shl.b32 	%r1369, %r1368, %r1884;
	and.b32  	%r1370, %r1369, 168;
	setp.ne.s32 	%p1627, %r1370, 0;
	@%p1627 bra 	$L__BB0_1460;
$L__BB0_766:
	ld.local.u32 	%r307, [%rd2+188];
	setp.ne.s32 	%p1628, %r307, 0;
	add.s32 	%r1372, %r1884, -7;
	setp.gt.u32 	%p1629, %r1372, -4;
	and.pred  	%p1630, %p1628, %p1629;
	@%p1630 bra 	$L__BB0_1460;
	setp.eq.s32 	%p1631, %r265, 0;
	@%p1631 bra 	$L__BB0_769;
	setp.eq.s32 	%p1632, %r1884, 6;
	setp.eq.s32 	%p1633, %r290, 6;
	or.pred  	%p1634, %p1632, %p1633;
	setp.eq.s32 	%p1635, %r291, 6;
	or.pred  	%p1636, %p1634, %p1635;
	@%p1636 bra 	$L__BB0_1460;
$L__BB0_769:
	setp.eq.s32 	%p1637, %r266, 0;
	@%p1637 bra 	$L__BB0_771;
	setp.eq.s32 	%p1638, %r1884, 6;
	setp.eq.s32 	%p1639, %r290, 7;
	or.pred  	%p1640, %p1638, %p1639;
	setp.eq.s32 	%p1641, %r291, 5;
	or.pred  	%p1642, %p1640, %p1641;
	@%p1642 bra 	$L__BB0_1460;
$L__BB0_771:
	setp.eq.s32 	%p1643, %r267, 0;
	@%p1643 bra 	$L__BB0_775;
	setp.eq.s32 	%p1644, %r291, 4;
	@%p1644 bra 	$L__BB0_1460;
	setp.eq.s32 	%p1645, %r1884, 0;
	@%p1645 bra 	$L__BB0_1460;
	setp.eq.s32 	%p1646, %r1884, 6;
	@%p1646 bra 	$L__BB0_1460;
$L__BB0_775:
	ld.local.u32 	%r308, [%rd2+204];
	setp.eq.s32 	%p1647, %r308, 0;
	@%p1647 bra 	$L__BB0_777;
	setp.eq.s32 	%p1648, %r1884, 6;
	setp.eq.s32 	%p1649, %r290, 9;
	or.pred  	%p1650, %p1648, %p1649;
	setp.eq.s32 	%p1651, %r291, 3;
	or.pred  	%p1652, %p1650, %p1651;
	@%p1652 bra 	$L__BB0_1460;
$L__BB0_777:
	setp.eq.s32 	%p1653, %r183, 0;
	@%p1653 bra 	$L__BB0_780;
	setp.gt.u32 	%p1654, %r1884, 10;
	@%p1654 bra 	$L__BB0_780;
	mov.b32 	%r1380, 1;
	shl.b32 	%r1381, %r1380, %r1884;
	and.b32  	%r1382, %r1381, 1092;
	setp.ne.s32 	%p1655, %r1382, 0;
	@%p1655 bra 	$L__BB0_1460;
$L__BB0_780:
	setp.eq.s32 	%p1656, %r217, 0;
	@%p1656 bra 	$L__BB0_782;
	setp.eq.s32 	%p1657, %r1884, 6;
	setp.eq.s32 	%p1658, %r290, 11;
	or.pred  	%p1659, %p1657, %p1658;
	setp.eq.s32 	%p1660, %r291, 1;
	or.pred  	%p1661, %p1659, %p1660;
	@%p1661 bra 	$L__BB0_1460;
$L__BB0_782:
	setp.eq.s32 	%p1662, %r268, 0;
	@%p1662 bra 	$L__BB0_784;
	setp.eq.s32 	%p1663, %r1884, 6;
	setp.eq.s32 	%p1664, %r290, 12;
	or.pred  	%p1665, %p1663, %p1664;
	setp.eq.s32 	%p1666, %r291, 0;
	or.pred  	%p1667, %p1665, %p1666;
	@%p1667 bra 	$L__BB0_1460;
$L__BB0_784:
	ld.local.u32 	%r309, [%rd2+220];
	setp.ne.s32 	%p1668, %r309, 0;
	setp.gt.u32 	%p1669, %r291, -4;
	and.pred  	%p1670, %p1668, %p1669;
	@%p1670 bra 	$L__BB0_1460;
	setp.eq.s32 	%p1671, %r218, 0;
	@%p1671 bra 	$L__BB0_787;
	setp.eq.s32 	%p1672, %r1884, 7;
	setp.eq.s32 	%p1673, %r290, 7;
	or.pred  	%p1674, %p1672, %p1673;
	setp.eq.s32 	%p1675, %r291, 7;
	or.pred  	%p1676, %p1674, %p1675;
	@%p1676 bra 	$L__BB0_1460;
$L__BB0_787:
	setp.eq.s32 	%p1677, %r269, 0;
	@%p1677 bra 	$L__BB0_791;
	setp.eq.s32 	%p1678, %r291, 6;
	@%p1678 bra 	$L__BB0_1460;
	setp.eq.s32 	%p1679, %r1884, 0;
	@%p1679 bra 	$L__BB0_1460;
	setp.eq.s32 	%p1680, %r1884, 7;
	@%p1680 bra 	$L__BB0_1460;
$L__BB0_791:
	setp.eq.s32 	%p1681, %r270, 0;
	@%p1681 bra 	$L__BB0_793;
	setp.eq.s32 	%p1682, %r1884, 7;
	setp.eq.s32 	%p1683, %r290, 9;
	or.pred  	%p1684, %p1682, %p1683;
	setp.eq.s32 	%p1685, %r291, 5;
	or.pred  	%p1686, %p1684, %p1685;
	@%p1686 bra 	$L__BB0_1460;
$L__BB0_793:
	ld.local.u32 	%r310, [%rd2+236];
	setp.eq.s32 	%p1687, %r310, 0;
	@%p1687 bra 	$L__BB0_795;
	setp.eq.s32 	%p1688, %r1884, 7;
	setp.eq.s32 	%p1689, %r290, 10;
	or.pred  	%p1690, %p1688, %p1689;
	setp.eq.s32 	%p1691, %r291, 4;
	or.pred  	%p1692, %p1690, %p1691;
	@%p1692 bra 	$L__BB0_1460;
$L__BB0_795:
	setp.eq.s32 	%p1693, %r184, 0;
	@%p1693 bra 	$L__BB0_798;
	setp.gt.u32 	%p1694, %r1884, 11;
	@%p1694 bra 	$L__BB0_798;
	mov.b32 	%r1393, 1;
	shl.b32 	%r1394, %r1393, %r1884;
	and.b32  	%r1395, %r1394, 2184;
	setp.ne.s32 	%p1695, %r1395, 0;
	@%p1695 bra 	$L__BB0_1460;
$L__BB0_798:
	setp.eq.s32 	%p1696, %r219, 0;
	@%p1696 bra 	$L__BB0_800;
	setp.eq.s32 	%p1697, %r1884, 7;
	setp.eq.s32 	%p1698, %r290, 12;
	or.pred  	%p1699, %p1697, %p1698;
	setp.eq.s32 	%p1700, %r291, 2;
	or.pred  	%p1701, %p1699, %p1700;
	@%p1701 bra 	$L__BB0_1460;
$L__BB0_800:
	setp.eq.s32 	%p1702, %r271, 0;
	@%p1702 bra 	$L__BB0_802;
	setp.eq.s32 	%p1703, %r1884, 7;
	setp.eq.s32 	%p1704, %r290, 13;
	or.pred  	%p1705, %p1703, %p1704;
	setp.eq.s32 	%p1706, %r291, 1;
	or.pred  	%p1707, %p1705, %p1706;
	@%p1707 bra 	$L__BB0_1460;
$L__BB0_802:
	ld.local.u32 	%r311, [%rd2+252];
	setp.ne.s32 	%p1708, %r311, 0;
	add.s32 	%r1399, %r1884, -9;
	setp.gt.u32 	%p1709, %r1399, -4;
	and.pred  	%p1710, %p1708, %p1709;
	@%p1710 bra 	$L__BB0_1460;
	setp.gt.s32 	%p1711, %r1884, 8;
	mov.b32 	%r1885, 8;
	@%p1711 bra 	$L__BB0_14;
	mul.wide.s32 	%rd34, %r1884, 32;
	add.s64 	%rd35, %rd2, %rd34;
	mov.b32 	%r1401, 1;
	st.local.u32 	[%rd35+32], %r1401;
	cvt.rn.f32.s32 	%f180, %r1949;
	add.s32 	%r1402, %r2, -9;
	cvt.rn.f32.s32 	%f181, %r1402;
	mul.rn.f32 	%f622, %f1, %f181;
	neg.f32 	%f623, %f622;
	fma.rn.f32 	%f624, %f1, %f181, %f623;
	fma.rn.f32 	%f625, %f2, %f181, %f624;
	cvt.rni.f32.f32 	%f626, %f622;
	sub.f32 	%f627, %f622, %f626;
	add.f32 	%f628, %f627, %f625;
	fma.rn.f32 	%f629, %f628, 0f391FCB8E, 0f3AAF85ED;
	fma.rn.f32 	%f630, %f629, %f628, 0f3C1D9856;
	fma.rn.f32 	%f631, %f630, %f628, 0f3D6357BB;
	fma.rn.f32 	%f632, %f631, %f628, 0f3E75FDEC;
	fma.rn.f32 	%f633, %f632, %f628, 0f3F317218;
	fma.rn.f32 	%f634, %f633, %f628, 0f3F800000;
	cvt.rzi.s32.f32 	%r1403, %f626;
	setp.gt.f32 	%p1712, %f626, 0f00000000;
	selp.b32 	%r1404, 0, -2097152000, %p1712;
	add.s32 	%r1405, %r1404, 2130706432;
	mov.b32 	%f635, %r1405;
	mul.f32 	%f636, %f634, %f635;
	shl.b32 	%r1406, %r1403, 23;
	sub.s32 	%r1407, %r1406, %r1404;
	mov.b32 	%f637, %r1407;
	mul.f32 	%f638, %f636, %f637;
	abs.f32 	%f639, %f622;
	setp.gt.f32 	%p1713, %f639, 0f43180000;
	setp.lt.f32 	%p1714, %f622, 0f00000000;
	selp.f32 	%f640, 0f00000000, 0f7F800000, %p1714;
	selp.f32 	%f182, %f640, %f638, %p1713;
	setp.eq.s32 	%p1715, %r1402, 0;
	mov.f32 	%f701, 0f3F800000;
	@%p1715 bra 	$L__BB0_807;
	abs.f32 	%f641, %f181;
	setp.num.f32 	%p1716, %f641, %f641;
	mov.f32 	%f701, %f182;
	@%p1716 bra 	$L__BB0_807;
	mov.f32 	%f642, 0f41000000;
	add.rn.f32 	%f701, %f642, %f181;
$L__BB0_807:
	cvt.rni.s32.f32 	%r1408, %f701;
	cvt.rn.f32.s32 	%f643, %r1408;
	abs.f32 	%f185, %f643;
	abs.f32 	%f704, %f180;
	setp.lt.f32 	%p1717, %f704, %f185;
	@%p1717 bra 	$L__BB0_819;
	mul.f32 	%f187, %f185, 0f4B000000;
	setp.gtu.f32 	%p1718, %f704, %f187;
	@%p1718 bra 	$L__BB0_815;
	div.approx.f32 	%f644, %f704, %f185;
	cvt.rzi.f32.f32 	%f702, %f644;
	neg.f32 	%f189, %f185;
	fma.rn.f32 	%f190, %f189, %f702, %f704;
	mov.b32 	%r312, %f190;
	mov.b32 	%r1409, %f185;
	setp.lt.u32 	%p1719, %r312, %r1409;
	@%p1719 bra 	$L__BB0_814;
	setp.gt.u32 	%p1720, %r312, -2147483648;
	@%p1720 bra 	$L__BB0_813;
	add.f32 	%f702, %f702, 0f3F800000;
	add.f32 	%f645, %f185, %f185;
	setp.ltu.f32 	%p1721, %f190, %f645;
	@%p1721 bra 	$L__BB0_814;
	add.f32 	%f646, %f702, 0f3F800000;
	fma.rn.f32 	%f647, %f185, 0fC0400000, %f190;
	setp.ge.f32 	%p1722, %f647, 0f00000000;
	add.f32 	%f648, %f646, 0f3F800000;
	selp.f32 	%f702, %f648, %f646, %p1722;
	bra.uni 	$L__BB0_814;
$L__BB0_813:
	add.f32 	%f649, %f702, 0fBF800000;
	setp.lt.f32 	%p1723, %f190, %f189;
	add.f32 	%f650, %f649, 0fBF800000;
	selp.f32 	%f702, %f650, %f649, %p1723;
$L__BB0_814:
	fma.rn.f32 	%f704, %f189, %f702, %f704;
	bra.uni 	$L__BB0_819;
$L__BB0_815:
	mov.b32 	%r313, %f704;
	mov.b32 	%r1410, %f187;
	and.b32  	%r314, %r1410, -8388608;
	and.b32  	%r1411, %r313, 8388607;
	or.b32  	%r1942, %r1411, 1065353216;
	and.b32  	%r1412, %r1410, 8388607;
	or.b32  	%r316, %r1412, 1065353216;
	mov.b32 	%f703, %r1942;
	sub.s32 	%r1413, %r313, %r314;
	add.s32 	%r1414, %r1413, 192937984;
	and.b32  	%r1943, %r1414, -8388608;
	setp.eq.s32 	%p1724, %r1943, 0;
	@%p1724 bra 	$L__BB0_818;
	mov.b32 	%f651, %r316;
	neg.f32 	%f197, %f651;
$L__BB0_817:
	min.u32 	%r1415, %r1943, 192937984;
	add.s32 	%r1416, %r1942, %r1415;
	mov.b32 	%f652, %r1416;
	mul.f32 	%f653, %f185, 0f4B000000;
	mov.b32 	%r1417, %f653;
	and.b32  	%r1418, %r1417, 8388607;
	or.b32  	%r1419, %r1418, 1065353216;
	mov.b32 	%f654, %r1419;
	rcp.approx.ftz.f32 	%f655, %f654;
	mul.f32 	%f656, %f655, %f652;
	fma.rn.f32 	%f657, %f197, %f656, %f652;
	fma.rn.f32 	%f658, %f657, %f655, %f656;
	fma.rn.f32 	%f659, %f197, %f658, %f652;
	fma.rz.f32 	%f660, %f659, %f655, %f658;
	cvt.rzi.f32.f32 	%f661, %f660;
	fma.rn.f32 	%f703, %f197, %f661, %f652;
	sub.s32 	%r1943, %r1943, %r1415;
	mov.b32 	%r1942, %f703;
	setp.ne.s32 	%p1725, %r1943, 0;
	setp.ne.s32 	%p1726, %r1942, 0;
	and.pred  	%p1727, %p1725, %p1726;
	@%p1727 bra 	$L__BB0_817;
$L__BB0_818:
	mov.b32 	%f663, %r314;
	setp.leu.f32 	%p1728, %f185, 0f00000000;
	setp.gt.u32 	%p1729, %r313, 2139095039;
	selp.f32 	%f664, 0f7FFFFFFF, %f663, %p1728;
	selp.f32 	%f665, 0f7FFFFFFF, %f664, %p1729;
	mul.f32 	%f666, %f703, 0f34000000;
	mul.f32 	%f704, %f665, %f666;
$L__BB0_819:
	abs.f32 	%f667, %f704;
	setp.nan.f32 	%p1730, %f667, %f667;
	copysign.f32 	%f668, %f180, %f704;
	selp.f32 	%f669, %f704, %f668, %p1730;
	cvt.rmi.s32.f32 	%r1949, %f669;
	add.s32 	%r323, %r2, -10;
	setp.eq.s32 	%p1731, %r3, 9;
	@%p1731 bra 	$L__BB0_981;
	setp.lt.u32 	%p1732, %r2, 11;
	mov.b32 	%r1948, 1;
	@%p1732 bra 	$L__BB0_829;
	add.s32 	%r1423, %r2, -11;
	and.b32  	%r324, %r323, 3;
	setp.lt.u32 	%p1733, %r1423, 3;
	mov.b32 	%r1947, 8;
	@%p1733 bra 	$L__BB0_825;
	and.b32  	%r325, %r323, -4;
	mov.b32 	%r1945, 0;
	mov.b32 	%r1948, 1;
$L__BB0_823:
	mov.u32 	%r326, %r1948;
	shl.b32 	%r1948, %r326, 12;
	add.s32 	%r1945, %r1945, 4;
	setp.ne.s32 	%p1734, %r1945, %r325;
	@%p1734 bra 	$L__BB0_823;
	shl.b32 	%r1947, %r326, 15;
$L__BB0_825:
	setp.eq.s32 	%p1735, %r324, 0;
	@%p1735 bra 	$L__BB0_829;
	setp.eq.s32 	%p1736, %r324, 1;
	@%p1736 bra 	$L__BB0_828;
	setp.eq.s32 	%p1737, %r324, 2;
	selp.b32 	%r1426, 3, 6, %p1737;
	shl.b32 	%r1948, %r1947, %r1426;
	bra.uni 	$L__BB0_829;
$L__BB0_828:
	mov.u32 	%r1948, %r1947;
$L__BB0_829:
	div.s32 	%r1884, %r1949, %r1948;
	add.s32 	%r336, %r1884, 9;
	add.s32 	%r337, %r1884, -9;
	ld.local.u32 	%r1428, [%rd2];
	setp.eq.s32 	%p1738, %r1428, 0;
	@%p1738 bra 	$L__BB0_831;
	setp.eq.s32 	%p1739, %r1884, 0;
	setp.eq.s32 	%p1740, %r336, 0;
	or.pred  	%p1741, %p1739, %p1740;
	setp.eq.s32 	%p1742, %r337, 0;
	or.pred  	%p1743, %p1741, %p1742;
	@%p1743 bra 	$L__BB0_1460;
$L__BB0_831:
	setp.eq.s32 	%p1744, %r246, 0;
	@%p1744 bra 	$L__BB0_833;
	setp.eq.s32 	%p1745, %r1884, 0;
	setp.eq.s32 	%p1746, %r336, 1;
	or.pred  	%p1747, %p1745, %p1746;
	setp.eq.s32 	%p1748, %r337, -1;
	or.pred  	%p1749, %p1747, %p1748;
	@%p1749 bra 	$L__BB0_1460;
$L__BB0_833:
	setp.eq.s32 	%p1750, %r292, 0;
	@%p1750 bra 	$L__BB0_835;
	setp.eq.s32 	%p1751, %r1884, 0;
	setp.eq.s32 	%p1752, %r336, 2;
	or.pred  	%p1753, %p1751, %p1752;
	setp.eq.s32 	%p1754, %r337, -2;
	or.pred  	%p1755, %p1753, %p1754;
	@%p1755 bra 	$L__BB0_1460;
$L__BB0_835:
	setp.eq.s32 	%p1756, %r293, 0;
	@%p1756 bra 	$L__BB0_837;
	setp.eq.s32 	%p1757, %r1884, 0;
	setp.eq.s32 	%p1758, %r336, 3;
	or.pred  	%p1759, %p1757, %p1758;
	setp.eq.s32 	%p1760, %r337, -3;
	or.pred  	%p1761, %p1759, %p1760;
	@%p1761 bra 	$L__BB0_1460;
$L__BB0_837:
	ld.local.u32 	%r1433, [%rd2+16];
	setp.eq.s32 	%p1762, %r1433, 0;
	@%p1762 bra 	$L__BB0_839;
	setp.eq.s32 	%p1763, %r1884, 0;
	setp.eq.s32 	%p1764, %r336, 4;
	or.pred  	%p1765, %p1763, %p1764;
	setp.eq.s32 	%p1766, %r337, -4;
	or.pred  	%p1767, %p1765, %p1766;
	@%p1767 bra 	$L__BB0_1460;
$L__BB0_839:
	ld.local.u32 	%r1435, [%rd2+20];
	setp.eq.s32 	%p1768, %r1435, 0;
	@%p1768 bra 	$L__BB0_841;
	setp.eq.s32 	%p1769, %r1884, 0;
	setp.eq.s32 	%p1770, %r336, 5;
	or.pred  	%p1771, %p1769, %p1770;
	setp.eq.s32 	%p1772, %r337, -5;
	or.pred  	%p1773, %p1771, %p1772;
	@%p1773 bra 	$L__BB0_1460;
$L__BB0_841:
	@%p1419 bra 	$L__BB0_843;
	setp.eq.s32 	%p1775, %r1884, 0;
	setp.eq.s32 	%p1776, %r336, 6;
	or.pred  	%p1777, %p1775, %p1776;
	setp.eq.s32 	%p1778, %r337, -6;
	or.pred  	%p1779, %p1777, %p1778;
	@%p1779 bra 	$L__BB0_1460;
$L__BB0_843:
	setp.eq.s32 	%p1780, %r294, 0;
	@%p1780 bra 	$L__BB0_845;
	setp.eq.s32 	%p1781, %r1884, 0;
	setp.eq.s32 	%p1782, %r336, 7;
	or.pred  	%p1783, %p1781, %p1782;
	setp.eq.s32 	%p1784, %r337, -7;
	or.pred  	%p1785, %p1783, %p1784;
	@%p1785 bra 	$L__BB0_1460;
$L__BB0_845:
	ld.local.u32 	%r338, [%rd2+32];
	setp.ne.s32 	%p1786, %r338, 0;
	add.s32 	%r1440, %r1884, -2;
	setp.gt.u32 	%p1787, %r1440, -4;
	and.pred  	%p1788, %p1786, %p1787;
	@%p1788 bra 	$L__BB0_1460;
	setp.eq.s32 	%p1789, %r338, 0;
	@%p1789 bra 	$L__BB0_848;
	setp.eq.s32 	%p1790, %r1884, 1;
	setp.eq.s32 	%p1791, %r336, 1;
	or.pred  	%p1792, %p1790, %p1791;
	setp.eq.s32 	%p1793, %r337, 1;
	or.pred  	%p1794, %p1792, %p1793;
	@%p1794 bra 	$L__BB0_1460;
$L__BB0_848:
	setp.eq.s32 	%p1795, %r249, 0;
	@%p1795 bra 	$L__BB0_850;
	setp.eq.s32 	%p1796, %r1884, 1;
	setp.eq.s32 	%p1797, %r336, 2;
	or.pred  	%p1798, %p1796, %p1797;
	setp.eq.s32 	%p1799, %r337, 0;
	or.pred  	%p1800, %p1798, %p1799;
	@%p1800 bra 	$L__BB0_1460;
$L__BB0_850:
	setp.eq.s32 	%p1801, %r295, 0;
	@%p1801 bra 	$L__BB0_852;
	setp.eq.s32 	%p1802, %r1884, 1;
	setp.eq.s32 	%p1803, %r336, 3;
	or.pred  	%p1804, %p1802, %p1803;
	setp.eq.s32 	%p1805, %r337, -1;
	or.pred  	%p1806, %p1804, %p1805;
	@%p1806 bra 	$L__BB0_1460;
$L__BB0_852:
	setp.eq.s32 	%p1807, %r296, 0;
	@%p1807 bra 	$L__BB0_854;
	setp.eq.s32 	%p1808, %r1884, 1;
	setp.eq.s32 	%p1809, %r336, 4;
	or.pred  	%p1810, %p1808, %p1809;
	setp.eq.s32 	%p1811, %r337, -2;
	or.pred  	%p1812, %p1810, %p1811;
	@%p1812 bra 	$L__BB0_1460;
$L__BB0_854:
	ld.local.u32 	%r1445, [%rd2+48];
	setp.eq.s32 	%p1813, %r1445, 0;
	@%p1813 bra 	$L__BB0_856;
	setp.eq.s32 	%p1814, %r1884, 1;
	setp.eq.s32 	%p1815, %r336, 5;
	or.pred  	%p1816, %p1814, %p1815;
	setp.eq.s32 	%p1817, %r337, -3;
	or.pred  	%p1818, %p1816, %p1817;
	@%p1818 bra 	$L__BB0_1460;
$L__BB0_856:
	ld.local.u32 	%r1447, [%rd2+52];
	setp.eq.s32 	%p1819, %r1447, 0;
	@%p1819 bra 	$L__BB0_858;
	setp.eq.s32 	%p1820, %r1884, 1;
	setp.eq.s32 	%p1821, %r336, 6;
	or.pred  	%p1822, %p1820, %p1821;
	setp.eq.s32 	%p1823, %r337, -4;
	or.pred  	%p1824, %p1822, %p1823;
	@%p1824 bra 	$L__BB0_1460;
$L__BB0_858:
	setp.eq.s32 	%p1825, %r250, 0;
	@%p1825 bra 	$L__BB0_860;
	setp.eq.s32 	%p1826, %r1884, 1;
	setp.eq.s32 	%p1827, %r336, 7;
	or.pred  	%p1828, %p1826, %p1827;
	setp.eq.s32 	%p1829, %r337, -5;
	or.pred  	%p1830, %p1828, %p1829;
	@%p1830 bra 	$L__BB0_1460;
$L__BB0_860:
	setp.eq.s32 	%p1831, %r297, 0;
	@%p1831 bra 	$L__BB0_862;
	setp.eq.s32 	%p1832, %r1884, 1;
	setp.eq.s32 	%p1833, %r336, 8;
	or.pred  	%p1834, %p1832, %p1833;
	setp.eq.s32 	%p1835, %r337, -6;
	or.pred  	%p1836, %p1834, %p1835;
	@%p1836 bra 	$L__BB0_1460;
$L__BB0_862:
	ld.local.u32 	%r339, [%rd2+64];
	setp.ne.s32 	%p1837, %r339, 0;
	setp.lt.u32 	%p1838, %r1884, 3;
	and.pred  	%p1839, %p1837, %p1838;
	@%p1839 bra 	$L__BB0_1460;
	setp.eq.s32 	%p1840, %r339, 0;
	@%p1840 bra 	$L__BB0_865;
	setp.eq.s32 	%p1841, %r1884, 2;
	setp.eq.s32 	%p1842, %r336, 2;
	or.pred  	%p1843, %p1841, %p1842;
	setp.eq.s32 	%p1844, %r337, 2;
	or.pred  	%p1845, %p1843, %p1844;
	@%p1845 bra 	$L__BB0_1460;
$L__BB0_865:
	setp.eq.s32 	%p1846, %r252, 0;
	@%p1846 bra 	$L__BB0_867;
	setp.eq.s32 	%p1847, %r1884, 2;
	setp.eq.s32 	%p1848, %r336, 3;
	or.pred  	%p1849, %p1847, %p1848;
	setp.eq.s32 	%p1850, %r337, 1;
	or.pred  	%p1851, %p1849, %p1850;
	@%p1851 bra 	$L__BB0_1460;
$L__BB0_867:
	setp.eq.s32 	%p1852, %r298, 0;
	@%p1852 bra 	$L__BB0_869;
	setp.eq.s32 	%p1853, %r1884, 2;
	setp.eq.s32 	%p1854, %r336, 4;
	or.pred  	%p1855, %p1853, %p1854;
	setp.eq.s32 	%p1856, %r337, 0;
	or.pred  	%p1857, %p1855, %p1856;
	@%p1857 bra 	$L__BB0_1460;
$L__BB0_869:
	setp.eq.s32 	%p1858, %r299, 0;
	@%p1858 bra 	$L__BB0_871;
	setp.eq.s32 	%p1859, %r1884, 2;
	setp.eq.s32 	%p1860, %r336, 5;
	or.pred  	%p1861, %p1859, %p1860;
	setp.eq.s32 	%p1862, %r337, -1;
	or.pred  	%p1863, %p1861, %p1862;
	@%p1863 bra 	$L__BB0_1460;
$L__BB0_871:
	ld.local.u32 	%r1456, [%rd2+80];
	setp.eq.s32 	%p1864, %r1456, 0;
	@%p1864 bra 	$L__BB0_873;
	setp.eq.s32 	%p1865, %r1884, 2;
	setp.eq.s32 	%p1866, %r336, 6;
	or.pred  	%p1867, %p1865, %p1866;
	setp.eq.s32 	%p1868, %r337, -2;
	or.pred  	%p1869, %p1867, %p1868;
	@%p1869 bra 	$L__BB0_1460;
$L__BB0_873:
	ld.local.u32 	%r1458, [%rd2+84];
	setp.eq.s32 	%p1870, %r1458, 0;
	@%p1870 bra 	$L__BB0_875;
	setp.eq.s32 	%p1871, %r1884, 2;
	setp.eq.s32 	%p1872, %r336, 7;
	or.pred  	%p1873, %p1871, %p1872;
	setp.eq.s32 	%p1874, %r337, -3;
	or.pred  	%p1875, %p1873, %p1874;
	@%p1875 bra 	$L__BB0_1460;
$L__BB0_875:
	setp.eq.s32 	%p1876, %r253, 0;
	@%p1876 bra 	$L__BB0_877;
	setp.eq.s32 	%p1877, %r1884, 2;
	setp.eq.s32 	%p1878, %r336, 8;
	or.pred  	%p1879, %p1877, %p1878;
	setp.eq.s32 	%p1880, %r337, -4;
	or.pred  	%p1881, %p1879, %p1880;
	@%p1881 bra 	$L__BB0_1460;
$L__BB0_877:
	setp.eq.s32 	%p1882, %r300, 0;
	@%p1882 bra 	$L__BB0_880;
	setp.eq.s32 	%p1883, %r337, -5;
	@%p1883 bra 	$L__BB0_1460;
	or.b32  	%r1463, %r1884, 2;
	setp.eq.s32 	%p1884, %r1463, 2;
	@%p1884 bra 	$L__BB0_1460;
$L__BB0_880:
	ld.local.u32 	%r340, [%rd2+96];
	setp.ne.s32 	%p1885, %r340, 0;
	add.s32 	%r1465, %r1884, -4;
	setp.gt.u32 	%p1886, %r1465, -4;
	and.pred  	%p1887, %p1885, %p1886;
	@%p1887 bra 	$L__BB0_1460;
	setp.eq.s32 	%p1888, %r340, 0;
	@%p1888 bra 	$L__BB0_883;
	setp.eq.s32 	%p1889, %r1884, 3;
	setp.eq.s32 	%p1890, %r336, 3;
	or.pred  	%p1891, %p1889, %p1890;
	setp.eq.s32 	%p1892, %r337, 3;
	or.pred  	%p1893, %p1891, %p1892;
	@%p1893 bra 	$L__BB0_1460;
$L__BB0_883:
	setp.eq.s32 	%p1894, %r255, 0;
	@%p1894 bra 	$L__BB0_885;
	setp.eq.s32 	%p1895, %r1884, 3;
	setp.eq.s32 	%p1896, %r336, 4;
	or.pred  	%p1897, %p1895, %p1896;
	setp.eq.s32 	%p1898, %r337, 2;
	or.pred  	%p1899, %p1897, %p1898;
	@%p1899 bra 	$L__BB0_1460;
$L__BB0_885:
	setp.eq.s32 	%p1900, %r301, 0;
	@%p1900 bra 	$L__BB0_887;
	setp.eq.s32 	%p1901, %r1884, 3;
	setp.eq.s32 	%p1902, %r336, 5;
	or.pred  	%p1903, %p1901, %p1902;
	setp.eq.s32 	%p1904, %r337, 1;
	or.pred  	%p1905, %p1903, %p1904;
	@%p1905 bra 	$L__BB0_1460;
$L__BB0_887:
	setp.eq.s32 	%p1906, %r302, 0;
	@%p1906 bra 	$L__BB0_889;
	setp.eq.s32 	%p1907, %r1884, 3;
	setp.eq.s32 	%p1908, %r336, 6;
	or.pred  	%p1909, %p1907, %p1908;
	setp.eq.s32 	%p1910, %r337, 0;
	or.pred  	%p1911, %p1909, %p1910;
	@%p1911 bra 	$L__BB0_1460;
$L__BB0_889:
	ld.local.u32 	%r1470, [%rd2+112];
	setp.eq.s32 	%p1912, %r1470, 0;
	@%p1912 bra 	$L__BB0_891;
	setp.eq.s32 	%p1913, %r1884, 3;
	setp.eq.s32 	%p1914, %r336, 7;
	or.pred  	%p1915, %p1913, %p1914;
	setp.eq.s32 	%p1916, %r337, -1;
	or.pred  	%p1917, %p1915, %p1916;
	@%p1917 bra 	$L__BB0_1460;
$L__BB0_891:
	ld.local.u32 	%r1472, [%rd2+116];
	setp.eq.s32 	%p1918, %r1472, 0;
	@%p1918 bra 	$L__BB0_893;
	setp.eq.s32 	%p1919, %r1884, 3;
	setp.eq.s32 	%p1920, %r336, 8;
	or.pred  	%p1921, %p1919, %p1920;
	setp.eq.s32 	%p1922, %r337, -2;
	or.pred  	%p1923, %p1921, %p1922;
	@%p1923 bra 	$L__BB0_1460;
$L__BB0_893:
	setp.eq.s32 	%p1924, %r256, 0;
	@%p1924 bra 	$L__BB0_897;
	setp.eq.s32 	%p1925, %r337, -3;
	@%p1925 bra 	$L__BB0_1460;
	setp.eq.s32 	%p1926, %r1884, 0;
	@%p1926 bra 	$L__BB0_1460;
	setp.eq.s32 	%p1927, %r1884, 3;
	@%p1927 bra 	$L__BB0_1460;
$L__BB0_897:
	setp.eq.s32 	%p1928, %r303, 0;
	@%p1928 bra 	$L__BB0_900;
	setp.gt.u32 	%p1929, %r1884, 5;
	@%p1929 bra 	$L__BB0_900;
	mov.b32 	%r1478, 1;
	shl.b32 	%r1479, %r1478, %r1884;
	and.b32  	%r1480, %r1479, 42;
	setp.ne.s32 	%p1930, %r1480, 0;
	@%p1930 bra 	$L__BB0_1460;
$L__BB0_900:
	ld.local.u32 	%r341, [%rd2+128];
	setp.ne.s32 	%p1931, %r341, 0;
	add.s32 	%r1482, %r1884, -5;
	setp.gt.u32 	%p1932, %r1482, -4;
	and.pred  	%p1933, %p1931, %p1932;
	@%p1933 bra 	$L__BB0_1460;
	setp.eq.s32 	%p1934, %r341, 0;
	@%p1934 bra 	$L__BB0_903;
	setp.eq.s32 	%p1935, %r1884, 4;
	setp.eq.s32 	%p1936, %r336, 4;
	or.pred  	%p1937, %p1935, %p1936;
	setp.eq.s32 	%p1938, %r337, 4;
	or.pred  	%p1939, %p1937, %p1938;
	@%p1939 bra 	$L__BB0_1460;
$L__BB0_903:
	setp.eq.s32 	%p1940, %r258, 0;
	@%p1940 bra 	$L__BB0_905;
	setp.eq.s32 	%p1941, %r1884, 4;
	setp.eq.s32 	%p1942, %r336, 5;
	or.pred  	%p1943, %p1941, %p1942;
	setp.eq.s32 	%p1944, %r337, 3;
	or.pred  	%p1945, %p1943, %p1944;
	@%p1945 bra 	$L__BB0_1460;
$L__BB0_905:
	setp.eq.s32 	%p1946, %r259, 0;
	@%p1946 bra 	$L__BB0_907;
	setp.eq.s32 	%p1947, %r1884, 4;
	setp.eq.s32 	%p1948, %r336, 6;
	or.pred  	%p1949, %p1947, %p1948;
	setp.eq.s32 	%p1950, %r337, 2;
	or.pred  	%p1951, %p1949, %p1950;
	@%p1951 bra 	$L__BB0_1460;
$L__BB0_907:
	setp.eq.s32 	%p1952, %r304, 0;
	@%p1952 bra 	$L__BB0_909;
	setp.eq.s32 	%p1953, %r1884, 4;
	setp.eq.s32 	%p1954, %r336, 7;
	or.pred  	%p1955, %p1953, %p1954;
	setp.eq.s32 	%p1956, %r337, 1;
	or.pred  	%p1957, %p1955, %p1956;
	@%p1957 bra 	$L__BB0_1460;
$L__BB0_909:
	ld.local.u32 	%r1487, [%rd2+144];
	setp.eq.s32 	%p1958, %r1487, 0;
	@%p1958 bra 	$L__BB0_911;
	setp.eq.s32 	%p1959, %r1884, 4;
	setp.eq.s32 	%p1960, %r336, 8;
	or.pred  	%p1961, %p1959, %p1960;
	setp.eq.s32 	%p1962, %r337, 0;
	or.pred  	%p1963, %p1961, %p1962;
	@%p1963 bra 	$L__BB0_1460;
$L__BB0_911:
	ld.local.u32 	%r1489, [%rd2+148];
	setp.eq.s32 	%p1964, %r1489, 0;
	@%p1964 bra 	$L__BB0_914;
	setp.eq.s32 	%p1965, %r337, -1;
	@%p1965 bra 	$L__BB0_1460;
	or.b32  	%r1492, %r1884, 4;
	setp.eq.s32 	%p1966, %r1492, 4;
	@%p1966 bra 	$L__BB0_1460;
$L__BB0_914:
	setp.eq.s32 	%p1967, %r260, 0;
	@%p1967 bra 	$L__BB0_916;
	setp.eq.s32 	%p1968, %r1884, 4;
	setp.eq.s32 	%p1969, %r336, 10;
	or.pred  	%p1970, %p1968, %p1969;
	setp.eq.s32 	%p1971, %r337, -2;
	or.pred  	%p1972, %p1970, %p1971;
	@%p1972 bra 	$L__BB0_1460;
$L__BB0_916:
	setp.eq.s32 	%p1973, %r305, 0;
	@%p1973 bra 	$L__BB0_919;
	setp.gt.u32 	%p1974, %r1884, 6;
	@%p1974 bra 	$L__BB0_919;
	mov.b32 	%r1496, 1;
	shl.b32 	%r1497, %r1496, %r1884;
	and.b32  	%r1498, %r1497, 84;
	setp.ne.s32 	%p1975, %r1498, 0;
	@%p1975 bra 	$L__BB0_1460;
$L__BB0_919:
	ld.local.u32 	%r342, [%rd2+160];
	setp.ne.s32 	%p1976, %r342, 0;
	add.s32 	%r1500, %r1884, -6;
	setp.gt.u32 	%p1977, %r1500, -4;
	and.pred  	%p1978, %p1976, %p1977;
	@%p1978 bra 	$L__BB0_1460;
	setp.eq.s32 	%p1979, %r342, 0;
	@%p1979 bra 	$L__BB0_922;
	setp.eq.s32 	%p1980, %r1884, 5;
	setp.eq.s32 	%p1981, %r336, 5;
	or.pred  	%p1982, %p1980, %p1981;
	setp.eq.s32 	%p1983, %r337, 5;
	or.pred  	%p1984, %p1982, %p1983;
	@%p1984 bra 	$L__BB0_1460;
$L__BB0_922:
	setp.eq.s32 	%p1985, %r262, 0;
	@%p1985 bra 	$L__BB0_924;
	setp.eq.s32 	%p1986, %r1884, 5;
	setp.eq.s32 	%p1987, %r336, 6;
	or.pred  	%p1988, %p1986, %p1987;
	setp.eq.s32 	%p1989, %r337, 4;
	or.pred  	%p1990, %p1988, %p1989;
	@%p1990 bra 	$L__BB0_1460;
$L__BB0_924:
	setp.eq.s32 	%p1991, %r263, 0;
	@%p1991 bra 	$L__BB0_926;
	setp.eq.s32 	%p1992, %r1884, 5;
	setp.eq.s32 	%p1993, %r336, 7;
	or.pred  	%p1994, %p1992, %p1993;
	setp.eq.s32 	%p1995, %r337, 3;
	or.pred  	%p1996, %p1994, %p1995;
	@%p1996 bra 	$L__BB0_1460;
$L__BB0_926:
	setp.eq.s32 	%p1997, %r306, 0;
	@%p1997 bra 	$L__BB0_928;
	setp.eq.s32 	%p1998, %r1884, 5;
	setp.eq.s32 	%p1999, %r336, 8;
	or.pred  	%p2000, %p1998, %p1999;
	setp.eq.s32 	%p2001, %r337, 2;
	or.pred  	%p2002, %p2000, %p2001;
	@%p2002 bra 	$L__BB0_1460;
$L__BB0_928:
	ld.local.u32 	%r1505, [%rd2+176];
	setp.eq.s32 	%p2003, %r1505, 0;
	@%p2003 bra 	$L__BB0_932;
	setp.eq.s32 	%p2004, %r337, 1;
	@%p2004 bra 	$L__BB0_1460;
	setp.eq.s32 	%p2005, %r1884, 0;
	@%p2005 bra 	$L__BB0_1460;
	setp.eq.s32 	%p2006, %r1884, 5;
	@%p2006 bra 	$L__BB0_1460;
$L__BB0_932:
	ld.local.u32 	%r1508, [%rd2+180];
	setp.eq.s32 	%p2007, %r1508, 0;
	@%p2007 bra 	$L__BB0_935;
	setp.gt.u32 	%p2008, %r1884, 9;
	@%p2008 bra 	$L__BB0_935;
	mov.b32 	%r1511, 1;
	shl.b32 	%r1512, %r1511, %r1884;
	and.b32  	%r1513, %r1512, 546;
	setp.ne.s32 	%p2009, %r1513, 0;
	@%p2009 bra 	$L__BB0_1460;
$L__BB0_935:
	setp.eq.s32 	%p2010, %r264, 0;
	@%p2010 bra 	$L__BB0_937;
	setp.eq.s32 	%p2011, %r1884, 5;
	setp.eq.s32 	%p2012, %r336, 11;
	or.pred  	%p2013, %p2011, %p2012;
	setp.eq.s32 	%p2014, %r337, -1;
	or.pred  	%p2015, %p2013, %p2014;
	@%p2015 bra 	$L__BB0_1460;
$L__BB0_937:
	setp.eq.s32 	%p2016, %r307, 0;
	@%p2016 bra 	$L__BB0_940;
	setp.gt.u32 	%p2017, %r1884, 7;
	@%p2017 bra 	$L__BB0_940;
	mov.b32 	%r1517, 1;
	shl.b32 	%r1518, %r1517, %r1884;
	and.b32  	%r1519, %r1518, 168;
	setp.ne.s32 	%p2018, %r1519, 0;
	@%p2018 bra 	$L__BB0_1460;
$L__BB0_940:
	ld.local.u32 	%r343, [%rd2+192];
	setp.ne.s32 	%p2019, %r343, 0;
	add.s32 	%r1521, %r1884, -7;
	setp.gt.u32 	%p2020, %r1521, -4;
	and.pred  	%p2021, %p2019, %p2020;
	@%p2021 bra 	$L__BB0_1460;
	setp.eq.s32 	%p2022, %r343, 0;
	@%p2022 bra 	$L__BB0_943;
	setp.eq.s32 	%p2023, %r1884, 6;
	setp.eq.s32 	%p2024, %r336, 6;
	or.pred  	%p2025, %p2023, %p2024;
	setp.eq.s32 	%p2026, %r337, 6;
	or.pred  	%p2027, %p2025, %p2026;
	@%p2027 bra 	$L__BB0_1460;
$L__BB0_943:
	setp.eq.s32 	%p2028, %r266, 0;
	@%p2028 bra 	$L__BB0_945;
	setp.eq.s32 	%p2029, %r1884, 6;
	setp.eq.s32 	%p2030, %r336, 7;
	or.pred  	%p2031, %p2029, %p2030;
	setp.eq.s32 	%p2032, %r337, 5;
	or.pred  	%p2033, %p2031, %p2032;
	@%p2033 bra 	$L__BB0_1460;
$L__BB0_945:
	setp.eq.s32 	%p2034, %r267, 0;
	@%p2034 bra 	$L__BB0_947;
	setp.eq.s32 	%p2035, %r1884, 6;
	setp.eq.s32 	%p2036, %r336, 8;
	or.pred  	%p2037, %p2035, %p2036;
	setp.eq.s32 	%p2038, %r337, 4;
	or.pred  	%p2039, %p2037, %p2038;
	@%p2039 bra 	$L__BB0_1460;
$L__BB0_947:
	setp.eq.s32 	%p2040, %r308, 0;
	@%p2040 bra 	$L__BB0_951;
	setp.eq.s32 	%p2041, %r337, 3;
	@%p2041 bra 	$L__BB0_1460;
	setp.eq.s32 	%p2042, %r1884, 0;
	@%p2042 bra 	$L__BB0_1460;
	setp.eq.s32 	%p2043, %r1884, 6;
	@%p2043 bra 	$L__BB0_1460;
$L__BB0_951:
	ld.local.u32 	%r1527, [%rd2+208];
	setp.eq.s32 	%p2044, %r1527, 0;
	@%p2044 bra 	$L__BB0_953;
	setp.eq.s32 	%p2045, %r1884, 6;
	setp.eq.s32 	%p2046, %r336, 10;
	or.pred  	%p2047, %p2045, %p2046;
	setp.eq.s32 	%p2048, %r337, 2;
	or.pred  	%p2049, %p2047, %p2048;
	@%p2049 bra 	$L__BB0_1460;
$L__BB0_953:
	ld.local.u32 	%r1529, [%rd2+212];
	setp.eq.s32 	%p2050, %r1529, 0;
	@%p2050 bra 	$L__BB0_956;
	setp.gt.u32 	%p2051, %r1884, 10;
	@%p2051 bra 	$L__BB0_956;
	mov.b32 	%r1532, 1;
	shl.b32 	%r1533, %r1532, %r1884;
	and.b32  	%r1534, %r1533, 1092;
	setp.ne.s32 	%p2052, %r1534, 0;
	@%p2052 bra 	$L__BB0_1460;
$L__BB0_956:
	setp.eq.s32 	%p2053, %r268, 0;
	@%p2053 bra 	$L__BB0_958;
	setp.eq.s32 	%p2054, %r1884, 6;
	setp.eq.s32 	%p2055, %r336, 12;
	or.pred  	%p2056, %p2054, %p2055;
	setp.eq.s32 	%p2057, %r337, 0;
	or.pred  	%p2058, %p2056, %p2057;
	@%p2058 bra 	$L__BB0_1460;
$L__BB0_958:
	setp.eq.s32 	%p2059, %r309, 0;
	@%p2059 bra 	$L__BB0_960;
	setp.eq.s32 	%p2060, %r1884, 6;
	setp.eq.s32 	%p2061, %r336, 13;
	or.pred  	%p2062, %p2060, %p2061;
	setp.eq.s32 	%p2063, %r337, -1;
	or.pred  	%p2064, %p2062, %p2063;
	@%p2064 bra 	$L__BB0_1460;
$L__BB0_960:
	ld.local.u32 	%r344, [%rd2+224];
	setp.ne.s32 	%p2065, %r344, 0;
	add.s32 	%r1538, %r1884, -8;
	setp.gt.u32 	%p2066, %r1538, -4;
	and.pred  	%p2067, %p2065, %p2066;
	@%p2067 bra 	$L__BB0_1460;
	setp.eq.s32 	%p2068, %r344, 0;
	@%p2068 bra 	$L__BB0_963;
	setp.eq.s32 	%p2069, %r1884, 7;
	setp.eq.s32 	%p2070, %r336, 7;
	or.pred  	%p2071, %p2069, %p2070;
	setp.eq.s32 	%p2072, %r337, 7;
	or.pred  	%p2073, %p2071, %p2072;
	@%p2073 bra 	$L__BB0_1460;
$L__BB0_963:
	setp.eq.s32 	%p2074, %r269, 0;
	@%p2074 bra 	$L__BB0_965;
	setp.eq.s32 	%p2075, %r1884, 7;
	setp.eq.s32 	%p2076, %r336, 8;
	or.pred  	%p2077, %p2075, %p2076;
	setp.eq.s32 	%p2078, %r337, 6;
	or.pred  	%p2079, %p2077, %p2078;
	@%p2079 bra 	$L__BB0_1460;
$L__BB0_965:
	setp.eq.s32 	%p2080, %r270, 0;
	@%p2080 bra 	$L__BB0_969;
	setp.eq.s32 	%p2081, %r337, 5;
	@%p2081 bra 	$L__BB0_1460;
	setp.eq.s32 	%p2082, %r1884, 0;
	@%p2082 bra 	$L__BB0_1460;
	setp.eq.s32 	%p2083, %r1884, 7;
	@%p2083 bra 	$L__BB0_1460;
$L__BB0_969:
	setp.eq.s32 	%p2084, %r310, 0;
	@%p2084 bra 	$L__BB0_971;
	setp.eq.s32 	%p2085, %r1884, 7;
	setp.eq.s32 	%p2086, %r336, 10;
	or.pred  	%p2087, %p2085, %p2086;
	setp.eq.s32 	%p2088, %r337, 4;
	or.pred  	%p2089, %p2087, %p2088;
	@%p2089 bra 	$L__BB0_1460;
$L__BB0_971:
	ld.local.u32 	%r1544, [%rd2+240];
	setp.eq.s32 	%p2090, %r1544, 0;
	@%p2090 bra 	$L__BB0_973;
	setp.eq.s32 	%p2091, %r1884, 7;
	setp.eq.s32 	%p2092, %r336, 11;
	or.pred  	%p2093, %p2091, %p2092;
	setp.eq.s32 	%p2094, %r337, 3;
	or.pred  	%p2095, %p2093, %p2094;
	@%p2095 bra 	$L__BB0_1460;
$L__BB0_973:
	ld.local.u32 	%r1546, [%rd2+244];
	setp.eq.s32 	%p2096, %r1546, 0;
	@%p2096 bra 	$L__BB0_976;
	setp.gt.u32 	%p2097, %r1884, 11;
	@%p2097 bra 	$L__BB0_976;
	mov.b32 	%r1549, 1;
	shl.b32 	%r1550, %r1549, %r1884;
	and.b32  	%r1551, %r1550, 2184;
	setp.ne.s32 	%p2098, %r1551, 0;
	@%p2098 bra 	$L__BB0_1460;
$L__BB0_976:
	setp.eq.s32 	%p2099, %r271, 0;
	@%p2099 bra 	$L__BB0_978;
	setp.eq.s32 	%p2100, %r1884, 7;
	setp.eq.s32 	%p2101, %r336, 13;
	or.pred  	%p2102, %p2100, %p2101;
	setp.eq.s32 	%p2103, %r337, 1;
	or.pred  	%p2104, %p2102, %p2103;
	@%p2104 bra 	$L__BB0_1460;
$L__BB0_978:
	setp.eq.s32 	%p2105, %r311, 0;
	@%p2105 bra 	$L__BB0_980;
	setp.eq.s32 	%p2106, %r1884, 7;
	setp.eq.s32 	%p2107, %r336, 14;
	or.pred  	%p2108, %p2106, %p2107;
	setp.eq.s32 	%p2109, %r337, 0;
	or.pred  	%p2110, %p2108, %p2109;
	@%p2110 bra 	$L__BB0_1460;
$L__BB0_980:
	ld.local.u32 	%r1556, [%rd2+256];
	setp.eq.s32 	%p2111, %r1556, 0;
	setp.lt.u32 	%p2112, %r337, -3;
	or.pred  	%p2113, %p2111, %p2112;
	mov.b32 	%r1885, 9;
	@%p2113 bra 	$L__BB0_14;
	bra.uni 	$L__BB0_1460;
$L__BB0_981:
	shr.s32 	%r1557, %r1949, 31;
	shr.u32 	%r1558, %r1557, 29;
	add.s32 	%r1559, %r1949, %r1558;
	and.b32  	%r1560, %r1559, -8;
	sub.s32 	%r346, %r1949, %r1560;
	setp.eq.s32 	%p2114, %r3, 0;
	@%p2114 bra 	$L__BB0_1023;
	setp.lt.s32 	%p2115, %r2, 2;
	add.s32 	%r347, %r346, %r3;
	sub.s32 	%r348, %r346, %r3;
	@%p2115 bra 	$L__BB0_1023;
	mov.b32 	%r1950, 0;
$L__BB0_984:
	mul.wide.u32 	%rd36, %r1950, 4;
	add.s64 	%rd37, %rd2, %rd36;
	ld.local.u32 	%r1562, [%rd37];
	setp.eq.s32 	%p2117, %r1562, 0;
	mov.pred 	%p2702, -1;
	@%p2117 bra 	$L__BB0_986;
	setp.ne.s32 	%p2118, %r346, 0;
	setp.ne.s32 	%p2119, %r1950, %r347;
	and.pred  	%p2120, %p2118, %p2119;
	neg.s32 	%r1563, %r1950;
	setp.ne.s32 	%p2121, %r348, %r1563;
	and.pred  	%p2702, %p2120, %p2121;
$L__BB0_986:
	add.s32 	%r1950, %r1950, 1;
	setp.lt.s32 	%p2122, %r1950, %r3;
	and.pred  	%p2123, %p2122, %p2702;
	@%p2123 bra 	$L__BB0_984;
	mov.b32 	%r2076, 0;
	not.pred 	%p2124, %p2702;
	@%p2124 bra 	$L__BB0_1460;
	mov.b32 	%r1951, 0;
$L__BB0_989:
	mul.wide.u32 	%rd38, %r1951, 4;
	add.s64 	%rd39, %rd2, %rd38;
	ld.local.u32 	%r1566, [%rd39+32];
	setp.eq.s32 	%p2126, %r1566, 0;
	mov.pred 	%p2703, -1;
	@%p2126 bra 	$L__BB0_991;
	setp.ne.s32 	%p2127, %r346, 1;
	add.s32 	%r1567, %r1951, 1;
	setp.ne.s32 	%p2128, %r1567, %r347;
	and.pred  	%p2129, %p2127, %p2128;
	sub.s32 	%r1568, 1, %r1951;
	setp.ne.s32 	%p2130, %r1568, %r348;
	and.pred  	%p2703, %p2129, %p2130;
$L__BB0_991:
	add.s32 	%r1951, %r1951, 1;
	setp.lt.s32 	%p2131, %r1951, %r3;
	and.pred  	%p2132, %p2131, %p2703;
	@%p2132 bra 	$L__BB0_989;
	mov.b32 	%r2076, 0;
	not.pred 	%p2133, %p2703;
	@%p2133 bra 	$L__BB0_1460;
	mov.b32 	%r1952, 0;
$L__BB0_994:
	mul.wide.u32 	%rd40, %r1952, 4;
	add.s64 	%rd41, %rd2, %rd40;
	ld.local.u32 	%r1571, [%rd41+64];
	setp.eq.s32 	%p2135, %r1571, 0;
	mov.pred 	%p2704, -1;
	@%p2135 bra 	$L__BB0_996;
	setp.ne.s32 	%p2136, %r346, 2;
	add.s32 	%r1572, %r1952, 2;
	setp.ne.s32 	%p2137, %r1572, %r347;
	and.pred  	%p2138, %p2136, %p2137;
	sub.s32 	%r1573, 2, %r1952;
	setp.ne.s32 	%p2139, %r1573, %r348;
	and.pred  	%p2704, %p2138, %p2139;
$L__BB0_996:
	add.s32 	%r1952, %r1952, 1;
	setp.lt.s32 	%p2140, %r1952, %r3;
	and.pred  	%p2141, %p2140, %p2704;
	@%p2141 bra 	$L__BB0_994;
	mov.b32 	%r2076, 0;
	not.pred 	%p2142, %p2704;
	@%p2142 bra 	$L__BB0_1460;
	mov.b32 	%r1953, 0;
$L__BB0_999:
	mul.wide.u32 	%rd42, %r1953, 4;
	add.s64 	%rd43, %rd2, %rd42;
	ld.local.u32 	%r1576, [%rd43+96];
	setp.eq.s32 	%p2144, %r1576, 0;
	mov.pred 	%p2705, -1;
	@%p2144 bra 	$L__BB0_1001;
	setp.ne.s32 	%p2145, %r346, 3;
	add.s32 	%r1577, %r1953, 3;
	setp.ne.s32 	%p2146, %r1577, %r347;
	and.pred  	%p2147, %p2145, %p2146;
	sub.s32 	%r1578, 3, %r1953;
	setp.ne.s32 	%p2148, %r1578, %r348;
	and.pred  	%p2705, %p2147, %p2148;
$L__BB0_1001:
	add.s32 	%r1953, %r1953, 1;
	setp.lt.s32 	%p2149, %r1953, %r3;
	and.pred  	%p2150, %p2149, %p2705;
	@%p2150 bra 	$L__BB0_999;
	mov.b32 	%r2076, 0;
	not.pred 	%p2151, %p2705;
	@%p2151 bra 	$L__BB0_1460;
	mov.b32 	%r1954, 0;
$L__BB0_1004:
	mul.wide.u32 	%rd44, %r1954, 4;
	add.s64 	%rd45, %rd2, %rd44;
	ld.local.u32 	%r1581, [%rd45+128];
	setp.eq.s32 	%p2153, %r1581, 0;
	mov.pred 	%p2706, -1;
	@%p2153 bra 	$L__BB0_1006;
	setp.ne.s32 	%p2154, %r346, 4;
	add.s32 	%r1582, %r1954, 4;
	setp.ne.s32 	%p2155, %r1582, %r347;
	and.pred  	%p2156, %p2154, %p2155;
	sub.s32 	%r1583, 4, %r1954;
	setp.ne.s32 	%p2157, %r1583, %r348;
	and.pred  	%p2706, %p2156, %p2157;
$L__BB0_1006:
	add.s32 	%r1954, %r1954, 1;
	setp.lt.s32 	%p2158, %r1954, %r3;
	and.pred  	%p2159, %p2158, %p2706;
	@%p2159 bra 	$L__BB0_1004;
	mov.b32 	%r2076, 0;
	not.pred 	%p2160, %p2706;
	@%p2160 bra 	$L__BB0_1460;
	mov.b32 	%r1955, 0;
$L__BB0_1009:
	mul.wide.u32 	%rd46, %r1955, 4;
	add.s64 	%rd47, %rd2, %rd46;
	ld.local.u32 	%r1586, [%rd47+160];
	setp.eq.s32 	%p2162, %r1586, 0;
	mov.pred 	%p2707, -1;
	@%p2162 bra 	$L__BB0_1011;
	setp.ne.s32 	%p2163, %r346, 5;
	add.s32 	%r1587, %r1955, 5;
	setp.ne.s32 	%p2164, %r1587, %r347;
	and.pred  	%p2165, %p2163, %p2164;
	sub.s32 	%r1588, 5, %r1955;
	setp.ne.s32 	%p2166, %r1588, %r348;
	and.pred  	%p2707, %p2165, %p2166;
$L__BB0_1011:
	add.s32 	%r1955, %r1955, 1;
	setp.lt.s32 	%p2167, %r1955, %r3;
	and.pred  	%p2168, %p2167, %p2707;
	@%p2168 bra 	$L__BB0_1009;
	mov.b32 	%r2076, 0;
	not.pred 	%p2169, %p2707;
	@%p2169 bra 	$L__BB0_1460;
	mov.b32 	%r1956, 0;
$L__BB0_1014:
	mul.wide.u32 	%rd48, %r1956, 4;
	add.s64 	%rd49, %rd2, %rd48;
	ld.local.u32 	%r1591, [%rd49+192];
	setp.eq.s32 	%p2171, %r1591, 0;
	mov.pred 	%p2708, -1;
	@%p2171 bra 	$L__BB0_1016;
	setp.ne.s32 	%p2172, %r346, 6;
	add.s32 	%r1592, %r1956, 6;
	setp.ne.s32 	%p2173, %r1592, %r347;
	and.pred  	%p2174, %p2172, %p2173;
	sub.s32 	%r1593, 6, %r1956;
	setp.ne.s32 	%p2175, %r1593, %r348;
	and.pred  	%p2708, %p2174, %p2175;
$L__BB0_1016:
	add.s32 	%r1956, %r1956, 1;
	setp.lt.s32 	%p2176, %r1956, %r3;
	and.pred  	%p2177, %p2176, %p2708;
	@%p2177 bra 	$L__BB0_1014;
	mov.b32 	%r2076, 0;
	not.pred 	%p2178, %p2708;
	@%p2178 bra 	$L__BB0_1460;
	mov.b32 	%r1957, 0;
$L__BB0_1019:
	mul.wide.u32 	%rd50, %r1957, 4;
	add.s64 	%rd51, %rd2, %rd50;
	ld.local.u32 	%r1596, [%rd51+224];
	setp.eq.s32 	%p2180, %r1596, 0;
	mov.pred 	%p2709, -1;
	@%p2180 bra 	$L__BB0_1021;
	setp.ne.s32 	%p2181, %r346, 7;
	add.s32 	%r1597, %r1957, 7;
	setp.ne.s32 	%p2182, %r1597, %r347;
	and.pred  	%p2183, %p2181, %p2182;
	sub.s32 	%r1598, 7, %r1957;
	setp.ne.s32 	%p2184, %r1598, %r348;
	and.pred  	%p2709, %p2183, %p2184;
$L__BB0_1021:
	add.s32 	%r1957, %r1957, 1;
	setp.lt.s32 	%p2185, %r1957, %r3;
	and.pred  	%p2186, %p2185, %p2709;
	@%p2186 bra 	$L__BB0_1019;
	mov.b32 	%r2076, 0;
	not.pred 	%p2187, %p2709;
	@%p2187 bra 	$L__BB0_1460;
$L__BB0_1023:
	st.local.v2.u32 	[%rd1], {%r346, %r3};
	add.s32 	%r1962, %r2, -2;
	mov.b32 	%r2074, 1;
$L__BB0_1024:
	add.s64 	%rd3, %rd2, -28;
	mov.b32 	%r2076, 0;
$L__BB0_1025:
	mov.u32 	%r2000, %r1962;
	add.s32 	%r2047, %r2074, -1;
	mul.wide.u32 	%rd56, %r2047, 8;
	add.s64 	%rd4, %rd1, %rd56;
	ld.local.v2.u32 	{%r372, %r1962}, [%rd4];
	mov.b32 	%r1617, 0;
	st.local.v2.u32 	[%rd4], {%r1617, %r1617};
	setp.ne.s32 	%p2188, %r1962, 7;
	@%p2188 bra 	$L__BB0_1027;
	mul.wide.s32 	%rd259, %r372, 32;
	add.s64 	%rd260, %rd2, %rd259;
	mov.b32 	%r1873, 1;
	st.local.u32 	[%rd260+28], %r1873;
	add.s32 	%r2076, %r2076, 1;
	mov.u32 	%r2074, %r2047;
	bra.uni 	$L__BB0_1459;
$L__BB0_1027:
	setp.lt.s32 	%p2189, %r2000, %r1962;
	@%p2189 bra 	$L__BB0_1132;
	sub.s32 	%r376, %r2000, %r1962;
	add.s32 	%r375, %r376, 1;
	and.b32  	%r377, %r375, 15;
	and.b32  	%r378, %r375, 7;
	setp.lt.u32 	%p2190, %r376, 15;
	mov.u32 	%r1965, %r2000;
	@%p2190 bra 	$L__BB0_1031;
	and.b32  	%r1618, %r375, -16;
	neg.s32 	%r1963, %r1618;
	mov.u32 	%r1965, %r2000;
$L__BB0_1030:
	.pragma "nounroll";
	mul.wide.s32 	%rd57, %r1965, 4;
	add.s64 	%rd58, %rd3, %rd57;
	mov.b32 	%r1619, 0;
	st.local.u32 	[%rd58+28], %r1619;
	st.local.u32 	[%rd58+24], %r1619;
	st.local.u32 	[%rd58+20], %r1619;
	st.local.u32 	[%rd58+16], %r1619;
	st.local.u32 	[%rd58+12], %r1619;
	st.local.u32 	[%rd58+8], %r1619;
	st.local.u32 	[%rd58+4], %r1619;
	st.local.u32 	[%rd58], %r1619;
	st.local.u32 	[%rd58+-4], %r1619;
	st.local.u32 	[%rd58+-8], %r1619;
	st.local.u32 	[%rd58+-12], %r1619;
	st.local.u32 	[%rd58+-16], %r1619;
	st.local.u32 	[%rd58+-20], %r1619;
	st.local.u32 	[%rd58+-24], %r1619;
	st.local.u32 	[%rd58+-28], %r1619;
	st.local.u32 	[%rd58+-32], %r1619;
	add.s32 	%r1965, %r1965, -16;
	add.s32 	%r1963, %r1963, 16;
	setp.ne.s32 	%p2191, %r1963, 0;
	@%p2191 bra 	$L__BB0_1030;
$L__BB0_1031:
	setp.eq.s32 	%p2192, %r377, 0;
	@%p2192 bra 	$L__BB0_1041;
	setp.lt.u32 	%p2193, %r377, 8;
	@%p2193 bra 	$L__BB0_1034;
	mul.wide.s32 	%rd59, %r1965, 4;
	add.s64 	%rd60, %rd2, %rd59;
	mov.b32 	%r1620, 0;
	st.local.u32 	[%rd60], %r1620;
	st.local.u32 	[%rd60+-4], %r1620;
	st.local.u32 	[%rd60+-8], %r1620;
	st.local.u32 	[%rd60+-12], %r1620;
	st.local.u32 	[%rd60+-16], %r1620;
	st.local.u32 	[%rd60+-20], %r1620;
	st.local.u32 	[%rd60+-24], %r1620;
	st.local.u32 	[%rd60+-28], %r1620;
	add.s32 	%r1965, %r1965, -8;
$L__BB0_1034:
	setp.eq.s32 	%p2194, %r378, 0;
	@%p2194 bra 	$L__BB0_1041;
	and.b32  	%r387, %r375, 3;
	setp.lt.u32 	%p2195, %r378, 4;
	@%p2195 bra 	$L__BB0_1037;
	mul.wide.s32 	%rd61, %r1965, 4;
	add.s64 	%rd62, %rd2, %rd61;
	mov.b32 	%r1621, 0;
	st.local.u32 	[%rd62], %r1621;
	st.local.u32 	[%rd62+-4], %r1621;
	st.local.u32 	[%rd62+-8], %r1621;
	st.local.u32 	[%rd62+-12], %r1621;
	add.s32 	%r1965, %r1965, -4;
$L__BB0_1037:
	setp.eq.s32 	%p2196, %r387, 0;
	@%p2196 bra 	$L__BB0_1041;
	mul.wide.s32 	%rd63, %r1965, 4;
	add.s64 	%rd5, %rd2, %rd63;
	mov.b32 	%r1622, 0;
	st.local.u32 	[%rd5], %r1622;
	setp.eq.s32 	%p2197, %r387, 1;
	@%p2197 bra 	$L__BB0_1041;
	mov.b32 	%r1623, 0;
	st.local.u32 	[%rd5+-4], %r1623;
	setp.eq.s32 	%p2198, %r387, 2;
	@%p2198 bra 	$L__BB0_1041;
	mov.b32 	%r1624, 0;
	st.local.u32 	[%rd5+-8], %r1624;
$L__BB0_1041:
	setp.lt.u32 	%p2199, %r376, 15;
	mov.u32 	%r1970, %r2000;
	@%p2199 bra 	$L__BB0_1044;
	and.b32  	%r390, %r375, -16;
	mov.b32 	%r1969, 0;
	mov.u32 	%r1970, %r2000;
$L__BB0_1043:
	.pragma "nounroll";
	mul.wide.s32 	%rd64, %r1970, 4;
	add.s64 	%rd65, %rd2, %rd64;
	mov.b32 	%r1626, 0;
	st.local.u32 	[%rd65+32], %r1626;
	st.local.u32 	[%rd65+28], %r1626;
	st.local.u32 	[%rd65+24], %r1626;
	st.local.u32 	[%rd65+20], %r1626;
	st.local.u32 	[%rd65+16], %r1626;
	st.local.u32 	[%rd65+12], %r1626;
	st.local.u32 	[%rd65+8], %r1626;
	st.local.u32 	[%rd65+4], %r1626;
	st.local.u32 	[%rd65], %r1626;
	st.local.u32 	[%rd65+-4], %r1626;
	st.local.u32 	[%rd65+-8], %r1626;
	st.local.u32 	[%rd65+-12], %r1626;
	st.local.u32 	[%rd65+-16], %r1626;
	st.local.u32 	[%rd65+-20], %r1626;
	st.local.u32 	[%rd65+-24], %r1626;
	st.local.u32 	[%rd65+-28], %r1626;
	add.s32 	%r1970, %r1970, -16;
	add.s32 	%r1969, %r1969, 16;
	setp.ne.s32 	%p2200, %r1969, %r390;
	@%p2200 bra 	$L__BB0_1043;
$L__BB0_1044:
	setp.eq.s32 	%p2201, %r377, 0;
	@%p2201 bra 	$L__BB0_1054;
	setp.lt.u32 	%p2202, %r377, 8;
	@%p2202 bra 	$L__BB0_1047;
	mul.wide.s32 	%rd66, %r1970, 4;
	add.s64 	%rd67, %rd2, %rd66;
	mov.b32 	%r1627, 0;
	st.local.u32 	[%rd67+32], %r1627;
	st.local.u32 	[%rd67+28], %r1627;
	st.local.u32 	[%rd67+24], %r1627;
	st.local.u32 	[%rd67+20], %r1627;
	st.local.u32 	[%rd67+16], %r1627;
	st.local.u32 	[%rd67+12], %r1627;
	st.local.u32 	[%rd67+8], %r1627;
	st.local.u32 	[%rd67+4], %r1627;
	add.s32 	%r1970, %r1970, -8;
$L__BB0_1047:
	setp.eq.s32 	%p2203, %r378, 0;
	@%p2203 bra 	$L__BB0_1054;
	and.b32  	%r398, %r375, 3;
	setp.lt.u32 	%p2204, %r378, 4;
	@%p2204 bra 	$L__BB0_1050;
	mul.wide.s32 	%rd68, %r1970, 4;
	add.s64 	%rd69, %rd2, %rd68;
	mov.b32 	%r1628, 0;
	st.local.u32 	[%rd69+32], %r1628;
	st.local.u32 	[%rd69+28], %r1628;
	st.local.u32 	[%rd69+24], %r1628;
	st.local.u32 	[%rd69+20], %r1628;
	add.s32 	%r1970, %r1970, -4;
$L__BB0_1050:
	setp.eq.s32 	%p2205, %r398, 0;
	@%p2205 bra 	$L__BB0_1054;
	mul.wide.s32 	%rd70, %r1970, 4;
	add.s64 	%rd6, %rd2, %rd70;
	mov.b32 	%r1629, 0;
	st.local.u32 	[%rd6+32], %r1629;
	setp.eq.s32 	%p2206, %r398, 1;
	@%p2206 bra 	$L__BB0_1054;
	mov.b32 	%r1630, 0;
	st.local.u32 	[%rd6+28], %r1630;
	setp.eq.s32 	%p2207, %r398, 2;
	@%p2207 bra 	$L__BB0_1054;
	mov.b32 	%r1631, 0;
	st.local.u32 	[%rd6+24], %r1631;
$L__BB0_1054:
	setp.lt.u32 	%p2208, %r376, 15;
	mov.u32 	%r1975, %r2000;
	@%p2208 bra 	$L__BB0_1057;
	and.b32  	%r401, %r375, -16;
	mov.b32 	%r1974, 0;
	mov.u32 	%r1975, %r2000;
$L__BB0_1056:
	.pragma "nounroll";
	mul.wide.s32 	%rd71, %r1975, 4;
	add.s64 	%rd72, %rd2, %rd71;
	mov.b32 	%r1633, 0;
	st.local.u32 	[%rd72+64], %r1633;
	st.local.u32 	[%rd72+60], %r1633;
	st.local.u32 	[%rd72+56], %r1633;
	st.local.u32 	[%rd72+52], %r1633;
	st.local.u32 	[%rd72+48], %r1633;
	st.local.u32 	[%rd72+44], %r1633;
	st.local.u32 	[%rd72+40], %r1633;
	st.local.u32 	[%rd72+36], %r1633;
	st.local.u32 	[%rd72+32], %r1633;
	st.local.u32 	[%rd72+28], %r1633;
	st.local.u32 	[%rd72+24], %r1633;
	st.local.u32 	[%rd72+20], %r1633;
	st.local.u32 	[%rd72+16], %r1633;
	st.local.u32 	[%rd72+12], %r1633;
	st.local.u32 	[%rd72+8], %r1633;
	st.local.u32 	[%rd72+4], %r1633;
	add.s32 	%r1975, %r1975, -16;
	add.s32 	%r1974, %r1974, 16;
	setp.ne.s32 	%p2209, %r1974, %r401;
	@%p2209 bra 	$L__BB0_1056;
$L__BB0_1057:
	setp.eq.s32 	%p2210, %r377, 0;
	@%p2210 bra 	$L__BB0_1067;
	setp.lt.u32 	%p2211, %r377, 8;
	@%p2211 bra 	$L__BB0_1060;
	mul.wide.s32 	%rd73, %r1975, 4;
	add.s64 	%rd74, %rd2, %rd73;
	mov.b32 	%r1634, 0;
	st.local.u32 	[%rd74+64], %r1634;
	st.local.u32 	[%rd74+60], %r1634;
	st.local.u32 	[%rd74+56], %r1634;
	st.local.u32 	[%rd74+52], %r1634;
	st.local.u32 	[%rd74+48], %r1634;
	st.local.u32 	[%rd74+44], %r1634;
	st.local.u32 	[%rd74+40], %r1634;
	st.local.u32 	[%rd74+36], %r1634;
	add.s32 	%r1975, %r1975, -8;
$L__BB0_1060:
	setp.eq.s32 	%p2212, %r378, 0;
	@%p2212 bra 	$L__BB0_1067;
	and.b32  	%r409, %r375, 3;
	setp.lt.u32 	%p2213, %r378, 4;
	@%p2213 bra 	$L__BB0_1063;
	mul.wide.s32 	%rd75, %r1975, 4;
	add.s64 	%rd76, %rd2, %rd75;
	mov.b32 	%r1635, 0;
	st.local.u32 	[%rd76+64], %r1635;
	st.local.u32 	[%rd76+60], %r1635;
	st.local.u32 	[%rd76+56], %r1635;
	st.local.u32 	[%rd76+52], %r1635;
	add.s32 	%r1975, %r1975, -4;
$L__BB0_1063:
	setp.eq.s32 	%p2214, %r409, 0;
	@%p2214 bra 	$L__BB0_1067;
	mul.wide.s32 	%rd77, %r1975, 4;
	add.s64 	%rd7, %rd2, %rd77;
	mov.b32 	%r1636, 0;
	st.local.u32 	[%rd7+64], %r1636;
	setp.eq.s32 	%p2215, %r409, 1;
	@%p2215 bra 	$L__BB0_1067;
	mov.b32 	%r1637, 0;
	st.local.u32 	[%rd7+60], %r1637;
	setp.eq.s32 	%p2216, %r409, 2;
	@%p2216 bra 	$L__BB0_1067;
	mov.b32 	%r1638, 0;
	st.local.u32 	[%rd7+56], %r1638;
$L__BB0_1067:
	setp.lt.u32 	%p2217, %r376, 15;
	mov.u32 	%r1980, %r2000;
	@%p2217 bra 	$L__BB0_1070;
	and.b32  	%r412, %r375, -16;
	mov.b32 	%r1979, 0;
	mov.u32 	%r1980, %r2000;
$L__BB0_1069:
	.pragma "nounroll";
	mul.wide.s32 	%rd78, %r1980, 4;
	add.s64 	%rd79, %rd2, %rd78;
	mov.b32 	%r1640, 0;
	st.local.u32 	[%rd79+96], %r1640;
	st.local.u32 	[%rd79+92], %r1640;
	st.local.u32 	[%rd79+88], %r1640;
	st.local.u32 	[%rd79+84], %r1640;
	st.local.u32 	[%rd79+80], %r1640;
	st.local.u32 	[%rd79+76], %r1640;
	st.local.u32 	[%rd79+72], %r1640;
	st.local.u32 	[%rd79+68], %r1640;
	st.local.u32 	[%rd79+64], %r1640;
	st.local.u32 	[%rd79+60], %r1640;
	st.local.u32 	[%rd79+56], %r1640;
	st.local.u32 	[%rd79+52], %r1640;
	st.local.u32 	[%rd79+48], %r1640;
	st.local.u32 	[%rd79+44], %r1640;
	st.local.u32 	[%rd79+40], %r1640;
	st.local.u32 	[%rd79+36], %r1640;
	add.s32 	%r1980, %r1980, -16;
	add.s32 	%r1979, %r1979, 16;
	setp.ne.s32 	%p2218, %r1979, %r412;
	@%p2218 bra 	$L__BB0_1069;
$L__BB0_1070:
	setp.eq.s32 	%p2219, %r377, 0;
	@%p2219 bra 	$L__BB0_1080;
	setp.lt.u32 	%p2220, %r377, 8;
	@%p2220 bra 	$L__BB0_1073;
	mul.wide.s32 	%rd80, %r1980, 4;
	add.s64 	%rd81, %rd2, %rd80;
	mov.b32 	%r1641, 0;
	st.local.u32 	[%rd81+96], %r1641;
	st.local.u32 	[%rd81+92], %r1641;
	st.local.u32 	[%rd81+88], %r1641;
	st.local.u32 	[%rd81+84], %r1641;
	st.local.u32 	[%rd81+80], %r1641;
	st.local.u32 	[%rd81+76], %r1641;
	st.local.u32 	[%rd81+72], %r1641;
	st.local.u32 	[%rd81+68], %r1641;
	add.s32 	%r1980, %r1980, -8;
$L__BB0_1073:
	setp.eq.s32 	%p2221, %r378, 0;
	@%p2221 bra 	$L__BB0_1080;
	and.b32  	%r420, %r375, 3;
	setp.lt.u32 	%p2222, %r378, 4;
	@%p2222 bra 	$L__BB0_1076;
	mul.wide.s32 	%rd82, %r1980, 4;
	add.s64 	%rd83, %rd2, %rd82;
	mov.b32 	%r1642, 0;
	st.local.u32 	[%rd83+96], %r1642;
	st.local.u32 	[%rd83+92], %r1642;
	st.local.u32 	[%rd83+88], %r1642;
	st.local.u32 	[%rd83+84], %r1642;
	add.s32 	%r1980, %r1980, -4;
$L__BB0_1076:
	setp.eq.s32 	%p2223, %r420, 0;
	@%p2223 bra 	$L__BB0_1080;
	mul.wide.s32 	%rd84, %r1980, 4;
	add.s64 	%rd8, %rd2, %rd84;
	mov.b32 	%r1643, 0;
	st.local.u32 	[%rd8+96], %r1643;
	setp.eq.s32 	%p2224, %r420, 1;
	@%p2224 bra 	$L__BB0_1080;
	mov.b32 	%r1644, 0;
	st.local.u32 	[%rd8+92], %r1644;
	setp.eq.s32 	%p2225, %r420, 2;
	@%p2225 bra 	$L__BB0_1080;
	mov.b32 	%r1645, 0;
	st.local.u32 	[%rd8+88], %r1645;
$L__BB0_1080:
	setp.lt.u32 	%p2226, %r376, 15;
	mov.u32 	%r1985, %r2000;
	@%p2226 bra 	$L__BB0_1083;
	and.b32  	%r423, %r375, -16;
	mov.b32 	%r1984, 0;
	mov.u32 	%r1985, %r2000;
$L__BB0_1082:
	.pragma "nounroll";
	mul.wide.s32 	%rd85, %r1985, 4;
	add.s64 	%rd86, %rd2, %rd85;
	mov.b32 	%r1647, 0;
	st.local.u32 	[%rd86+128], %r1647;
	st.local.u32 	[%rd86+124], %r1647;
	st.local.u32 	[%rd86+120], %r1647;
	st.local.u32 	[%rd86+116], %r1647;
	st.local.u32 	[%rd86+112], %r1647;
	st.local.u32 	[%rd86+108], %r1647;
	st.local.u32 	[%rd86+104], %r1647;
	st.local.u32 	[%rd86+100], %r1647;
	st.local.u32 	[%rd86+96], %r1647;
	st.local.u32 	[%rd86+92], %r1647;
	st.local.u32 	[%rd86+88], %r1647;
	st.local.u32 	[%rd86+84], %r1647;
	st.local.u32 	[%rd86+80], %r1647;
	st.local.u32 	[%rd86+76], %r1647;
	st.local.u32 	[%rd86+72], %r1647;
	st.local.u32 	[%rd86+68], %r1647;
	add.s32 	%r1985, %r1985, -16;
	add.s32 	%r1984, %r1984, 16;
	setp.ne.s32 	%p2227, %r1984, %r423;
	@%p2227 bra 	$L__BB0_1082;
$L__BB0_1083:
	setp.eq.s32 	%p2228, %r377, 0;
	@%p2228 bra 	$L__BB0_1093;
	setp.lt.u32 	%p2229, %r377, 8;
	@%p2229 bra 	$L__BB0_1086;
	mul.wide.s32 	%rd87, %r1985, 4;
	add.s64 	%rd88, %rd2, %rd87;
	mov.b32 	%r1648, 0;
	st.local.u32 	[%rd88+128], %r1648;
	st.local.u32 	[%rd88+124], %r1648;
	st.local.u32 	[%rd88+120], %r1648;
	st.local.u32 	[%rd88+116], %r1648;
	st.local.u32 	[%rd88+112], %r1648;
	st.local.u32 	[%rd88+108], %r1648;
	st.local.u32 	[%rd88+104], %r1648;
	st.local.u32 	[%rd88+100], %r1648;
	add.s32 	%r1985, %r1985, -8;
$L__BB0_1086:
	setp.eq.s32 	%p2230, %r378, 0;
	@%p2230 bra 	$L__BB0_1093;
	and.b32  	%r431, %r375, 3;
	setp.lt.u32 	%p2231, %r378, 4;
	@%p2231 bra 	$L__BB0_1089;
	mul.wide.s32 	%rd89, %r1985, 4;
	add.s64 	%rd90, %rd2, %rd89;
	mov.b32 	%r1649, 0;
	st.local.u32 	[%rd90+128], %r1649;
	st.local.u32 	[%rd90+124], %r1649;
	st.local.u32 	[%rd90+120], %r1649;
	st.local.u32 	[%rd90+116], %r1649;
	add.s32 	%r1985, %r1985, -4;
$L__BB0_1089:
	setp.eq.s32 	%p2232, %r431, 0;
	@%p2232 bra 	$L__BB0_1093;
	mul.wide.s32 	%rd91, %r1985, 4;
	add.s64 	%rd9, %rd2, %rd91;
	mov.b32 	%r1650, 0;
	st.local.u32 	[%rd9+128], %r1650;
	setp.eq.s32 	%p2233, %r431, 1;
	@%p2233 bra 	$L__BB0_1093;
	mov.b32 	%r1651, 0;
	st.local.u32 	[%rd9+124], %r1651;
	setp.eq.s32 	%p2234, %r431, 2;
	@%p2234 bra 	$L__BB0_1093;
	mov.b32 	%r1652, 0;
	st.local.u32 	[%rd9+120], %r1652;
$L__BB0_1093:
	setp.lt.u32 	%p2235, %r376, 15;
	mov.u32 	%r1990, %r2000;
	@%p2235 bra 	$L__BB0_1096;
	and.b32  	%r434, %r375, -16;
	mov.b32 	%r1989, 0;
	mov.u32 	%r1990, %r2000;
$L__BB0_1095:
	.pragma "nounroll";
	mul.wide.s32 	%rd92, %r1990, 4;
	add.s64 	%rd93, %rd2, %rd92;
	mov.b32 	%r1654, 0;
	st.local.u32 	[%rd93+160], %r1654;
	st.local.u32 	[%rd93+156], %r1654;
	st.local.u32 	[%rd93+152], %r1654;
	st.local.u32 	[%rd93+148], %r1654;
	st.local.u32 	[%rd93+144], %r1654;
	st.local.u32 	[%rd93+140], %r1654;
	st.local.u32 	[%rd93+136], %r1654;
	st.local.u32 	[%rd93+132], %r1654;
	st.local.u32 	[%rd93+128], %r1654;
	st.local.u32 	[%rd93+124], %r1654;
	st.local.u32 	[%rd93+120], %r1654;
	st.local.u32 	[%rd93+116], %r1654;
	st.local.u32 	[%rd93+112], %r1654;
	st.local.u32 	[%rd93+108], %r1654;
	st.local.u32 	[%rd93+104], %r1654;
	st.local.u32 	[%rd93+100], %r1654;
	add.s32 	%r1990, %r1990, -16;
	add.s32 	%r1989, %r1989, 16;
	setp.ne.s32 	%p2236, %r1989, %r434;
	@%p2236 bra 	$L__BB0_1095;
$L__BB0_1096:
	setp.eq.s32 	%p2237, %r377, 0;
	@%p2237 bra 	$L__BB0_1106;
	setp.lt.u32 	%p2238, %r377, 8;
	@%p2238 bra 	$L__BB0_1099;
	mul.wide.s32 	%rd94, %r1990, 4;
	add.s64 	%rd95, %rd2, %rd94;
	mov.b32 	%r1655, 0;
	st.local.u32 	[%rd95+160], %r1655;
	st.local.u32 	[%rd95+156], %r1655;
	st.local.u32 	[%rd95+152], %r1655;
	st.local.u32 	[%rd95+148], %r1655;
	st.local.u32 	[%rd95+144], %r1655;
	st.local.u32 	[%rd95+140], %r1655;
	st.local.u32 	[%rd95+136], %r1655;
	st.local.u32 	[%rd95+132], %r1655;
	add.s32 	%r1990, %r1990, -8;
$L__BB0_1099:
	setp.eq.s32 	%p2239, %r378, 0;
	@%p2239 bra 	$L__BB0_1106;
	and.b32  	%r442, %r375, 3;
	setp.lt.u32 	%p2240, %r378, 4;
	@%p2240 bra 	$L__BB0_1102;
	mul.wide.s32 	%rd96, %r1990, 4;
	add.s64 	%rd97, %rd2, %rd96;
	mov.b32 	%r1656, 0;
	st.local.u32 	[%rd97+160], %r1656;
	st.local.u32 	[%rd97+156], %r1656;
	st.local.u32 	[%rd97+152], %r1656;
	st.local.u32 	[%rd97+148], %r1656;
	add.s32 	%r1990, %r1990, -4;
$L__BB0_1102:
	setp.eq.s32 	%p2241, %r442, 0;
	@%p2241 bra 	$L__BB0_1106;
	mul.wide.s32 	%rd98, %r1990, 4;
	add.s64 	%rd10, %rd2, %rd98;
	mov.b32 	%r1657, 0;
	st.local.u32 	[%rd10+160], %r1657;
	setp.eq.s32 	%p2242, %r442, 1;
	@%p2242 bra 	$L__BB0_1106;
	mov.b32 	%r1658, 0;
	st.local.u32 	[%rd10+156], %r1658;
	setp.eq.s32 	%p2243, %r442, 2;
	@%p2243 bra 	$L__BB0_1106;
	mov.b32 	%r1659, 0;
	st.local.u32 	[%rd10+152], %r1659;
$L__BB0_1106:
	setp.lt.u32 	%p2244, %r376, 15;
	mov.u32 	%r1995, %r2000;
	@%p2244 bra 	$L__BB0_1109;
	and.b32  	%r445, %r375, -16;
	mov.b32 	%r1994, 0;
	mov.u32 	%r1995, %r2000;
$L__BB0_1108:
	.pragma "nounroll";
	mul.wide.s32 	%rd99, %r1995, 4;
	add.s64 	%rd100, %rd2, %rd99;
	mov.b32 	%r1661, 0;
	st.local.u32 	[%rd100+192], %r1661;
	st.local.u32 	[%rd100+188], %r1661;
	st.local.u32 	[%rd100+184], %r1661;
	st.local.u32 	[%rd100+180], %r1661;
	st.local.u32 	[%rd100+176], %r1661;
	st.local.u32 	[%rd100+172], %r1661;
	st.local.u32 	[%rd100+168], %r1661;
	st.local.u32 	[%rd100+164], %r1661;
	st.local.u32 	[%rd100+160], %r1661;
	st.local.u32 	[%rd100+156], %r1661;
	st.local.u32 	[%rd100+152], %r1661;
	st.local.u32 	[%rd100+148], %r1661;
	st.local.u32 	[%rd100+144], %r1661;
	st.local.u32 	[%rd100+140], %r1661;
	st.local.u32 	[%rd100+136], %r1661;
	st.local.u32 	[%rd100+132], %r1661;
	add.s32 	%r1995, %r1995, -16;
	add.s32 	%r1994, %r1994, 16;
	setp.ne.s32 	%p2245, %r1994, %r445;
	@%p2245 bra 	$L__BB0_1108;
$L__BB0_1109:
	setp.eq.s32 	%p2246, %r377, 0;
	@%p2246 bra 	$L__BB0_1119;
	setp.lt.u32 	%p2247, %r377, 8;
	@%p2247 bra 	$L__BB0_1112;
	mul.wide.s32 	%rd101, %r1995, 4;
	add.s64 	%rd102, %rd2, %rd101;
	mov.b32 	%r1662, 0;
	st.local.u32 	[%rd102+192], %r1662;
	st.local.u32 	[%rd102+188], %r1662;
	st.local.u32 	[%rd102+184], %r1662;
	st.local.u32 	[%rd102+180], %r1662;
	st.local.u32 	[%rd102+176], %r1662;
	st.local.u32 	[%rd102+172], %r1662;
	st.local.u32 	[%rd102+168], %r1662;
	st.local.u32 	[%rd102+164], %r1662;
	add.s32 	%r1995, %r1995, -8;
$L__BB0_1112:
	setp.eq.s32 	%p2248, %r378, 0;
	@%p2248 bra 	$L__BB0_1119;
	and.b32  	%r453, %r375, 3;
	setp.lt.u32 	%p2249, %r378, 4;
	@%p2249 bra 	$L__BB0_1115;
	mul.wide.s32 	%rd103, %r1995, 4;
	add.s64 	%rd104, %rd2, %rd103;
	mov.b32 	%r1663, 0;
	st.local.u32 	[%rd104+192], %r1663;
	st.local.u32 	[%rd104+188], %r1663;
	st.local.u32 	[%rd104+184], %r1663;
	st.local.u32 	[%rd104+180], %r1663;
	add.s32 	%r1995, %r1995, -4;
$L__BB0_1115:
	setp.eq.s32 	%p2250, %r453, 0;
	@%p2250 bra 	$L__BB0_1119;
	mul.wide.s32 	%rd105, %r1995, 4;
	add.s64 	%rd11, %rd2, %rd105;
	mov.b32 	%r1664, 0;
	st.local.u32 	[%rd11+192], %r1664;
	setp.eq.s32 	%p2251, %r453, 1;
	@%p2251 bra 	$L__BB0_1119;
	mov.b32 	%r1665, 0;
	st.local.u32 	[%rd11+188], %r1665;
	setp.eq.s32 	%p2252, %r453, 2;
	@%p2252 bra 	$L__BB0_1119;
	mov.b32 	%r1666, 0;
	st.local.u32 	[%rd11+184], %r1666;
$L__BB0_1119:
	setp.lt.u32 	%p2253, %r376, 15;
	@%p2253 bra 	$L__BB0_1122;
	and.b32  	%r456, %r375, -16;
	mov.b32 	%r1999, 0;
$L__BB0_1121:
	.pragma "nounroll";
	mul.wide.s32 	%rd106, %r2000, 4;
	add.s64 	%rd107, %rd2, %rd106;
	mov.b32 	%r1668, 0;
	st.local.u32 	[%rd107+224], %r1668;
	st.local.u32 	[%rd107+220], %r1668;
	st.local.u32 	[%rd107+216], %r1668;
	st.local.u32 	[%rd107+212], %r1668;
	st.local.u32 	[%rd107+208], %r1668;
	st.local.u32 	[%rd107+204], %r1668;
	st.local.u32 	[%rd107+200], %r1668;
	st.local.u32 	[%rd107+196], %r1668;
	st.local.u32 	[%rd107+192], %r1668;
	st.local.u32 	[%rd107+188], %r1668;
	st.local.u32 	[%rd107+184], %r1668;
	st.local.u32 	[%rd107+180], %r1668;
	st.local.u32 	[%rd107+176], %r1668;
	st.local.u32 	[%rd107+172], %r1668;
	st.local.u32 	[%rd107+168], %r1668;
	st.local.u32 	[%rd107+164], %r1668;
	add.s32 	%r2000, %r2000, -16;
	add.s32 	%r1999, %r1999, 16;
	setp.ne.s32 	%p2254, %r1999, %r456;
	@%p2254 bra 	$L__BB0_1121;
$L__BB0_1122:
	setp.eq.s32 	%p2255, %r377, 0;
	@%p2255 bra 	$L__BB0_1132;
	setp.lt.u32 	%p2256, %r377, 8;
	@%p2256 bra 	$L__BB0_1125;
	mul.wide.s32 	%rd108, %r2000, 4;
	add.s64 	%rd109, %rd2, %rd108;
	mov.b32 	%r1669, 0;
	st.local.u32 	[%rd109+224], %r1669;
	st.local.u32 	[%rd109+220], %r1669;
	st.local.u32 	[%rd109+216], %r1669;
	st.local.u32 	[%rd109+212], %r1669;
	st.local.u32 	[%rd109+208], %r1669;
	st.local.u32 	[%rd109+204], %r1669;
	st.local.u32 	[%rd109+200], %r1669;
	st.local.u32 	[%rd109+196], %r1669;
	add.s32 	%r2000, %r2000, -8;
$L__BB0_1125:
	setp.eq.s32 	%p2257, %r378, 0;
	@%p2257 bra 	$L__BB0_1132;
	and.b32  	%r464, %r375, 3;
	setp.lt.u32 	%p2258, %r378, 4;
	@%p2258 bra 	$L__BB0_1128;
	mul.wide.s32 	%rd110, %r2000, 4;
	add.s64 	%rd111, %rd2, %rd110;
	mov.b32 	%r1670, 0;
	st.local.u32 	[%rd111+224], %r1670;
	st.local.u32 	[%rd111+220], %r1670;
	st.local.u32 	[%rd111+216], %r1670;
	st.local.u32 	[%rd111+212], %r1670;
	add.s32 	%r2000, %r2000, -4;
$L__BB0_1128:
	setp.eq.s32 	%p2259, %r464, 0;
	@%p2259 bra 	$L__BB0_1132;
	mul.wide.s32 	%rd112, %r2000, 4;
	add.s64 	%rd12, %rd2, %rd112;
	mov.b32 	%r1671, 0;
	st.local.u32 	[%rd12+224], %r1671;
	setp.eq.s32 	%p2260, %r464, 1;
	@%p2260 bra 	$L__BB0_1132;
	mov.b32 	%r1672, 0;
	st.local.u32 	[%rd12+220], %r1672;
	setp.eq.s32 	%p2261, %r464, 2;
	@%p2261 bra 	$L__BB0_1132;
	mov.b32 	%r1673, 0;
	st.local.u32 	[%rd12+216], %r1673;
$L__BB0_1132:
	mul.wide.s32 	%rd113, %r372, 32;
	add.s64 	%rd114, %rd2, %rd113;
	mul.wide.s32 	%rd115, %r1962, 4;
	add.s64 	%rd116, %rd114, %rd115;
	mov.b32 	%r1674, 1;
	st.local.u32 	[%rd116], %r1674;
	add.s32 	%r467, %r1962, 1;
	setp.lt.s32 	%p2262, %r1962, 0;
	@%p2262 bra 	$L__BB0_1171;
	mov.b32 	%r2003, 0;
$L__BB0_1134:
	mul.wide.u32 	%rd117, %r2003, 4;
	add.s64 	%rd118, %rd2, %rd117;
	ld.local.u32 	%r469, [%rd118];
	setp.eq.s32 	%p2263, %r469, 0;
	add.s32 	%r470, %r2003, 1;
	setp.lt.s32 	%p2264, %r2003, %r1962;
	and.pred  	%p2265, %p2264, %p2263;
	mov.u32 	%r2003, %r470;
	@%p2265 bra 	$L__BB0_1134;
	setp.ne.s32 	%p2266, %r469, 0;
	@%p2266 bra 	$L__BB0_1172;
	mov.b32 	%r2004, 0;
$L__BB0_1137:
	mul.wide.u32 	%rd119, %r2004, 4;
	add.s64 	%rd120, %rd2, %rd119;
	ld.local.u32 	%r1677, [%rd120+32];
	setp.eq.s32 	%p2268, %r1677, 0;
	mov.pred 	%p2710, -1;
	@%p2268 bra 	$L__BB0_1139;
	setp.ne.s32 	%p2269, %r2004, %r1962;
	add.s32 	%r1678, %r2004, -2;
	setp.ne.s32 	%p2270, %r1678, %r1962;
	and.pred  	%p2710, %p2269, %p2270;
$L__BB0_1139:
	add.s32 	%r472, %r2004, 1;
	setp.lt.s32 	%p2271, %r2004, %r1962;
	and.pred  	%p2272, %p2271, %p2710;
	mov.u32 	%r2004, %r472;
	@%p2272 bra 	$L__BB0_1137;
	not.pred 	%p2273, %p2710;
	@%p2273 bra 	$L__BB0_1172;
	mov.b32 	%r2005, 0;
$L__BB0_1142:
	mul.wide.u32 	%rd121, %r2005, 4;
	add.s64 	%rd122, %rd2, %rd121;
	ld.local.u32 	%r1680, [%rd122+64];
	setp.eq.s32 	%p2275, %r1680, 0;
	mov.pred 	%p2711, -1;
	@%p2275 bra 	$L__BB0_1144;
	add.s32 	%r1681, %r2005, 1;
	setp.ne.s32 	%p2276, %r1681, %r1962;
	add.s32 	%r1682, %r2005, -3;
	setp.ne.s32 	%p2277, %r1682, %r1962;
	and.pred  	%p2711, %p2276, %p2277;
$L__BB0_1144:
	add.s32 	%r474, %r2005, 1;
	setp.lt.s32 	%p2278, %r2005, %r1962;
	and.pred  	%p2279, %p2278, %p2711;
	mov.u32 	%r2005, %r474;
	@%p2279 bra 	$L__BB0_1142;
	not.pred 	%p2280, %p2711;
	@%p2280 bra 	$L__BB0_1172;
	mov.b32 	%r2006, 0;
$L__BB0_1147:
	mul.wide.u32 	%rd123, %r2006, 4;
	add.s64 	%rd124, %rd2, %rd123;
	ld.local.u32 	%r1684, [%rd124+96];
	setp.eq.s32 	%p2282, %r1684, 0;
	mov.pred 	%p2712, -1;
	@%p2282 bra 	$L__BB0_1149;
	add.s32 	%r1685, %r2006, 2;
	setp.ne.s32 	%p2283, %r1685, %r1962;
	add.s32 	%r1686, %r2006, -4;
	setp.ne.s32 	%p2284, %r1686, %r1962;
	and.pred  	%p2712, %p2283, %p2284;
$L__BB0_1149:
	add.s32 	%r476, %r2006, 1;
	setp.lt.s32 	%p2285, %r2006, %r1962;
	and.pred  	%p2286, %p2285, %p2712;
	mov.u32 	%r2006, %r476;
	@%p2286 bra 	$L__BB0_1147;
	not.pred 	%p2287, %p2712;
	@%p2287 bra 	$L__BB0_1172;
	mov.b32 	%r2007, 0;
$L__BB0_1152:
	mul.wide.u32 	%rd125, %r2007, 4;
	add.s64 	%rd126, %rd2, %rd125;
	ld.local.u32 	%r1688, [%rd126+128];
	setp.eq.s32 	%p2289, %r1688, 0;
	mov.pred 	%p2713, -1;
	@%p2289 bra 	$L__BB0_1154;
	add.s32 	%r1689, %r2007, 3;
	setp.ne.s32 	%p2290, %r1689, %r1962;
	add.s32 	%r1690, %r2007, -5;
	setp.ne.s32 	%p2291, %r1690, %r1962;
	and.pred  	%p2713, %p2290, %p2291;
$L__BB0_1154:
	add.s32 	%r478, %r2007, 1;
	setp.lt.s32 	%p2292, %r2007, %r1962;
	and.pred  	%p2293, %p2292, %p2713;
	mov.u32 	%r2007, %r478;
	@%p2293 bra 	$L__BB0_1152;
	not.pred 	%p2294, %p2713;
	@%p2294 bra 	$L__BB0_1172;
	mov.b32 	%r2008, 0;
$L__BB0_1157:
	mul.wide.u32 	%rd127, %r2008, 4;
	add.s64 	%rd128, %rd2, %rd127;
	ld.local.u32 	%r1692, [%rd128+160];
	setp.eq.s32 	%p2296, %r1692, 0;
	mov.pred 	%p2714, -1;
	@%p2296 bra 	$L__BB0_1159;
	add.s32 	%r1693, %r2008, 4;
	setp.ne.s32 	%p2297, %r1693, %r1962;
	add.s32 	%r1694, %r2008, -6;
	setp.ne.s32 	%p2298, %r1694, %r1962;
	and.pred  	%p2714, %p2297, %p2298;
$L__BB0_1159:
	add.s32 	%r480, %r2008, 1;
	setp.lt.s32 	%p2299, %r2008, %r1962;
	and.pred  	%p2300, %p2299, %p2714;
	mov.u32 	%r2008, %r480;
	@%p2300 bra 	$L__BB0_1157;
	not.pred 	%p2301, %p2714;
	@%p2301 bra 	$L__BB0_1172;
	mov.b32 	%r2009, 0;
$L__BB0_1162:
	mul.wide.u32 	%rd129, %r2009, 4;
	add.s64 	%rd130, %rd2, %rd129;
	ld.local.u32 	%r1696, [%rd130+192];
	setp.eq.s32 	%p2303, %r1696, 0;
	mov.pred 	%p2715, -1;
	@%p2303 bra 	$L__BB0_1164;
	add.s32 	%r1697, %r2009, 5;
	setp.ne.s32 	%p2304, %r1697, %r1962;
	add.s32 	%r1698, %r2009, -7;
	setp.ne.s32 	%p2305, %r1698, %r1962;
	and.pred  	%p2715, %p2304, %p2305;
$L__BB0_1164:
	add.s32 	%r482, %r2009, 1;
	setp.lt.s32 	%p2306, %r2009, %r1962;
	and.pred  	%p2307, %p2306, %p2715;
	mov.u32 	%r2009, %r482;
	@%p2307 bra 	$L__BB0_1162;
	not.pred 	%p2308, %p2715;
	@%p2308 bra 	$L__BB0_1172;
	mov.b32 	%r2010, 0;
$L__BB0_1167:
	mul.wide.u32 	%rd131, %r2010, 4;
	add.s64 	%rd132, %rd2, %rd131;
	ld.local.u32 	%r1700, [%rd132+224];
	setp.eq.s32 	%p2310, %r1700, 0;
	mov.pred 	%p2716, -1;
	@%p2310 bra 	$L__BB0_1169;
	add.s32 	%r1701, %r2010, 6;
	setp.ne.s32 	%p2311, %r1701, %r1962;
	add.s32 	%r1702, %r2010, -8;
	setp.ne.s32 	%p2312, %r1702, %r1962;
	and.pred  	%p2716, %p2311, %p2312;
$L__BB0_1169:
	add.s32 	%r484, %r2010, 1;
	setp.lt.s32 	%p2313, %r2010, %r1962;
	and.pred  	%p2314, %p2313, %p2716;
	mov.u32 	%r2010, %r484;
	@%p2314 bra 	$L__BB0_1167;
	not.pred 	%p2315, %p2716;
	@%p2315 bra 	$L__BB0_1172;
$L__BB0_1171:
	mov.b32 	%r1703, 0;
	st.local.v2.u32 	[%rd4], {%r1703, %r467};
	mov.u32 	%r2047, %r2074;
$L__BB0_1172:
	setp.eq.s32 	%p2316, %r467, 0;
	@%p2316 bra 	$L__BB0_1212;
	setp.lt.s32 	%p2317, %r1962, 0;
	neg.s32 	%r486, %r1962;
	@%p2317 bra 	$L__BB0_1212;
	add.s32 	%r487, %r1962, 2;
	mov.b32 	%r2012, 0;
$L__BB0_1175:
	mul.wide.u32 	%rd133, %r2012, 4;
	add.s64 	%rd134, %rd2, %rd133;
	ld.local.u32 	%r1705, [%rd134];
	setp.eq.s32 	%p2319, %r1705, 0;
	mov.pred 	%p2717, -1;
	@%p2319 bra 	$L__BB0_1177;
	setp.ne.s32 	%p2320, %r2012, %r487;
	setp.ne.s32 	%p2321, %r1962, %r2012;
	and.pred  	%p2717, %p2320, %p2321;
$L__BB0_1177:
	add.s32 	%r489, %r2012, 1;
	setp.lt.s32 	%p2322, %r2012, %r1962;
	and.pred  	%p2323, %p2322, %p2717;
	mov.u32 	%r2012, %r489;
	@%p2323 bra 	$L__BB0_1175;
	not.pred 	%p2324, %p2717;
	@%p2324 bra 	$L__BB0_1213;
	mov.b32 	%r2013, 0;
$L__BB0_1180:
	mul.wide.u32 	%rd135, %r2013, 4;
	add.s64 	%rd136, %rd2, %rd135;
	ld.local.u32 	%r491, [%rd136+32];
	setp.eq.s32 	%p2325, %r491, 0;
	add.s32 	%r492, %r2013, 1;
	setp.lt.s32 	%p2326, %r2013, %r1962;
	and.pred  	%p2327, %p2326, %p2325;
	mov.u32 	%r2013, %r492;
	@%p2327 bra 	$L__BB0_1180;
	setp.ne.s32 	%p2328, %r491, 0;
	@%p2328 bra 	$L__BB0_1213;
	mov.b32 	%r2014, 0;
$L__BB0_1183:
	mul.wide.u32 	%rd137, %r2014, 4;
	add.s64 	%rd138, %rd2, %rd137;
	ld.local.u32 	%r1708, [%rd138+64];
	setp.eq.s32 	%p2330, %r1708, 0;
	mov.pred 	%p2718, -1;
	@%p2330 bra 	$L__BB0_1185;
	setp.ne.s32 	%p2331, %r2014, %r1962;
	sub.s32 	%r1709, 2, %r2014;
	setp.ne.s32 	%p2332, %r1709, %r486;
	and.pred  	%p2718, %p2331, %p2332;
$L__BB0_1185:
	add.s32 	%r494, %r2014, 1;
	setp.lt.s32 	%p2333, %r2014, %r1962;
	and.pred  	%p2334, %p2333, %p2718;
	mov.u32 	%r2014, %r494;
	@%p2334 bra 	$L__BB0_1183;
	not.pred 	%p2335, %p2718;
	@%p2335 bra 	$L__BB0_1213;
	mov.b32 	%r2015, 0;
$L__BB0_1188:
	mul.wide.u32 	%rd139, %r2015, 4;
	add.s64 	%rd140, %rd2, %rd139;
	ld.local.u32 	%r1711, [%rd140+96];
	setp.eq.s32 	%p2337, %r1711, 0;
	mov.pred 	%p2719, -1;
	@%p2337 bra 	$L__BB0_1190;
	add.s32 	%r1712, %r2015, 1;
	setp.ne.s32 	%p2338, %r1712, %r1962;
	sub.s32 	%r1713, 3, %r2015;
	setp.ne.s32 	%p2339, %r1713, %r486;
	and.pred  	%p2719, %p2338, %p2339;
$L__BB0_1190:
	add.s32 	%r496, %r2015, 1;
	setp.lt.s32 	%p2340, %r2015, %r1962;
	and.pred  	%p2341, %p2340, %p2719;
	mov.u32 	%r2015, %r496;
	@%p2341 bra 	$L__BB0_1188;
	not.pred 	%p2342, %p2719;
	@%p2342 bra 	$L__BB0_1213;
	mov.b32 	%r2016, 0;
$L__BB0_1193:
	mul.wide.u32 	%rd141, %r2016, 4;
	add.s64 	%rd142, %rd2, %rd141;
	ld.local.u32 	%r1715, [%rd142+128];
	setp.eq.s32 	%p2344, %r1715, 0;
	mov.pred 	%p2720, -1;
	@%p2344 bra 	$L__BB0_1195;
	add.s32 	%r1716, %r2016, 2;
	setp.ne.s32 	%p2345, %r1716, %r1962;
	sub.s32 	%r1717, 4, %r2016;
	setp.ne.s32 	%p2346, %r1717, %r486;
	and.pred  	%p2720, %p2345, %p2346;
$L__BB0_1195:
	add.s32 	%r498, %r2016, 1;
	setp.lt.s32 	%p2347, %r2016, %r1962;
	and.pred  	%p2348, %p2347, %p2720;
	mov.u32 	%r2016, %r498;
	@%p2348 bra 	$L__BB0_1193;
	not.pred 	%p2349, %p2720;
	@%p2349 bra 	$L__BB0_1213;
	mov.b32 	%r2017, 0;
$L__BB0_1198:
	mul.wide.u32 	%rd143, %r2017, 4;
	add.s64 	%rd144, %rd2, %rd143;
	ld.local.u32 	%r1719, [%rd144+160];
	setp.eq.s32 	%p2351, %r1719, 0;
	mov.pred 	%p2721, -1;
	@%p2351 bra 	$L__BB0_1200;
	add.s32 	%r1720, %r2017, 3;
	setp.ne.s32 	%p2352, %r1720, %r1962;
	sub.s32 	%r1721, 5, %r2017;
	setp.ne.s32 	%p2353, %r1721, %r486;
	and.pred  	%p2721, %p2352, %p2353;
$L__BB0_1200:
	add.s32 	%r500, %r2017, 1;
	setp.lt.s32 	%p2354, %r2017, %r1962;
	and.pred  	%p2355, %p2354, %p2721;
	mov.u32 	%r2017, %r500;
	@%p2355 bra 	$L__BB0_1198;
	not.pred 	%p2356, %p2721;
	@%p2356 bra 	$L__BB0_1213;
	mov.b32 	%r2018, 0;
$L__BB0_1203:
	mul.wide.u32 	%rd145, %r2018, 4;
	add.s64 	%rd146, %rd2, %rd145;
	ld.local.u32 	%r1723, [%rd146+192];
	setp.eq.s32 	%p2358, %r1723, 0;
	mov.pred 	%p2722, -1;
	@%p2358 bra 	$L__BB0_1205;
	add.s32 	%r1724, %r2018, 4;
	setp.ne.s32 	%p2359, %r1724, %r1962;
	sub.s32 	%r1725, 6, %r2018;
	setp.ne.s32 	%p2360, %r1725, %r486;
	and.pred  	%p2722, %p2359, %p2360;
$L__BB0_1205:
	add.s32 	%r502, %r2018, 1;
	setp.lt.s32 	%p2361, %r2018, %r1962;
	and.pred  	%p2362, %p2361, %p2722;
	mov.u32 	%r2018, %r502;
	@%p2362 bra 	$L__BB0_1203;
	not.pred 	%p2363, %p2722;
	@%p2363 bra 	$L__BB0_1213;
	mov.b32 	%r2019, 0;
$L__BB0_1208:
	mul.wide.u32 	%rd147, %r2019, 4;
	add.s64 	%rd148, %rd2, %rd147;
	ld.local.u32 	%r1727, [%rd148+224];
	setp.eq.s32 	%p2365, %r1727, 0;
	mov.pred 	%p2723, -1;
	@%p2365 bra 	$L__BB0_1210;
	add.s32 	%r1728, %r2019, 5;
	setp.ne.s32 	%p2366, %r1728, %r1962;
	sub.s32 	%r1729, 7, %r2019;
	setp.ne.s32 	%p2367, %r1729, %r486;
	and.pred  	%p2723, %p2366, %p2367;
$L__BB0_1210:
	add.s32 	%r504, %r2019, 1;
	setp.lt.s32 	%p2368, %r2019, %r1962;
	and.pred  	%p2369, %p2368, %p2723;
	mov.u32 	%r2019, %r504;
	@%p2369 bra 	$L__BB0_1208;
	not.pred 	%p2370, %p2723;
	@%p2370 bra 	$L__BB0_1213;
$L__BB0_1212:
	mul.wide.u32 	%rd149, %r2047, 8;
	add.s64 	%rd150, %rd1, %rd149;
	mov.b32 	%r1730, 1;
	st.local.v2.u32 	[%rd150], {%r1730, %r467};
	add.s32 	%r2047, %r2047, 1;
$L__BB0_1213:
	setp.eq.s32 	%p2371, %r467, 0;
	@%p2371 bra 	$L__BB0_1253;
	setp.lt.s32 	%p2372, %r1962, 0;
	sub.s32 	%r507, 1, %r1962;
	@%p2372 bra 	$L__BB0_1253;
	add.s32 	%r508, %r1962, 3;
	mov.b32 	%r2021, 0;
$L__BB0_1216:
	mul.wide.u32 	%rd151, %r2021, 4;
	add.s64 	%rd152, %rd2, %rd151;
	ld.local.u32 	%r1732, [%rd152];
	setp.eq.s32 	%p2374, %r1732, 0;
	mov.pred 	%p2724, -1;
	@%p2374 bra 	$L__BB0_1218;
	setp.ne.s32 	%p2375, %r2021, %r508;
	neg.s32 	%r1733, %r2021;
	setp.ne.s32 	%p2376, %r507, %r1733;
	and.pred  	%p2724, %p2375, %p2376;
$L__BB0_1218:
	add.s32 	%r510, %r2021, 1;
	setp.lt.s32 	%p2377, %r2021, %r1962;
	and.pred  	%p2378, %p2377, %p2724;
	mov.u32 	%r2021, %r510;
	@%p2378 bra 	$L__BB0_1216;
	not.pred 	%p2379, %p2724;
	@%p2379 bra 	$L__BB0_1254;
	add.s32 	%r511, %r1962, 2;
	mov.b32 	%r2022, 0;
$L__BB0_1221:
	mul.wide.u32 	%rd153, %r2022, 4;
	add.s64 	%rd154, %rd2, %rd153;
	ld.local.u32 	%r1735, [%rd154+32];
	setp.eq.s32 	%p2381, %r1735, 0;
	mov.pred 	%p2725, -1;
	@%p2381 bra 	$L__BB0_1223;
	setp.ne.s32 	%p2382, %r2022, %r511;
	setp.ne.s32 	%p2383, %r1962, %r2022;
	and.pred  	%p2725, %p2382, %p2383;
$L__BB0_1223:
	add.s32 	%r513, %r2022, 1;
	setp.lt.s32 	%p2384, %r2022, %r1962;
	and.pred  	%p2385, %p2384, %p2725;
	mov.u32 	%r2022, %r513;
	@%p2385 bra 	$L__BB0_1221;
	not.pred 	%p2386, %p2725;
	@%p2386 bra 	$L__BB0_1254;
	mov.b32 	%r2023, 0;
$L__BB0_1226:
	mul.wide.u32 	%rd155, %r2023, 4;
	add.s64 	%rd156, %rd2, %rd155;
	ld.local.u32 	%r515, [%rd156+64];
	setp.eq.s32 	%p2387, %r515, 0;
	add.s32 	%r516, %r2023, 1;
	setp.lt.s32 	%p2388, %r2023, %r1962;
	and.pred  	%p2389, %p2388, %p2387;
	mov.u32 	%r2023, %r516;
	@%p2389 bra 	$L__BB0_1226;
	setp.ne.s32 	%p2390, %r515, 0;
	@%p2390 bra 	$L__BB0_1254;
	mov.b32 	%r2024, 0;
$L__BB0_1229:
	mul.wide.u32 	%rd157, %r2024, 4;
	add.s64 	%rd158, %rd2, %rd157;
	ld.local.u32 	%r1738, [%rd158+96];
	setp.eq.s32 	%p2392, %r1738, 0;
	mov.pred 	%p2726, -1;
	@%p2392 bra 	$L__BB0_1231;
	setp.ne.s32 	%p2393, %r2024, %r1962;
	sub.s32 	%r1739, 3, %r2024;
	setp.ne.s32 	%p2394, %r1739, %r507;
	and.pred  	%p2726, %p2393, %p2394;
$L__BB0_1231:
	add.s32 	%r518, %r2024, 1;
	setp.lt.s32 	%p2395, %r2024, %r1962;
	and.pred  	%p2396, %p2395, %p2726;
	mov.u32 	%r2024, %r518;
	@%p2396 bra 	$L__BB0_1229;
	not.pred 	%p2397, %p2726;
	@%p2397 bra 	$L__BB0_1254;
	mov.b32 	%r2025, 0;
$L__BB0_1234:
	mul.wide.u32 	%rd159, %r2025, 4;
	add.s64 	%rd160, %rd2, %rd159;
	ld.local.u32 	%r1741, [%rd160+128];
	setp.eq.s32 	%p2399, %r1741, 0;
	mov.pred 	%p2727, -1;
	@%p2399 bra 	$L__BB0_1236;
	add.s32 	%r1742, %r2025, 1;
	setp.ne.s32 	%p2400, %r1742, %r1962;
	sub.s32 	%r1743, 4, %r2025;
	setp.ne.s32 	%p2401, %r1743, %r507;
	and.pred  	%p2727, %p2400, %p2401;
$L__BB0_1236:
	add.s32 	%r520, %r2025, 1;
	setp.lt.s32 	%p2402, %r2025, %r1962;
	and.pred  	%p2403, %p2402, %p2727;
	mov.u32 	%r2025, %r520;
	@%p2403 bra 	$L__BB0_1234;
	not.pred 	%p2404, %p2727;
	@%p2404 bra 	$L__BB0_1254;
	mov.b32 	%r2026, 0;
$L__BB0_1239:
	mul.wide.u32 	%rd161, %r2026, 4;
	add.s64 	%rd162, %rd2, %rd161;
	ld.local.u32 	%r1745, [%rd162+160];
	setp.eq.s32 	%p2406, %r1745, 0;
	mov.pred 	%p2728, -1;
	@%p2406 bra 	$L__BB0_1241;
	add.s32 	%r1746, %r2026, 2;
	setp.ne.s32 	%p2407, %r1746, %r1962;
	sub.s32 	%r1747, 5, %r2026;
	setp.ne.s32 	%p2408, %r1747, %r507;
	and.pred  	%p2728, %p2407, %p2408;
$L__BB0_1241:
	add.s32 	%r522, %r2026, 1;
	setp.lt.s32 	%p2409, %r2026, %r1962;
	and.pred  	%p2410, %p2409, %p2728;
	mov.u32 	%r2026, %r522;
	@%p2410 bra 	$L__BB0_1239;
	not.pred 	%p2411, %p2728;
	@%p2411 bra 	$L__BB0_1254;
	mov.b32 	%r2027, 0;
$L__BB0_1244:
	mul.wide.u32 	%rd163, %r2027, 4;
	add.s64 	%rd164, %rd2, %rd163;
	ld.local.u32 	%r1749, [%rd164+192];
	setp.eq.s32 	%p2413, %r1749, 0;
	mov.pred 	%p2729, -1;
	@%p2413 bra 	$L__BB0_1246;
	add.s32 	%r1750, %r2027, 3;
	setp.ne.s32 	%p2414, %r1750, %r1962;
	sub.s32 	%r1751, 6, %r2027;
	setp.ne.s32 	%p2415, %r1751, %r507;
	and.pred  	%p2729, %p2414, %p2415;
$L__BB0_1246:
	add.s32 	%r524, %r2027, 1;
	setp.lt.s32 	%p2416, %r2027, %r1962;
	and.pred  	%p2417, %p2416, %p2729;
	mov.u32 	%r2027, %r524;
	@%p2417 bra 	$L__BB0_1244;
	not.pred 	%p2418, %p2729;
	@%p2418 bra 	$L__BB0_1254;
	mov.b32 	%r2028, 0;
$L__BB0_1249:
	mul.wide.u32 	%rd165, %r2028, 4;
	add.s64 	%rd166, %rd2, %rd165;
	ld.local.u32 	%r1753, [%rd166+224];
	setp.eq.s32 	%p2420, %r1753, 0;
	mov.pred 	%p2730, -1;
	@%p2420 bra 	$L__BB0_1251;
	add.s32 	%r1754, %r2028, 4;
	setp.ne.s32 	%p2421, %r1754, %r1962;
	sub.s32 	%r1755, 7, %r2028;
	setp.ne.s32 	%p2422, %r1755, %r507;
	and.pred  	%p2730, %p2421, %p2422;
$L__BB0_1251:
	add.s32 	%r526, %r2028, 1;
	setp.lt.s32 	%p2423, %r2028, %r1962;
	and.pred  	%p2424, %p2423, %p2730;
	mov.u32 	%r2028, %r526;
	@%p2424 bra 	$L__BB0_1249;
	not.pred 	%p2425, %p2730;
	@%p2425 bra 	$L__BB0_1254;
$L__BB0_1253:
	mul.wide.u32 	%rd167, %r2047, 8;
	add.s64 	%rd168, %rd1, %rd167;
	mov.b32 	%r1756, 2;
	st.local.v2.u32 	[%rd168], {%r1756, %r467};
	add.s32 	%r2047, %r2047, 1;
$L__BB0_1254:
	setp.eq.s32 	%p2426, %r467, 0;
	@%p2426 bra 	$L__BB0_1294;
	setp.lt.s32 	%p2427, %r1962, 0;
	sub.s32 	%r529, 2, %r1962;
	@%p2427 bra 	$L__BB0_1294;
	add.s32 	%r530, %r1962, 4;
	mov.b32 	%r2030, 0;
$L__BB0_1257:
	mul.wide.u32 	%rd169, %r2030, 4;
	add.s64 	%rd170, %rd2, %rd169;
	ld.local.u32 	%r1758, [%rd170];
	setp.eq.s32 	%p2429, %r1758, 0;
	mov.pred 	%p2731, -1;
	@%p2429 bra 	$L__BB0_1259;
	setp.ne.s32 	%p2430, %r2030, %r530;
	neg.s32 	%r1759, %r2030;
	setp.ne.s32 	%p2431, %r529, %r1759;
	and.pred  	%p2731, %p2430, %p2431;
$L__BB0_1259:
	add.s32 	%r532, %r2030, 1;
	setp.lt.s32 	%p2432, %r2030, %r1962;
	and.pred  	%p2433, %p2432, %p2731;
	mov.u32 	%r2030, %r532;
	@%p2433 bra 	$L__BB0_1257;
	not.pred 	%p2434, %p2731;
	@%p2434 bra 	$L__BB0_1295;
	add.s32 	%r533, %r1962, 3;
	mov.b32 	%r2031, 0;
$L__BB0_1262:
	mul.wide.u32 	%rd171, %r2031, 4;
	add.s64 	%rd172, %rd2, %rd171;
	ld.local.u32 	%r1761, [%rd172+32];
	setp.eq.s32 	%p2436, %r1761, 0;
	mov.pred 	%p2732, -1;
	@%p2436 bra 	$L__BB0_1264;
	setp.ne.s32 	%p2437, %r2031, %r533;
	sub.s32 	%r1762, 1, %r2031;
	setp.ne.s32 	%p2438, %r1762, %r529;
	and.pred  	%p2732, %p2437, %p2438;
$L__BB0_1264:
	add.s32 	%r535, %r2031, 1;
	setp.lt.s32 	%p2439, %r2031, %r1962;
	and.pred  	%p2440, %p2439, %p2732;
	mov.u32 	%r2031, %r535;
	@%p2440 bra 	$L__BB0_1262;
	not.pred 	%p2441, %p2732;
	@%p2441 bra 	$L__BB0_1295;
	add.s32 	%r536, %r1962, 2;
	mov.b32 	%r2032, 0;
$L__BB0_1267:
	mul.wide.u32 	%rd173, %r2032, 4;
	add.s64 	%rd174, %rd2, %rd173;
	ld.local.u32 	%r1764, [%rd174+64];
	setp.eq.s32 	%p2443, %r1764, 0;
	mov.pred 	%p2733, -1;
	@%p2443 bra 	$L__BB0_1269;
	setp.ne.s32 	%p2444, %r2032, %r536;
	setp.ne.s32 	%p2445, %r1962, %r2032;
	and.pred  	%p2733, %p2444, %p2445;
$L__BB0_1269:
	add.s32 	%r538, %r2032, 1;
	setp.lt.s32 	%p2446, %r2032, %r1962;
	and.pred  	%p2447, %p2446, %p2733;
	mov.u32 	%r2032, %r538;
	@%p2447 bra 	$L__BB0_1267;
	not.pred 	%p2448, %p2733;
	@%p2448 bra 	$L__BB0_1295;
	mov.b32 	%r2033, 0;
$L__BB0_1272:
	mul.wide.u32 	%rd175, %r2033, 4;
	add.s64 	%rd176, %rd2, %rd175;
	ld.local.u32 	%r540, [%rd176+96];
	setp.eq.s32 	%p2449, %r540, 0;
	add.s32 	%r541, %r2033, 1;
	setp.lt.s32 	%p2450, %r2033, %r1962;
	and.pred  	%p2451, %p2450, %p2449;
	mov.u32 	%r2033, %r541;
	@%p2451 bra 	$L__BB0_1272;
	setp.ne.s32 	%p2452, %r540, 0;
	@%p2452 bra 	$L__BB0_1295;
	mov.b32 	%r2034, 0;
$L__BB0_1275:
	mul.wide.u32 	%rd177, %r2034, 4;
	add.s64 	%rd178, %rd2, %rd177;
	ld.local.u32 	%r1767, [%rd178+128];
	setp.eq.s32 	%p2454, %r1767, 0;
	mov.pred 	%p2734, -1;
	@%p2454 bra 	$L__BB0_1277;
	setp.ne.s32 	%p2455, %r2034, %r1962;
	sub.s32 	%r1768, 4, %r2034;
	setp.ne.s32 	%p2456, %r1768, %r529;
	and.pred  	%p2734, %p2455, %p2456;
$L__BB0_1277:
	add.s32 	%r543, %r2034, 1;
	setp.lt.s32 	%p2457, %r2034, %r1962;
	and.pred  	%p2458, %p2457, %p2734;
	mov.u32 	%r2034, %r543;
	@%p2458 bra 	$L__BB0_1275;
	not.pred 	%p2459, %p2734;
	@%p2459 bra 	$L__BB0_1295;
	mov.b32 	%r2035, 0;
$L__BB0_1280:
	mul.wide.u32 	%rd179, %r2035, 4;
	add.s64 	%rd180, %rd2, %rd179;
	ld.local.u32 	%r1770, [%rd180+160];
	setp.eq.s32 	%p2461, %r1770, 0;
	mov.pred 	%p2735, -1;
	@%p2461 bra 	$L__BB0_1282;
	add.s32 	%r1771, %r2035, 1;
	setp.ne.s32 	%p2462, %r1771, %r1962;
	sub.s32 	%r1772, 5, %r2035;
	setp.ne.s32 	%p2463, %r1772, %r529;
	and.pred  	%p2735, %p2462, %p2463;
$L__BB0_1282:
	add.s32 	%r545, %r2035, 1;
	setp.lt.s32 	%p2464, %r2035, %r1962;
	and.pred  	%p2465, %p2464, %p2735;
	mov.u32 	%r2035, %r545;
	@%p2465 bra 	$L__BB0_1280;
	not.pred 	%p2466, %p2735;
	@%p2466 bra 	$L__BB0_1295;
	mov.b32 	%r2036, 0;
$L__BB0_1285:
	mul.wide.u32 	%rd181, %r2036, 4;
	add.s64 	%rd182, %rd2, %rd181;
	ld.local.u32 	%r1774, [%rd182+192];
	setp.eq.s32 	%p2468, %r1774, 0;
	mov.pred 	%p2736, -1;
	@%p2468 bra 	$L__BB0_1287;
	add.s32 	%r1775, %r2036, 2;
	setp.ne.s32 	%p2469, %r1775, %r1962;
	sub.s32 	%r1776, 6, %r2036;
	setp.ne.s32 	%p2470, %r1776, %r529;
	and.pred  	%p2736, %p2469, %p2470;
$L__BB0_1287:
	add.s32 	%r547, %r2036, 1;
	setp.lt.s32 	%p2471, %r2036, %r1962;
	and.pred  	%p2472, %p2471, %p2736;
	mov.u32 	%r2036, %r547;
	@%p2472 bra 	$L__BB0_1285;
	not.pred 	%p2473, %p2736;
	@%p2473 bra 	$L__BB0_1295;
	mov.b32 	%r2037, 0;
$L__BB0_1290:
	mul.wide.u32 	%rd183, %r2037, 4;
	add.s64 	%rd184, %rd2, %rd183;
	ld.local.u32 	%r1778, [%rd184+224];
	setp.eq.s32 	%p2475, %r1778, 0;
	mov.pred 	%p2737, -1;
	@%p2475 bra 	$L__BB0_1292;
	add.s32 	%r1779, %r2037, 3;
	setp.ne.s32 	%p2476, %r1779, %r1962;
	sub.s32 	%r1780, 7, %r2037;
	setp.ne.s32 	%p2477, %r1780, %r529;
	and.pred  	%p2737, %p2476, %p2477;
$L__BB0_1292:
	add.s32 	%r549, %r2037, 1;
	setp.lt.s32 	%p2478, %r2037, %r1962;
	and.pred  	%p2479, %p2478, %p2737;
	mov.u32 	%r2037, %r549;
	@%p2479 bra 	$L__BB0_1290;
	not.pred 	%p2480, %p2737;
	@%p2480 bra 	$L__BB0_1295;
$L__BB0_1294:
	mul.wide.u32 	%rd185, %r2047, 8;
	add.s64 	%rd186, %rd1, %rd185;
	mov.b32 	%r1781, 3;
	st.local.v2.u32 	[%rd186], {%r1781, %r467};
	add.s32 	%r2047, %r2047, 1;
$L__BB0_1295:
	setp.eq.s32 	%p2481, %r467, 0;
	@%p2481 bra 	$L__BB0_1335;
	setp.lt.s32 	%p2482, %r1962, 0;
	sub.s32 	%r552, 3, %r1962;
	@%p2482 bra 	$L__BB0_1335;
	add.s32 	%r553, %r1962, 5;
	mov.b32 	%r2039, 0;
$L__BB0_1298:
	mul.wide.u32 	%rd187, %r2039, 4;
	add.s64 	%rd188, %rd2, %rd187;
	ld.local.u32 	%r1783, [%rd188];
	setp.eq.s32 	%p2484, %r1783, 0;
	mov.pred 	%p2738, -1;
	@%p2484 bra 	$L__BB0_1300;
	setp.ne.s32 	%p2485, %r2039, %r553;
	neg.s32 	%r1784, %r2039;
	setp.ne.s32 	%p2486, %r552, %r1784;
	and.pred  	%p2738, %p2485, %p2486;
$L__BB0_1300:
	add.s32 	%r555, %r2039, 1;
	setp.lt.s32 	%p2487, %r2039, %r1962;
	and.pred  	%p2488, %p2487, %p2738;
	mov.u32 	%r2039, %r555;
	@%p2488 bra 	$L__BB0_1298;
	not.pred 	%p2489, %p2738;
	@%p2489 bra 	$L__BB0_1336;
	add.s32 	%r556, %r1962, 4;
	mov.b32 	%r2040, 0;
$L__BB0_1303:
	mul.wide.u32 	%rd189, %r2040, 4;
	add.s64 	%rd190, %rd2, %rd189;
	ld.local.u32 	%r1786, [%rd190+32];
	setp.eq.s32 	%p2491, %r1786, 0;
	mov.pred 	%p2739, -1;
	@%p2491 bra 	$L__BB0_1305;
	setp.ne.s32 	%p2492, %r2040, %r556;
	sub.s32 	%r1787, 1, %r2040;
	setp.ne.s32 	%p2493, %r1787, %r552;
	and.pred  	%p2739, %p2492, %p2493;
$L__BB0_1305:
	add.s32 	%r558, %r2040, 1;
	setp.lt.s32 	%p2494, %r2040, %r1962;
	and.pred  	%p2495, %p2494, %p2739;
	mov.u32 	%r2040, %r558;
	@%p2495 bra 	$L__BB0_1303;
	not.pred 	%p2496, %p2739;
	@%p2496 bra 	$L__BB0_1336;
	add.s32 	%r559, %r1962, 3;
	mov.b32 	%r2041, 0;
$L__BB0_1308:
	mul.wide.u32 	%rd191, %r2041, 4;
	add.s64 	%rd192, %rd2, %rd191;
	ld.local.u32 	%r1789, [%rd192+64];
	setp.eq.s32 	%p2498, %r1789, 0;
	mov.pred 	%p2740, -1;
	@%p2498 bra 	$L__BB0_1310;
	setp.ne.s32 	%p2499, %r2041, %r559;
	sub.s32 	%r1790, 2, %r2041;
	setp.ne.s32 	%p2500, %r1790, %r552;
	and.pred  	%p2740, %p2499, %p2500;
$L__BB0_1310:
	add.s32 	%r561, %r2041, 1;
	setp.lt.s32 	%p2501, %r2041, %r1962;
	and.pred  	%p2502, %p2501, %p2740;
	mov.u32 	%r2041, %r561;
	@%p2502 bra 	$L__BB0_1308;
	not.pred 	%p2503, %p2740;
	@%p2503 bra 	$L__BB0_1336;
	add.s32 	%r562, %r1962, 2;
	mov.b32 	%r2042, 0;
$L__BB0_1313:
	mul.wide.u32 	%rd193, %r2042, 4;
	add.s64 	%rd194, %rd2, %rd193;
	ld.local.u32 	%r1792, [%rd194+96];
	setp.eq.s32 	%p2505, %r1792, 0;
	mov.pred 	%p2741, -1;
	@%p2505 bra 	$L__BB0_1315;
	setp.ne.s32 	%p2506, %r2042, %r562;
	setp.ne.s32 	%p2507, %r1962, %r2042;
	and.pred  	%p2741, %p2506, %p2507;
$L__BB0_1315:
	add.s32 	%r564, %r2042, 1;
	setp.lt.s32 	%p2508, %r2042, %r1962;
	and.pred  	%p2509, %p2508, %p2741;
	mov.u32 	%r2042, %r564;
	@%p2509 bra 	$L__BB0_1313;
	not.pred 	%p2510, %p2741;
	@%p2510 bra 	$L__BB0_1336;
	mov.b32 	%r2043, 0;
$L__BB0_1318:
	mul.wide.u32 	%rd195, %r2043, 4;
	add.s64 	%rd196, %rd2, %rd195;
	ld.local.u32 	%r566, [%rd196+128];
	setp.eq.s32 	%p2511, %r566, 0;
	add.s32 	%r567, %r2043, 1;
	setp.lt.s32 	%p2512, %r2043, %r1962;
	and.pred  	%p2513, %p2512, %p2511;
	mov.u32 	%r2043, %r567;
	@%p2513 bra 	$L__BB0_1318;
	setp.ne.s32 	%p2514, %r566, 0;
	@%p2514 bra 	$L__BB0_1336;
	mov.b32 	%r2044, 0;
$L__BB0_1321:
	mul.wide.u32 	%rd197, %r2044, 4;
	add.s64 	%rd198, %rd2, %rd197;
	ld.local.u32 	%r1795, [%rd198+160];
	setp.eq.s32 	%p2516, %r1795, 0;
	mov.pred 	%p2742, -1;
	@%p2516 bra 	$L__BB0_1323;
	setp.ne.s32 	%p2517, %r2044, %r1962;
	sub.s32 	%r1796, 5, %r2044;
	setp.ne.s32 	%p2518, %r1796, %r552;
	and.pred  	%p2742, %p2517, %p2518;
$L__BB0_1323:
	add.s32 	%r569, %r2044, 1;
	setp.lt.s32 	%p2519, %r2044, %r1962;
	and.pred  	%p2520, %p2519, %p2742;
	mov.u32 	%r2044, %r569;
	@%p2520 bra 	$L__BB0_1321;
	not.pred 	%p2521, %p2742;
	@%p2521 bra 	$L__BB0_1336;
	mov.b32 	%r2045, 0;
$L__BB0_1326:
	mul.wide.u32 	%rd199, %r2045, 4;
	add.s64 	%rd200, %rd2, %rd199;
	ld.local.u32 	%r1798, [%rd200+192];
	setp.eq.s32 	%p2523, %r1798, 0;
	mov.pred 	%p2743, -1;
	@%p2523 bra 	$L__BB0_1328;
	add.s32 	%r1799, %r2045, 1;
	setp.ne.s32 	%p2524, %r1799, %r1962;
	sub.s32 	%r1800, 6, %r2045;
	setp.ne.s32 	%p2525, %r1800, %r552;
	and.pred  	%p2743, %p2524, %p2525;
$L__BB0_1328:
	add.s32 	%r571, %r2045, 1;
	setp.lt.s32 	%p2526, %r2045, %r1962;
	and.pred  	%p2527, %p2526, %p2743;
	mov.u32 	%r2045, %r571;
	@%p2527 bra 	$L__BB0_1326;
	not.pred 	%p2528, %p2743;
	@%p2528 bra 	$L__BB0_1336;
	mov.b32 	%r2046, 0;
$L__BB0_1331:
	mul.wide.u32 	%rd201, %r2046, 4;
	add.s64 	%rd202, %rd2, %rd201;
	ld.local.u32 	%r1802, [%rd202+224];
	setp.eq.s32 	%p2530, %r1802, 0;
	mov.pred 	%p2744, -1;
	@%p2530 bra 	$L__BB0_1333;
	add.s32 	%r1803, %r2046, 2;
	setp.ne.s32 	%p2531, %r1803, %r1962;
	sub.s32 	%r1804, 7, %r2046;
	setp.ne.s32 	%p2532, %r1804, %r552;
	and.pred  	%p2744, %p2531, %p2532;
$L__BB0_1333:
	add.s32 	%r573, %r2046, 1;
	setp.lt.s32 	%p2533, %r2046, %r1962;
	and.pred  	%p2534, %p2533, %p2744;
	mov.u32 	%r2046, %r573;
	@%p2534 bra 	$L__BB0_1331;
	not.pred 	%p2535, %p2744;
	@%p2535 bra 	$L__BB0_1336;
$L__BB0_1335:
	mul.wide.u32 	%rd203, %r2047, 8;
	add.s64 	%rd204, %rd1, %rd203;
	mov.b32 	%r1805, 4;
	st.local.v2.u32 	[%rd204], {%r1805, %r467};
	add.s32 	%r2047, %r2047, 1;
$L__BB0_1336:
	setp.eq.s32 	%p2536, %r467, 0;
	@%p2536 bra 	$L__BB0_1376;
	setp.lt.s32 	%p2537, %r1962, 0;
	sub.s32 	%r576, 4, %r1962;
	@%p2537 bra 	$L__BB0_1376;
	add.s32 	%r577, %r1962, 6;
	mov.b32 	%r2048, 0;
$L__BB0_1339:
	mul.wide.u32 	%rd205, %r2048, 4;
	add.s64 	%rd206, %rd2, %rd205;
	ld.local.u32 	%r1807, [%rd206];
	setp.eq.s32 	%p2539, %r1807, 0;
	mov.pred 	%p2745, -1;
	@%p2539 bra 	$L__BB0_1341;
	setp.ne.s32 	%p2540, %r2048, %r577;
	neg.s32 	%r1808, %r2048;
	setp.ne.s32 	%p2541, %r576, %r1808;
	and.pred  	%p2745, %p2540, %p2541;
$L__BB0_1341:
	add.s32 	%r579, %r2048, 1;
	setp.lt.s32 	%p2542, %r2048, %r1962;
	and.pred  	%p2543, %p2542, %p2745;
	mov.u32 	%r2048, %r579;
	@%p2543 bra 	$L__BB0_1339;
	not.pred 	%p2544, %p2745;
	@%p2544 bra 	$L__BB0_1377;
	add.s32 	%r580, %r1962, 5;
	mov.b32 	%r2049, 0;
$L__BB0_1344:
	mul.wide.u32 	%rd207, %r2049, 4;
	add.s64 	%rd208, %rd2, %rd207;
	ld.local.u32 	%r1810, [%rd208+32];
	setp.eq.s32 	%p2546, %r1810, 0;
	mov.pred 	%p2746, -1;
	@%p2546 bra 	$L__BB0_1346;
	setp.ne.s32 	%p2547, %r2049, %r580;
	sub.s32 	%r1811, 1, %r2049;
	setp.ne.s32 	%p2548, %r1811, %r576;
	and.pred  	%p2746, %p2547, %p2548;
$L__BB0_1346:
	add.s32 	%r582, %r2049, 1;
	setp.lt.s32 	%p2549, %r2049, %r1962;
	and.pred  	%p2550, %p2549, %p2746;
	mov.u32 	%r2049, %r582;
	@%p2550 bra 	$L__BB0_1344;
	not.pred 	%p2551, %p2746;
	@%p2551 bra 	$L__BB0_1377;
	add.s32 	%r583, %r1962, 4;
	mov.b32 	%r2050, 0;
$L__BB0_1349:
	mul.wide.u32 	%rd209, %r2050, 4;
	add.s64 	%rd210, %rd2, %rd209;
	ld.local.u32 	%r1813, [%rd210+64];
	setp.eq.s32 	%p2553, %r1813, 0;
	mov.pred 	%p2747, -1;
	@%p2553 bra 	$L__BB0_1351;
	setp.ne.s32 	%p2554, %r2050, %r583;
	sub.s32 	%r1814, 2, %r2050;
	setp.ne.s32 	%p2555, %r1814, %r576;
	and.pred  	%p2747, %p2554, %p2555;
$L__BB0_1351:
	add.s32 	%r585, %r2050, 1;
	setp.lt.s32 	%p2556, %r2050, %r1962;
	and.pred  	%p2557, %p2556, %p2747;
	mov.u32 	%r2050, %r585;
	@%p2557 bra 	$L__BB0_1349;
	not.pred 	%p2558, %p2747;
	@%p2558 bra 	$L__BB0_1377;
	add.s32 	%r586, %r1962, 3;
	mov.b32 	%r2051, 0;
$L__BB0_1354:
	mul.wide.u32 	%rd211, %r2051, 4;
	add.s64 	%rd212, %rd2, %rd211;
	ld.local.u32 	%r1816, [%rd212+96];
	setp.eq.s32 	%p2560, %r1816, 0;
	mov.pred 	%p2748, -1;
	@%p2560 bra 	$L__BB0_1356;
	setp.ne.s32 	%p2561, %r2051, %r586;
	sub.s32 	%r1817, 3, %r2051;
	setp.ne.s32 	%p2562, %r1817, %r576;
	and.pred  	%p2748, %p2561, %p2562;
$L__BB0_1356:
	add.s32 	%r588, %r2051, 1;
	setp.lt.s32 	%p2563, %r2051, %r1962;
	and.pred  	%p2564, %p2563, %p2748;
	mov.u32 	%r2051, %r588;
	@%p2564 bra 	$L__BB0_1354;
	not.pred 	%p2565, %p2748;
	@%p2565 bra 	$L__BB0_1377;
	add.s32 	%r589, %r1962, 2;
	mov.b32 	%r2052, 0;
$L__BB0_1359:
	mul.wide.u32 	%rd213, %r2052, 4;
	add.s64 	%rd214, %rd2, %rd213;
	ld.local.u32 	%r1819, [%rd214+128];
	setp.eq.s32 	%p2567, %r1819, 0;
	mov.pred 	%p2749, -1;
	@%p2567 bra 	$L__BB0_1361;
	setp.ne.s32 	%p2568, %r2052, %r589;
	setp.ne.s32 	%p2569, %r1962, %r2052;
	and.pred  	%p2749, %p2568, %p2569;
$L__BB0_1361:
	add.s32 	%r591, %r2052, 1;
	setp.lt.s32 	%p2570, %r2052, %r1962;
	and.pred  	%p2571, %p2570, %p2749;
	mov.u32 	%r2052, %r591;
	@%p2571 bra 	$L__BB0_1359;
	not.pred 	%p2572, %p2749;
	@%p2572 bra 	$L__BB0_1377;
	mov.b32 	%r2053, 0;
$L__BB0_1364:
	mul.wide.u32 	%rd215, %r2053, 4;
	add.s64 	%rd216, %rd2, %rd215;
	ld.local.u32 	%r593, [%rd216+160];
	setp.eq.s32 	%p2573, %r593, 0;
	add.s32 	%r594, %r2053, 1;
	setp.lt.s32 	%p2574, %r2053, %r1962;
	and.pred  	%p2575, %p2574, %p2573;
	mov.u32 	%r2053, %r594;
	@%p2575 bra 	$L__BB0_1364;
	setp.ne.s32 	%p2576, %r593, 0;
	@%p2576 bra 	$L__BB0_1377;
	mov.b32 	%r2054, 0;
$L__BB0_1367:
	mul.wide.u32 	%rd217, %r2054, 4;
	add.s64 	%rd218, %rd2, %rd217;
	ld.local.u32 	%r1822, [%rd218+192];
	setp.eq.s32 	%p2578, %r1822, 0;
	mov.pred 	%p2750, -1;
	@%p2578 bra 	$L__BB0_1369;
	setp.ne.s32 	%p2579, %r2054, %r1962;
	sub.s32 	%r1823, 6, %r2054;
	setp.ne.s32 	%p2580, %r1823, %r576;
	and.pred  	%p2750, %p2579, %p2580;
$L__BB0_1369:
	add.s32 	%r596, %r2054, 1;
	setp.lt.s32 	%p2581, %r2054, %r1962;
	and.pred  	%p2582, %p2581, %p2750;
	mov.u32 	%r2054, %r596;
	@%p2582 bra 	$L__BB0_1367;
	not.pred 	%p2583, %p2750;
	@%p2583 bra 	$L__BB0_1377;
	mov.b32 	%r2055, 0;
$L__BB0_1372:
	mul.wide.u32 	%rd219, %r2055, 4;
	add.s64 	%rd220, %rd2, %rd219;
	ld.local.u32 	%r1825, [%rd220+224];
	setp.eq.s32 	%p2585, %r1825, 0;
	mov.pred 	%p2751, -1;
	@%p2585 bra 	$L__BB0_1374;
	add.s32 	%r1826, %r2055, 1;
	setp.ne.s32 	%p2586, %r1826, %r1962;
	sub.s32 	%r1827, 7, %r2055;
	setp.ne.s32 	%p2587, %r1827, %r576;
	and.pred  	%p2751, %p2586, %p2587;
$L__BB0_1374:
	add.s32 	%r598, %r2055, 1;
	setp.lt.s32 	%p2588, %r2055, %r1962;
	and.pred  	%p2589, %p2588, %p2751;
	mov.u32 	%r2055, %r598;
	@%p2589 bra 	$L__BB0_1372;
	not.pred 	%p2590, %p2751;
	@%p2590 bra 	$L__BB0_1377;
$L__BB0_1376:
	mul.wide.u32 	%rd221, %r2047, 8;
	add.s64 	%rd222, %rd1, %rd221;
	mov.b32 	%r1828, 5;
	st.local.v2.u32 	[%rd222], {%r1828, %r467};
	add.s32 	%r2047, %r2047, 1;
$L__BB0_1377:
	setp.eq.s32 	%p2591, %r467, 0;
	@%p2591 bra 	$L__BB0_1417;
	setp.lt.s32 	%p2592, %r1962, 0;
	sub.s32 	%r601, 5, %r1962;
	@%p2592 bra 	$L__BB0_1417;
	add.s32 	%r602, %r1962, 7;
	mov.b32 	%r2057, 0;
$L__BB0_1380:
	mul.wide.u32 	%rd223, %r2057, 4;
	add.s64 	%rd224, %rd2, %rd223;
	ld.local.u32 	%r1830, [%rd224];
	setp.eq.s32 	%p2594, %r1830, 0;
	mov.pred 	%p2752, -1;
	@%p2594 bra 	$L__BB0_1382;
	setp.ne.s32 	%p2595, %r2057, %r602;
	neg.s32 	%r1831, %r2057;
	setp.ne.s32 	%p2596, %r601, %r1831;
	and.pred  	%p2752, %p2595, %p2596;
$L__BB0_1382:
	add.s32 	%r604, %r2057, 1;
	setp.lt.s32 	%p2597, %r2057, %r1962;
	and.pred  	%p2598, %p2597, %p2752;
	mov.u32 	%r2057, %r604;
	@%p2598 bra 	$L__BB0_1380;
	not.pred 	%p2599, %p2752;
	@%p2599 bra 	$L__BB0_1418;
	add.s32 	%r605, %r1962, 6;
	mov.b32 	%r2058, 0;
$L__BB0_1385:
	mul.wide.u32 	%rd225, %r2058, 4;
	add.s64 	%rd226, %rd2, %rd225;
	ld.local.u32 	%r1833, [%rd226+32];
	setp.eq.s32 	%p2601, %r1833, 0;
	mov.pred 	%p2753, -1;
	@%p2601 bra 	$L__BB0_1387;
	setp.ne.s32 	%p2602, %r2058, %r605;
	sub.s32 	%r1834, 1, %r2058;
	setp.ne.s32 	%p2603, %r1834, %r601;
	and.pred  	%p2753, %p2602, %p2603;
$L__BB0_1387:
	add.s32 	%r607, %r2058, 1;
	setp.lt.s32 	%p2604, %r2058, %r1962;
	and.pred  	%p2605, %p2604, %p2753;
	mov.u32 	%r2058, %r607;
	@%p2605 bra 	$L__BB0_1385;
	not.pred 	%p2606, %p2753;
	@%p2606 bra 	$L__BB0_1418;
	add.s32 	%r608, %r1962, 5;
	mov.b32 	%r2059, 0;
$L__BB0_1390:
	mul.wide.u32 	%rd227, %r2059, 4;
	add.s64 	%rd228, %rd2, %rd227;
	ld.local.u32 	%r1836, [%rd228+64];
	setp.eq.s32 	%p2608, %r1836, 0;
	mov.pred 	%p2754, -1;
	@%p2608 bra 	$L__BB0_1392;
	setp.ne.s32 	%p2609, %r2059, %r608;
	sub.s32 	%r1837, 2, %r2059;
	setp.ne.s32 	%p2610, %r1837, %r601;
	and.pred  	%p2754, %p2609, %p2610;
$L__BB0_1392:
	add.s32 	%r610, %r2059, 1;
	setp.lt.s32 	%p2611, %r2059, %r1962;
	and.pred  	%p2612, %p2611, %p2754;
	mov.u32 	%r2059, %r610;
	@%p2612 bra 	$L__BB0_1390;
	not.pred 	%p2613, %p2754;
	@%p2613 bra 	$L__BB0_1418;
	add.s32 	%r611, %r1962, 4;
	mov.b32 	%r2060, 0;
$L__BB0_1395:
	mul.wide.u32 	%rd229, %r2060, 4;
	add.s64 	%rd230, %rd2, %rd229;
	ld.local.u32 	%r1839, [%rd230+96];
	setp.eq.s32 	%p2615, %r1839, 0;
	mov.pred 	%p2755, -1;
	@%p2615 bra 	$L__BB0_1397;
	setp.ne.s32 	%p2616, %r2060, %r611;
	sub.s32 	%r1840, 3, %r2060;
	setp.ne.s32 	%p2617, %r1840, %r601;
	and.pred  	%p2755, %p2616, %p2617;
$L__BB0_1397:
	add.s32 	%r613, %r2060, 1;
	setp.lt.s32 	%p2618, %r2060, %r1962;
	and.pred  	%p2619, %p2618, %p2755;
	mov.u32 	%r2060, %r613;
	@%p2619 bra 	$L__BB0_1395;
	not.pred 	%p2620, %p2755;
	@%p2620 bra 	$L__BB0_1418;
	add.s32 	%r614, %r1962, 3;
	mov.b32 	%r2061, 0;
$L__BB0_1400:
	mul.wide.u32 	%rd231, %r2061, 4;
	add.s64 	%rd232, %rd2, %rd231;
	ld.local.u32 	%r1842, [%rd232+128];
	setp.eq.s32 	%p2622, %r1842, 0;
	mov.pred 	%p2756, -1;
	@%p2622 bra 	$L__BB0_1402;
	setp.ne.s32 	%p2623, %r2061, %r614;
	sub.s32 	%r1843, 4, %r2061;
	setp.ne.s32 	%p2624, %r1843, %r601;
	and.pred  	%p2756, %p2623, %p2624;
$L__BB0_1402:
	add.s32 	%r616, %r2061, 1;
	setp.lt.s32 	%p2625, %r2061, %r1962;
	and.pred  	%p2626, %p2625, %p2756;
	mov.u32 	%r2061, %r616;
	@%p2626 bra 	$L__BB0_1400;
	not.pred 	%p2627, %p2756;
	@%p2627 bra 	$L__BB0_1418;
	add.s32 	%r617, %r1962, 2;
	mov.b32 	%r2062, 0;
$L__BB0_1405:
	mul.wide.u32 	%rd233, %r2062, 4;
	add.s64 	%rd234, %rd2, %rd233;
	ld.local.u32 	%r1845, [%rd234+160];
	setp.eq.s32 	%p2629, %r1845, 0;
	mov.pred 	%p2757, -1;
	@%p2629 bra 	$L__BB0_1407;
	setp.ne.s32 	%p2630, %r2062, %r617;
	setp.ne.s32 	%p2631, %r1962, %r2062;
	and.pred  	%p2757, %p2630, %p2631;
$L__BB0_1407:
	add.s32 	%r619, %r2062, 1;
	setp.lt.s32 	%p2632, %r2062, %r1962;
	and.pred  	%p2633, %p2632, %p2757;
	mov.u32 	%r2062, %r619;
	@%p2633 bra 	$L__BB0_1405;
	not.pred 	%p2634, %p2757;
	@%p2634 bra 	$L__BB0_1418;
	mov.b32 	%r2063, 0;
$L__BB0_1410:
	mul.wide.u32 	%rd235, %r2063, 4;
	add.s64 	%rd236, %rd2, %rd235;
	ld.local.u32 	%r621, [%rd236+192];
	setp.eq.s32 	%p2635, %r621, 0;
	add.s32 	%r622, %r2063, 1;
	setp.lt.s32 	%p2636, %r2063, %r1962;
	and.pred  	%p2637, %p2636, %p2635;
	mov.u32 	%r2063, %r622;
	@%p2637 bra 	$L__BB0_1410;
	setp.ne.s32 	%p2638, %r621, 0;
	@%p2638 bra 	$L__BB0_1418;
	mov.b32 	%r2064, 0;
$L__BB0_1413:
	mul.wide.u32 	%rd237, %r2064, 4;
	add.s64 	%rd238, %rd2, %rd237;
	ld.local.u32 	%r1848, [%rd238+224];
	setp.eq.s32 	%p2640, %r1848, 0;
	mov.pred 	%p2758, -1;
	@%p2640 bra 	$L__BB0_1415;
	setp.ne.s32 	%p2641, %r2064, %r1962;
	sub.s32 	%r1849, 7, %r2064;
	setp.ne.s32 	%p2642, %r1849, %r601;
	and.pred  	%p2758, %p2641, %p2642;
$L__BB0_1415:
	add.s32 	%r624, %r2064, 1;
	setp.lt.s32 	%p2643, %r2064, %r1962;
	and.pred  	%p2644, %p2643, %p2758;
	mov.u32 	%r2064, %r624;
	@%p2644 bra 	$L__BB0_1413;
	not.pred 	%p2645, %p2758;
	@%p2645 bra 	$L__BB0_1418;
$L__BB0_1417:
	mul.wide.u32 	%rd239, %r2047, 8;
	add.s64 	%rd240, %rd1, %rd239;
	mov.b32 	%r1850, 6;
	st.local.v2.u32 	[%rd240], {%r1850, %r467};
	add.s32 	%r2047, %r2047, 1;
$L__BB0_1418:
	setp.eq.s32 	%p2646, %r467, 0;
	@%p2646 bra 	$L__BB0_1458;
	setp.lt.s32 	%p2647, %r1962, 0;
	sub.s32 	%r627, 6, %r1962;
	@%p2647 bra 	$L__BB0_1458;
	add.s32 	%r628, %r1962, 8;
	mov.b32 	%r2066, 0;
$L__BB0_1421:
	mul.wide.u32 	%rd241, %r2066, 4;
	add.s64 	%rd242, %rd2, %rd241;
	ld.local.u32 	%r1852, [%rd242];
	setp.eq.s32 	%p2649, %r1852, 0;
	mov.pred 	%p2759, -1;
	@%p2649 bra 	$L__BB0_1423;
	setp.ne.s32 	%p2650, %r2066, %r628;
	neg.s32 	%r1853, %r2066;
	setp.ne.s32 	%p2651, %r627, %r1853;
	and.pred  	%p2759, %p2650, %p2651;
$L__BB0_1423:
	add.s32 	%r630, %r2066, 1;
	setp.lt.s32 	%p2652, %r2066, %r1962;
	and.pred  	%p2653, %p2652, %p2759;
	mov.u32 	%r2066, %r630;
	@%p2653 bra 	$L__BB0_1421;
	not.pred 	%p2654, %p2759;
	mov.u32 	%r2074, %r2047;
	@%p2654 bra 	$L__BB0_1459;
	add.s32 	%r631, %r1962, 7;
	mov.b32 	%r2067, 0;
$L__BB0_1426:
	mul.wide.u32 	%rd243, %r2067, 4;
	add.s64 	%rd244, %rd2, %rd243;
	ld.local.u32 	%r1855, [%rd244+32];
	setp.eq.s32 	%p2656, %r1855, 0;
	mov.pred 	%p2760, -1;
	@%p2656 bra 	$L__BB0_1428;
	setp.ne.s32 	%p2657, %r2067, %r631;
	sub.s32 	%r1856, 1, %r2067;
	setp.ne.s32 	%p2658, %r1856, %r627;
	and.pred  	%p2760, %p2657, %p2658;
$L__BB0_1428:
	add.s32 	%r633, %r2067, 1;
	setp.lt.s32 	%p2659, %r2067, %r1962;
	and.pred  	%p2660, %p2659, %p2760;
	mov.u32 	%r2067, %r633;
	@%p2660 bra 	$L__BB0_1426;
	not.pred 	%p2661, %p2760;
	mov.u32 	%r2074, %r2047;
	@%p2661 bra 	$L__BB0_1459;
	add.s32 	%r634, %r1962, 6;
	mov.b32 	%r2068, 0;
$L__BB0_1431:
	mul.wide.u32 	%rd245, %r2068, 4;
	add.s64 	%rd246, %rd2, %rd245;
	ld.local.u32 	%r1858, [%rd246+64];
	setp.eq.s32 	%p2663, %r1858, 0;
	mov.pred 	%p2761, -1;
	@%p2663 bra 	$L__BB0_1433;
	setp.ne.s32 	%p2664, %r2068, %r634;
	sub.s32 	%r1859, 2, %r2068;
	setp.ne.s32 	%p2665, %r1859, %r627;
	and.pred  	%p2761, %p2664, %p2665;
$L__BB0_1433:
	add.s32 	%r636, %r2068, 1;
	setp.lt.s32 	%p2666, %r2068, %r1962;
	and.pred  	%p2667, %p2666, %p2761;
	mov.u32 	%r2068, %r636;
	@%p2667 bra 	$L__BB0_1431;
	not.pred 	%p2668, %p2761;
	mov.u32 	%r2074, %r2047;
	@%p2668 bra 	$L__BB0_1459;
	add.s32 	%r637, %r1962, 5;
	mov.b32 	%r2069, 0;
$L__BB0_1436:
	mul.wide.u32 	%rd247, %r2069, 4;
	add.s64 	%rd248, %rd2, %rd247;
	ld.local.u32 	%r1861, [%rd248+96];
	setp.eq.s32 	%p2670, %r1861, 0;
	mov.pred 	%p2762, -1;
	@%p2670 bra 	$L__BB0_1438;
	setp.ne.s32 	%p2671, %r2069, %r637;
	sub.s32 	%r1862, 3, %r2069;
	setp.ne.s32 	%p2672, %r1862, %r627;
	and.pred  	%p2762, %p2671, %p2672;
$L__BB0_1438:
	add.s32 	%r639, %r2069, 1;
	setp.lt.s32 	%p2673, %r2069, %r1962;
	and.pred  	%p2674, %p2673, %p2762;
	mov.u32 	%r2069, %r639;
	@%p2674 bra 	$L__BB0_1436;
	not.pred 	%p2675, %p2762;
	mov.u32 	%r2074, %r2047;
	@%p2675 bra 	$L__BB0_1459;
	add.s32 	%r640, %r1962, 4;
	mov.b32 	%r2070, 0;
$L__BB0_1441:
	mul.wide.u32 	%rd249, %r2070, 4;
	add.s64 	%rd250, %rd2, %rd249;
	ld.local.u32 	%r1864, [%rd250+128];
	setp.eq.s32 	%p2677, %r1864, 0;
	mov.pred 	%p2763, -1;
	@%p2677 bra 	$L__BB0_1443;
	setp.ne.s32 	%p2678, %r2070, %r640;
	sub.s32 	%r1865, 4, %r2070;
	setp.ne.s32 	%p2679, %r1865, %r627;
	and.pred  	%p2763, %p2678, %p2679;
$L__BB0_1443:
	add.s32 	%r642, %r2070, 1;
	setp.lt.s32 	%p2680, %r2070, %r1962;
	and.pred  	%p2681, %p2680, %p2763;
	mov.u32 	%r2070, %r642;
	@%p2681 bra 	$L__BB0_1441;
	not.pred 	%p2682, %p2763;
	mov.u32 	%r2074, %r2047;
	@%p2682 bra 	$L__BB0_1459;
	add.s32 	%r643, %r1962, 3;
	mov.b32 	%r2071, 0;
$L__BB0_1446:
	mul.wide.u32 	%rd251, %r2071, 4;
	add.s64 	%rd252, %rd2, %rd251;
	ld.local.u32 	%r1867, [%rd252+160];
	setp.eq.s32 	%p2684, %r1867, 0;
	mov.pred 	%p2764, -1;
	@%p2684 bra 	$L__BB0_1448;
	setp.ne.s32 	%p2685, %r2071, %r643;
	sub.s32 	%r1868, 5, %r2071;
	setp.ne.s32 	%p2686, %r1868, %r627;
	and.pred  	%p2764, %p2685, %p2686;
$L__BB0_1448:
	add.s32 	%r645, %r2071, 1;
	setp.lt.s32 	%p2687, %r2071, %r1962;
	and.pred  	%p2688, %p2687, %p2764;
	mov.u32 	%r2071, %r645;
	@%p2688 bra 	$L__BB0_1446;
	not.pred 	%p2689, %p2764;
	mov.u32 	%r2074, %r2047;
	@%p2689 bra 	$L__BB0_1459;
	add.s32 	%r646, %r1962, 2;
	mov.b32 	%r2072, 0;
$L__BB0_1451:
	mul.wide.u32 	%rd253, %r2072, 4;
	add.s64 	%rd254, %rd2, %rd253;
	ld.local.u32 	%r1870, [%rd254+192];
	setp.eq.s32 	%p2691, %r1870, 0;
	mov.pred 	%p2765, -1;
	@%p2691 bra 	$L__BB0_1453;
	setp.ne.s32 	%p2692, %r2072, %r646;
	setp.ne.s32 	%p2693, %r1962, %r2072;
	and.pred  	%p2765, %p2692, %p2693;
$L__BB0_1453:
	add.s32 	%r648, %r2072, 1;
	setp.lt.s32 	%p2694, %r2072, %r1962;
	and.pred  	%p2695, %p2694, %p2765;
	mov.u32 	%r2072, %r648;
	@%p2695 bra 	$L__BB0_1451;
	not.pred 	%p2696, %p2765;
	mov.u32 	%r2074, %r2047;
	@%p2696 bra 	$L__BB0_1459;
	mov.b32 	%r2073, 0;
$L__BB0_1456:
	mul.wide.u32 	%rd255, %r2073, 4;
	add.s64 	%rd256, %rd2, %rd255;
	ld.local.u32 	%r650, [%rd256+224];
	setp.eq.s32 	%p2697, %r650, 0;
	add.s32 	%r651, %r2073, 1;
	setp.lt.s32 	%p2698, %r2073, %r1962;
	and.pred  	%p2699, %p2698, %p2697;
	mov.u32 	%r2073, %r651;
	@%p2699 bra 	$L__BB0_1456;
	setp.ne.s32 	%p2700, %r650, 0;
	mov.u32 	%r2074, %r2047;
	@%p2700 bra 	$L__BB0_1459;
$L__BB0_1458:
	mul.wide.u32 	%rd257, %r2047, 8;
	add.s64 	%rd258, %rd1, %rd257;
	mov.b32 	%r1872, 7;
	st.local.v2.u32 	[%rd258], {%r1872, %r467};
	add.s32 	%r2074, %r2047, 1;
$L__BB0_1459:
	setp.ne.s32 	%p2701, %r2074, 0;
	@%p2701 bra 	$L__BB0_1025;
$L__BB0_1460:
	ld.param.u32 	%r1878, [_Z12nQueenKernelPiii_param_2];
	ld.param.u64 	%rd264, [_Z12nQueenKernelPiii_param_0];
	cvta.to.global.u64 	%rd261, %rd264;
	mov.u32 	%r1874, %ctaid.x;
	mov.u32 	%r1875, %tid.x;
	mad.lo.s32 	%r1876, %r1878, %r1874, %r1875;
	mul.wide.u32 	%rd262, %r1876, 4;
	add.s64 	%rd263, %rd261, %rd262;
	st.global.u32 	[%rd263], %r2076;
	ret;

}


// ===== COMPILED SASS (sm_100) =====

	.target	sm_100

	.elftype	@"ET_EXEC"


//--------------------- .note.nv.tkinfo           --------------------------
	.section	.note.nv.tkinfo,"",@"SHT_NOTE"
	.sectionflags	@"SHF_NOTE_NV_TKINFO"
	.tkinfo
        /*0018*/ 	.word	0x00000002
        /*0030*/ 	.string	""
        /*0030*/ 	.string	"ptxas"
        /*0030*/ 	.string	"Cuda compilation tools, release 13.0, V13.0.88"
        /*0030*/ 	.string	"Build cuda_13.0.r13.0/compiler.36424714_0"
        /*0030*/ 	.string	"-arch sm_100 -m 64 "



//--------------------- .note.nv.cuinfo           --------------------------
	.section	.note.nv.cuinfo,"",@"SHT_NOTE"
	.sectionflags	@"SHF_NOTE_NV_CUINFO"
        /*0018*/ 	.short	0x0002
        /*001a*/ 	.short	0x0064
        /*001c*/ 	.short	0x0082
	.zero		2


//--------------------- .nv.info                  --------------------------
	.section	.nv.info,"",@"SHT_CUDA_INFO"
	.align	4


	//----- nvinfo : EIATTR_REGCOUNT
	.align		4
        /*0000*/ 	.byte	0x04, 0x2f
        /*0002*/ 	.short	(.L_3 - .L_2)
	.align		4
.L_2:
        /*0004*/ 	.word	index@(_Z12nQueenKernelPiii)
        /*0008*/ 	.word	0x0000003c


	//----- nvinfo : EIATTR_FRAME_SIZE
	.align		4
.L_3:
        /*000c*/ 	.byte	0x04, 0x11
        /*000e*/ 	.short	(.L_5 - .L_4)
	.align		4
.L_4:
        /*0010*/ 	.word	index@($__internal_0_$__cuda_sm3x_div_rn_noftz_f32_slowpath)
        /*0014*/ 	.word	0x00000310


	//----- nvinfo : EIATTR_FRAME_SIZE
	.align		4
.L_5:
        /*0018*/ 	.byte	0x04, 0x11
        /*001a*/ 	.short	(.L_7 - .L_6)
	.align		4
.L_6:
        /*001c*/ 	.word	index@(_Z12nQueenKernelPiii)
        /*0020*/ 	.word	0x00000310


	//----- nvinfo : EIATTR_MIN_STACK_SIZE
	.align		4
.L_7:
        /*0024*/ 	.byte	0x04, 0x12
        /*0026*/ 	.short	(.L_9 - .L_8)
	.align		4
.L_8:
        /*0028*/ 	.word	index@(_Z12nQueenKernelPiii)
        /*002c*/ 	.word	0x00000310
.L_9:


//--------------------- .nv.compat                --------------------------
	.section	.nv.compat,"",@"SHT_CUDA_COMPAT_INFO"
	.align	4
        /*0000*/ 	.byte	0x02, 0x09, 0x00, 0x00, 0x02, 0x02, 0x01, 0x00, 0x02, 0x05, 0x05, 0x00, 0x03, 0x07, 0x01, 0x01
        /*0010*/ 	.byte	0x02, 0x03, 0x00, 0x00, 0x02, 0x06, 0x01, 0x00, 0x04, 0x0b, 0x08, 0x00, 0x01, 0x00, 0x00, 0x00
        /*0020*/ 	.byte	0x00, 0x00, 0x00, 0x00


//--------------------- .nv.info._Z12nQueenKernelPiii --------------------------
	.section	.nv.info._Z12nQueenKernelPiii,"",@"SHT_CUDA_INFO"
	.sectionflags	@""
	.align	4


	//----- nvinfo : EIATTR_CUDA_API_VERSION
	.align		4
        /*0000*/ 	.byte	0x04, 0x37
        /*0002*/ 	.short	(.L_11 - .L_10)
.L_10:
        /*0004*/ 	.word	0x00000082


	//----- nvinfo : EIATTR_KPARAM_INFO
	.align		4
.L_11:
        /*0008*/ 	.byte	0x04, 0x17
        /*000a*/ 	.short	(.L_13 - .L_12)
.L_12:
        /*000c*/ 	.word	0x00000000
        /*0010*/ 	.short	0x0002
        /*0012*/ 	.short	0x000c
        /*0014*/ 	.byte	0x00, 0xf0, 0x11, 0x00


	//----- nvinfo : EIATTR_KPARAM_INFO
	.align		4
.L_13:
        /*0018*/ 	.byte	0x04, 0x17
        /*001a*/ 	.short	(.L_15 - .L_14)
.L_14:
        /*001c*/ 	.word	0x00000000
        /*0020*/ 	.short	0x0001
        /*0022*/ 	.short	0x0008
        /*0024*/ 	.byte	0x00, 0xf0, 0x11, 0x00


	//----- nvinfo : EIATTR_KPARAM_INFO
	.align		4
.L_15:
        /*0028*/ 	.byte	0x04, 0x17
        /*002a*/ 	.short	(.L_17 - .L_16)
.L_16:
        /*002c*/ 	.word	0x00000000
        /*0030*/ 	.short	0x0000
        /*0032*/ 	.short	0x0000
        /*0034*/ 	.byte	0x00, 0xf5, 0x21, 0x00


	//----- nvinfo : EIATTR_SPARSE_MMA_MASK
	.align		4
.L_17:
        /*0038*/ 	.byte	0x03, 0x50
        /*003a*/ 	.short	0x0000


	//----- nvinfo : EIATTR_MAXREG_COUNT
	.align		4
        /*003c*/ 	.byte	0x03, 0x1b
        /*003e*/ 	.short	0x00ff


	//----- nvinfo : EIATTR_EXTERNS
	.align		4
        /*0040*/ 	.byte	0x04, 0x0f
        /*0042*/ 	.short	(.L_19 - .L_18)


	//   ....[0]....
	.align		4
.L_18:
        /*0044*/ 	.word	index@(vprintf)


	//----- nvinfo : EIATTR_MERCURY_ISA_VERSION
	.align		4
.L_19:
        /*0048*/ 	.byte	0x03, 0x5f
        /*004a*/ 	.short	0x0101


	//----- nvinfo : EIATTR_VRC_CTA_INIT_COUNT
	.align		4
        /*004c*/ 	.byte	0x02, 0x4a
	.zero		1
	.zero		1


	//----- nvinfo : EIATTR_SYSCALL_OFFSETS
	.align		4
        /*0050*/ 	.byte	0x04, 0x46
        /*0052*/ 	.short	(.L_21 - .L_20)


	//   ....[0]....
.L_20:
        /*0054*/ 	.word	0x000003a0


	//   ....[1]....
        /*0058*/ 	.word	0x0000e950


	//----- nvinfo : EIATTR_EXIT_INSTR_OFFSETS
	.align		4
.L_21:
        /*005c*/ 	.byte	0x04, 0x1c
        /*005e*/ 	.short	(.L_23 - .L_22)


	//   ....[0]....
.L_22:
        /*0060*/ 	.word	0x00015c90


	//----- nvinfo : EIATTR_INDIRECT_BRANCH_TARGETS
	.align		4
.L_23:
        /*0064*/ 	.byte	0x04, 0x34
        /*0066*/ 	.short	(.L_25 - .L_24)


	//   ....[0]....
.L_24:
        /*0068*/ 	.word	.L_x_449@srel
        /*006c*/ 	.short	0x0
        /*006e*/ 	.short	0x0
        /*0070*/ 	.word	0x3
        /*0074*/ 	.word	.L_x_13@srel
        /*0078*/ 	.word	.L_x_451@srel
        /*007c*/ 	.word	.L_x_452@srel


	//   ....[1]....
        /*0080*/ 	.word	.L_x_453@srel
        /*0084*/ 	.short	0x0
        /*0086*/ 	.short	0x0
        /*0088*/ 	.word	0x3
        /*008c*/ 	.word	.L_x_28@srel
        /*0090*/ 	.word	.L_x_455@srel
        /*0094*/ 	.word	.L_x_456@srel


	//   ....[2]....
        /*0098*/ 	.word	.L_x_457@srel
        /*009c*/ 	.short	0x0
        /*009e*/ 	.short	0x0
        /*00a0*/ 	.word	0x3
        /*00a4*/ 	.word	.L_x_39@srel
        /*00a8*/ 	.word	.L_x_459@srel
        /*00ac*/ 	.word	.L_x_460@srel


	//   ....[3]....
        /*00b0*/ 	.word	.L_x_461@srel
        /*00b4*/ 	.short	0x0
        /*00b6*/ 	.short	0x0
        /*00b8*/ 	.word	0x3
        /*00bc*/ 	.word	.L_x_55@srel
        /*00c0*/ 	.word	.L_x_463@srel
        /*00c4*/ 	.word	.L_x_464@srel


	//   ....[4]....
        /*00c8*/ 	.word	.L_x_465@srel
        /*00cc*/ 	.short	0x0
        /*00ce*/ 	.short	0x0
        /*00d0*/ 	.word	0x5
        /*00d4*/ 	.word	.L_x_466@srel
        /*00d8*/ 	.word	.L_x_59@srel
        /*00dc*/ 	.word	.L_x_59@srel
        /*00e0*/ 	.word	.L_x_466@srel
        /*00e4*/ 	.word	.L_x_59@srel


	//   ....[5]....
        /*00e8*/ 	.word	.L_x_471@srel
        /*00ec*/ 	.short	0x0
        /*00ee*/ 	.short	0x0
        /*00f0*/ 	.word	0x3
        /*00f4*/ 	.word	.L_x_70@srel
        /*00f8*/ 	.word	.L_x_473@srel
        /*00fc*/ 	.word	.L_x_474@srel


	//   ....[6]....
        /* <DEDUP_REMOVED lines=9> */


	//   ....[7]....
        /*0120*/ 	.word	.L_x_481@srel
        /*0124*/ 	.short	0x0
        /*0126*/ 	.short	0x0
        /*0128*/ 	.word	0x3
        /*012c*/ 	.word	.L_x_91@srel
        /*0130*/ 	.word	.L_x_483@srel
        /*0134*/ 	.word	.L_x_484@srel


	//   ....[8]....
        /* <DEDUP_REMOVED lines=9> */


	//   ....[9]....
        /* <DEDUP_REMOVED lines=9> */
        /*0178*/ 	.word	.L_x_492@srel
        /*017c*/ 	.word	.L_x_103@srel


	//   ....[10]....
        /*0180*/ 	.word	.L_x_499@srel
        /*0184*/ 	.short	0x0
        /*0186*/ 	.short	0x0
        /*0188*/ 	.word	0x3
        /*018c*/ 	.word	.L_x_114@srel
        /*0190*/ 	.word	.L_x_501@srel
        /*0194*/ 	.word	.L_x_502@srel


	//   ....[11]....
        /* <DEDUP_REMOVED lines=9> */


	//   ....[12]....
        /* <DEDUP_REMOVED lines=11> */


	//   ....[13]....
        /* <DEDUP_REMOVED lines=11> */
        /*0208*/ 	.word	.L_x_128@srel


	//   ....[14]....
        /*020c*/ 	.word	.L_x_526@srel
        /*0210*/ 	.short	0x0
        /*0212*/ 	.short	0x0
        /*0214*/ 	.word	0x3
        /*0218*/ 	.word	.L_x_139@srel
        /*021c*/ 	.word	.L_x_528@srel
        /*0220*/ 	.word	.L_x_529@srel


	//   ....[15]....
        /* <DEDUP_REMOVED lines=9> */


	//   ....[16]....
        /* <DEDUP_REMOVED lines=11> */


	//   ....[17]....
        /* <DEDUP_REMOVED lines=12> */


	//   ....[18]....
        /* <DEDUP_REMOVED lines=13> */


	//   ....[19]....
        /* <DEDUP_REMOVED lines=9> */


	//   ....[20]....
        /* <DEDUP_REMOVED lines=11> */


	//   ....[21]....
        /* <DEDUP_REMOVED lines=12> */


	//   ....[22]....
        /* <DEDUP_REMOVED lines=13> */


	//   ....[23]....
        /*036c*/ 	.word	.L_x_596@srel
        /*0370*/ 	.short	0x0
        /*0372*/ 	.short	0x0
        /*0374*/ 	.word	0x3
        /*0378*/ 	.word	.L_x_188@srel
        /*037c*/ 	.word	.L_x_598@srel
        /*0380*/ 	.word	.L_x_599@srel


	//   ....[24]....
        /* <DEDUP_REMOVED lines=9> */


	//   ....[25]....
        /* <DEDUP_REMOVED lines=11> */


	//   ....[26]....
        /* <DEDUP_REMOVED lines=12> */


	//   ....[27]....
        /* <DEDUP_REMOVED lines=13> */


	//----- nvinfo : EIATTR_CRS_STACK_SIZE
	.align		4
.L_25:
        /*0428*/ 	.byte	0x04, 0x1e
        /*042a*/ 	.short	(.L_27 - .L_26)
.L_26:
        /*042c*/ 	.word	0x00000000


	//----- nvinfo : EIATTR_CBANK_PARAM_SIZE
	.align		4
.L_27:
        /*0430*/ 	.byte	0x03, 0x19
        /*0432*/ 	.short	0x0010


	//----- nvinfo : EIATTR_PARAM_CBANK
	.align		4
        /*0434*/ 	.byte	0x04, 0x0a
        /*0436*/ 	.short	(.L_29 - .L_28)
	.align		4
.L_28:
        /*0438*/ 	.word	index@(.nv.constant0._Z12nQueenKernelPiii)
        /*043c*/ 	.short	0x0380
        /*043e*/ 	.short	0x0010


	//----- nvinfo : EIATTR_SW_WAR
	.align		4
.L_29:
        /*0440*/ 	.byte	0x04, 0x36
        /*0442*/ 	.short	(.L_31 - .L_30)
.L_30:
        /*0444*/ 	.word	0x00000008
.L_31:


//--------------------- .nv.callgraph             --------------------------
	.section	.nv.callgraph,"",@"SHT_CUDA_CALLGRAPH"
	.align	4
	.sectionentsize	8
	.align		4
        /*0000*/ 	.word	0x00000000
	.align		4
        /*0004*/ 	.word	0xffffffff
	.align		4
        /*0008*/ 	.word	index@(_Z12nQueenKernelPiii)
	.align		4
        /*000c*/ 	.word	index@(vprintf)
	.align		4
        /*0010*/ 	.word	0x00000000
	.align		4
        /*0014*/ 	.word	0xfffffffe
	.align		4
        /*0018*/ 	.word	0x00000000
	.align		4
        /*001c*/ 	.word	0xfffffffd
	.align		4
        /*0020*/ 	.word	0x00000000
	.align		4
        /*0024*/ 	.word	0xfffffffc


//--------------------- .nv.constant4             --------------------------
	.section	.nv.constant4,"a",@progbits
	.align	8
	.align		8
.nv.constant4:
        /*0000*/ 	.dword	vprintf
	.align		8
        /*0008*/ 	.dword	$str
	.align		8
        /*0010*/ 	.dword	$str$1


//--------------------- .nv.constant2._Z12nQueenKernelPiii --------------------------
	.section	.nv.constant2._Z12nQueenKernelPiii,"a",@progbits
	.sectionflags	@""
	.align	4
.nv.constant2._Z12nQueenKernelPiii:
        /*0000*/ 	.byte	0x00, 0x0c, 0x00, 0x00, 0xf0, 0x0b, 0x00, 0x00, 0xa0, 0x0b, 0x00, 0x00, 0x90, 0x17, 0x00, 0x00
        /* <DEDUP_REMOVED lines=38> */


//--------------------- .text._Z12nQueenKernelPiii --------------------------
	.section	.text._Z12nQueenKernelPiii,"ax",@progbits
	.align	128
        .global         _Z12nQueenKernelPiii
        .type           _Z12nQueenKernelPiii,@function
        .size           _Z12nQueenKernelPiii,(.L_x_633 - _Z12nQueenKernelPiii)
        .other          _Z12nQueenKernelPiii,@"STO_CUDA_ENTRY STV_DEFAULT"
_Z12nQueenKernelPiii:
.text._Z12nQueenKernelPiii:
[----:B------:R-:W0:Y:S08]  /*0000*/  LDC R1, c[0x0][0x37c] ;  /* 0x0000df00ff017b82 */ /* 0x000e300000000800 */
[----:B------:R-:W1:Y:S01]  /*0010*/  LDC R0, c[0x0][0x388] ;  /* 0x0000e200ff007b82 */ /* 0x000e620000000800 */
[----:B0-----:R-:W-:Y:S01]  /*0020*/  VIADD R1, R1, 0xfffffcf0 ;  /* 0xfffffcf001017836 */ /* 0x001fe20000000000 */
[----:B------:R-:W0:Y:S01]  /*0030*/  LDCU.64 UR36, c[0x0][0x358] ;  /* 0x00006b00ff2477ac */ /* 0x000e220008000a00 */
[----:B------:R-:W-:Y:S03]  /*0040*/  BSSY.RECONVERGENT B6, `(.L_x_0) ;  /* 0x00015bd000067945 */ /* 0x000fe60003800200 */
[----:B------:R2:W-:Y:S01]  /*0050*/  STL.128 [R1+0x210], RZ ;  /* 0x000210ff01007387 */ /* 0x0005e20000100c00 */
[C---:B------:R-:W-:Y:S01]  /*0060*/  R2UR UR38, R1.reuse ;  /* 0x00000000012672ca */ /* 0x040fe200000e0000 */
[----:B------:R-:W3:Y:S01]  /*0070*/  LDCU UR40, c[0x0][0x2fc] ;  /* 0x00005f80ff2877ac */ /* 0x000ee20008000800 */
[----:B------:R-:W-:Y:S01]  /*0080*/  R2UR UR41, R1 ;  /* 0x00000000012972ca */ /* 0x000fe200000e0000 */
[----:B------:R2:W-:Y:S04]  /*0090*/  STL.128 [R1+0x220], RZ ;  /* 0x000220ff01007387 */ /* 0x0005e80000100c00 */
[----:B------:R2:W-:Y:S04]  /*00a0*/  STL.128 [R1+0x230], RZ ;  /* 0x000230ff01007387 */ /* 0x0005e80000100c00 */
[----:B------:R2:W-:Y:S02]  /*00b0*/  STL.128 [R1+0x240], RZ ;  /* 0x000240ff01007387 */ /* 0x0005e40000100c00 */
[----:B------:R-:W-:-:S02]  /*00c0*/  UIADD3 UR38, UPT, UPT, UR38, 0x210, URZ ;  /* 0x0000021026267890 */ /* 0x000fc4000fffe0ff */
[----:B------:R2:W-:Y:S01]  /*00d0*/  STL.128 [R1+0x250], RZ ;  /* 0x000250ff01007387 */ /* 0x0005e20000100c00 */
[----:B-1----:R-:W-:-:S03]  /*00e0*/  ISETP.NE.AND P0, PT, R0, 0x1, PT ;  /* 0x000000010000780c */ /* 0x002fc60003f05270 */
[----:B------:R2:W-:Y:S04]  /*00f0*/  STL.128 [R1+0x260], RZ ;  /* 0x000260ff01007387 */ /* 0x0005e80000100c00 */
        /* <DEDUP_REMOVED lines=9> */
[----:B------:R2:W-:Y:S01]  /*0190*/  STL.128 [R1+0x300], RZ ;  /* 0x000300ff01007387 */ /* 0x0005e20000100c00 */
[----:B0--3--:R-:W-:Y:S05]  /*01a0*/  @P0 BRA `(.L_x_1) ;  /* 0x0000000000580947 */ /* 0x009fea0003800000 */
[----:B------:R-:W-:Y:S01]  /*01b0*/  IMAD.MOV.U32 R18, RZ, RZ, 0x1 ;  /* 0x00000001ff127424 */ /* 0x000fe200078e00ff */
[----:B------:R-:W-:Y:S01]  /*01c0*/  CS2R R16, SRZ ;  /* 0x0000000000107805 */ /* 0x000fe2000001ff00 */
[----:B------:R-:W-:Y:S02]  /*01d0*/  IMAD.MOV.U32 R19, RZ, RZ, RZ ;  /* 0x000000ffff137224 */ /* 0x000fe400078e00ff */
[----:B------:R-:W-:Y:S02]  /*01e0*/  IMAD.MOV.U32 R4, RZ, RZ, 0x2 ;  /* 0x00000002ff047424 */ /* 0x000fe400078e00ff */
[----:B------:R-:W-:Y:S01]  /*01f0*/  IMAD.MOV.U32 R6, RZ, RZ, 0x3 ;  /* 0x00000003ff067424 */ /* 0x000fe200078e00ff */
[----:B------:R3:W-:Y:S01]  /*0200*/  STL.128 [R1], R16 ;  /* 0x0000001001007387 */ /* 0x0007e20000100c00 */
[----:B------:R-:W-:Y:S02]  /*0210*/  IMAD.MOV.U32 R5, RZ, RZ, RZ ;  /* 0x000000ffff057224 */ /* 0x000fe400078e00ff */
[----:B------:R-:W-:-:S02]  /*0220*/  IMAD.MOV.U32 R7, RZ, RZ, RZ ;  /* 0x000000ffff077224 */ /* 0x000fc400078e00ff */
[----:B------:R-:W-:Y:S02]  /*0230*/  IMAD.MOV.U32 R8, RZ, RZ, 0x4 ;  /* 0x00000004ff087424 */ /* 0x000fe400078e00ff */
[----:B------:R-:W-:Y:S01]  /*0240*/  IMAD.MOV.U32 R10, RZ, RZ, 0x5 ;  /* 0x00000005ff0a7424 */ /* 0x000fe200078e00ff */
[----:B------:R3:W-:Y:S01]  /*0250*/  STL.128 [R1+0x10], R4 ;  /* 0x0000100401007387 */ /* 0x0007e20000100c00 */
[----:B------:R-:W-:Y:S02]  /*0260*/  IMAD.MOV.U32 R9, RZ, RZ, RZ ;  /* 0x000000ffff097224 */ /* 0x000fe400078e00ff */
[----:B------:R-:W-:Y:S02]  /*0270*/  IMAD.MOV.U32 R11, RZ, RZ, RZ ;  /* 0x000000ffff0b7224 */ /* 0x000fe400078e00ff */
[----:B------:R-:W-:Y:S02]  /*0280*/  IMAD.MOV.U32 R12, RZ, RZ, 0x6 ;  /* 0x00000006ff0c7424 */ /* 0x000fe400078e00ff */
[----:B------:R-:W-:Y:S01]  /*0290*/  IMAD.MOV.U32 R14, RZ, RZ, 0x7 ;  /* 0x00000007ff0e7424 */ /* 0x000fe200078e00ff */
[----:B------:R3:W-:Y:S01]  /*02a0*/  STL.128 [R1+0x20], R8 ;  /* 0x0000200801007387 */ /* 0x0007e20000100c00 */
[----:B------:R-:W-:-:S02]  /*02b0*/  IMAD.MOV.U32 R13, RZ, RZ, RZ ;  /* 0x000000ffff0d7224 */ /* 0x000fc400078e00ff */
[----:B------:R-:W-:Y:S02]  /*02c0*/  IMAD.MOV.U32 R15, RZ, RZ, RZ ;  /* 0x000000ffff0f7224 */ /* 0x000fe400078e00ff */
[----:B------:R-:W-:Y:S02]  /*02d0*/  IMAD.MOV.U32 R0, RZ, RZ, 0x8 ;  /* 0x00000008ff007424 */ /* 0x000fe400078e00ff */
[----:B------:R-:W-:Y:S01]  /*02e0*/  IMAD.MOV.U32 R3, RZ, RZ, -0x1 ;  /* 0xffffffffff037424 */ /* 0x000fe200078e00ff */
[----:B------:R3:W-:Y:S01]  /*02f0*/  STL.128 [R1+0x30], R12 ;  /* 0x0000300c01007387 */ /* 0x0007e20000100c00 */
[----:B------:R-:W-:Y:S05]  /*0300*/  BRA `(.L_x_2) ;  /* 0x000000ec00f07947 */ /* 0x000fea0003800000 */
.L_x_1:
[----:B------:R-:W-:-:S13]  /*0310*/  LOP3.LUT P0, RZ, R0, 0x7, RZ, 0xc0, !PT ;  /* 0x0000000700ff7812 */ /* 0x000fda000780c0ff */
[----:B------:R-:W-:Y:S05]  /*0320*/  @!P0 BRA `(.L_x_3) ;  /* 0x0000000000288947 */ /* 0x000fea0003800000 */
[----:B------:R-:W-:Y:S01]  /*0330*/  MOV R0, 0x0 ;  /* 0x0000000000007802 */ /* 0x000fe20000000f00 */
[----:B------:R-:W0:Y:S01]  /*0340*/  LDCU.64 UR4, c[0x4][0x8] ;  /* 0x01000100ff0477ac */ /* 0x000e220008000a00 */
[----:B------:R-:W-:Y:S02]  /*0350*/  CS2R R6, SRZ ;  /* 0x0000000000067805 */ /* 0x000fe4000001ff00 */
[----:B------:R1:W3:Y:S01]  /*0360*/  LDC.64 R2, c[0x4][R0] ;  /* 0x0100000000027b82 */ /* 0x0002e20000000a00 */
[----:B0-----:R-:W-:Y:S02]  /*0370*/  IMAD.U32 R4, RZ, RZ, UR4 ;  /* 0x00000004ff047e24 */ /* 0x001fe4000f8e00ff */
[----:B-1----:R-:W-:-:S07]  /*0380*/  IMAD.U32 R5, RZ, RZ, UR5 ;  /* 0x00000005ff057e24 */ /* 0x002fce000f8e00ff */
[----:B------:R-:W-:-:S07]  /*0390*/  LEPC R20, `(.L_x_4) ;  /* 0x000000001014794e */ /* 0x000fce0000000000 */
[----:B--23--:R-:W-:Y:S05]  /*03a0*/  CALL.ABS.NOINC R2 ;  /* 0x0000000002007343 */ /* 0x00cfea0003c00000 */
.L_x_4:
[----:B------:R-:W-:Y:S01]  /*03b0*/  IMAD.MOV.U32 R45, RZ, RZ, RZ ;  /* 0x000000ffff2d7224 */ /* 0x000fe200078e00ff */
[----:B------:R-:W-:Y:S06]  /*03c0*/  BRA `(.L_x_5) ;  /* 0x0000015800107947 */ /* 0x000fec0003800000 */
.L_x_3:
[----:B------:R-:W-:Y:S01]  /*03d0*/  ISETP.GE.AND P0, PT, R0, 0x1, PT ;  /* 0x000000010000780c */ /* 0x000fe20003f06270 */
[----:B------:R-:W-:Y:S01]  /*03e0*/  IMAD.MOV.U32 R5, RZ, RZ, 0x3e055027 ;  /* 0x3e055027ff057424 */ /* 0x000fe200078e00ff */
[----:B------:R-:W-:Y:S01]  /*03f0*/  I2FP.F32.S32 R4, R0 ;  /* 0x0000000000047245 */ /* 0x000fe20000201400 */
[----:B------:R-:W0:Y:S01]  /*0400*/  S2UR UR4, SR_CTAID.X ;  /* 0x00000000000479c3 */ /* 0x000e220000002500 */
[----:B------:R1:W-:Y:S04]  /*0410*/  STL.128 [R1], RZ ;  /* 0x000000ff01007387 */ /* 0x0003e80000100c00 */
[----:B------:R1:W-:Y:S03]  /*0420*/  STL.128 [R1+0x10], RZ ;  /* 0x000010ff01007387 */ /* 0x0003e60000100c00 */
[----:B------:R-:W0:Y:S01]  /*0430*/  LDC R6, c[0x0][0x38c] ;  /* 0x0000e300ff067b82 */ /* 0x000e220000000800 */
[----:B------:R1:W-:Y:S01]  /*0440*/  STL.128 [R1+0x20], RZ ;  /* 0x000020ff01007387 */ /* 0x0003e20000100c00 */
[----:B------:R-:W-:-:S03]  /*0450*/  @!P0 FMUL R4, R4, 8388608 ;  /* 0x4b00000004048820 */ /* 0x000fc60000400000 */
[----:B------:R1:W-:Y:S01]  /*0460*/  STL.128 [R1+0x30], RZ ;  /* 0x000030ff01007387 */ /* 0x0003e20000100c00 */
[C---:B------:R-:W-:Y:S01]  /*0470*/  VIADD R0, R4.reuse, 0xc0d55555 ;  /* 0xc0d5555504007836 */ /* 0x040fe20000000000 */
[----:B------:R-:W-:Y:S02]  /*0480*/  FSETP.NEU.AND P2, PT, R4, RZ, PT ;  /* 0x000000ff0400720b */ /* 0x000fe40003f4d000 */
[----:B------:R1:W-:Y:S02]  /*0490*/  STL.128 [R1+0x40], RZ ;  /* 0x000040ff01007387 */ /* 0x0003e40000100c00 */
[----:B------:R-:W-:Y:S02]  /*04a0*/  LOP3.LUT R3, R0, 0xff800000, RZ, 0xc0, !PT ;  /* 0xff80000000037812 */ /* 0x000fe400078ec0ff */
[----:B------:R1:W-:Y:S03]  /*04b0*/  STL.128 [R1+0x50], RZ ;  /* 0x000050ff01007387 */ /* 0x0003e60000100c00 */
[----:B------:R-:W-:Y:S01]  /*04c0*/  IMAD.IADD R0, R4, 0x1, -R3 ;  /* 0x0000000104007824 */ /* 0x000fe200078e0a03 */
[----:B------:R-:W-:Y:S01]  /*04d0*/  I2FP.F32.S32 R3, R3 ;  /* 0x0000000300037245 */ /* 0x000fe20000201400 */
[----:B------:R1:W-:Y:S02]  /*04e0*/  STL.128 [R1+0x60], RZ ;  /* 0x000060ff01007387 */ /* 0x0003e40000100c00 */
[----:B------:R-:W-:Y:S01]  /*04f0*/  FADD R2, R0, -1 ;  /* 0xbf80000000027421 */ /* 0x000fe20000000000 */
[----:B------:R-:W-:Y:S01]  /*0500*/  FSEL R0, RZ, -23, P0 ;  /* 0xc1b80000ff007808 */ /* 0x000fe20000000000 */
[----:B------:R1:W-:Y:S01]  /*0510*/  STL.128 [R1+0x70], RZ ;  /* 0x000070ff01007387 */ /* 0x0003e20000100c00 */
[----:B------:R-:W-:Y:S01]  /*0520*/  ISETP.GT.U32.AND P0, PT, R4, 0x7f7fffff, PT ;  /* 0x7f7fffff0400780c */ /* 0x000fe20003f04070 */
[----:B------:R-:W-:-:S02]  /*0530*/  FFMA R5, R2, -R5, 0.14084610342979431152 ;  /* 0x3e1039f602057423 */ /* 0x000fc40000000805 */
[----:B------:R-:W-:Y:S01]  /*0540*/  FFMA R0, R3, 1.1920928955078125e-07, R0 ;  /* 0x3400000003007823 */ /* 0x000fe20000000000 */
[----:B------:R-:W-:Y:S02]  /*0550*/  IMAD.MOV.U32 R3, RZ, RZ, 0x7f800000 ;  /* 0x7f800000ff037424 */ /* 0x000fe400078e00ff */
[C---:B------:R-:W-:Y:S01]  /*0560*/  FFMA R5, R2.reuse, R5, -0.12148627638816833496 ;  /* 0xbdf8cdcc02057423 */ /* 0x040fe20000000005 */
[----:B------:R1:W-:Y:S03]  /*0570*/  STL.128 [R1+0x80], RZ ;  /* 0x000080ff01007387 */ /* 0x0003e60000100c00 */
[C---:B------:R-:W-:Y:S01]  /*0580*/  FFMA R5, R2.reuse, R5, 0.13980610668659210205 ;  /* 0x3e0f295502057423 */ /* 0x040fe20000000005 */
[----:B------:R1:W-:Y:S03]  /*0590*/  STL.128 [R1+0x90], RZ ;  /* 0x000090ff01007387 */ /* 0x0003e60000100c00 */
[C---:B------:R-:W-:Y:S01]  /*05a0*/  FFMA R5, R2.reuse, R5, -0.16684235632419586182 ;  /* 0xbe2ad8b902057423 */ /* 0x040fe20000000005 */
[----:B------:R1:W-:Y:S03]  /*05b0*/  STL.128 [R1+0xa0], RZ ;  /* 0x0000a0ff01007387 */ /* 0x0003e60000100c00 */
[C---:B------:R-:W-:Y:S01]  /*05c0*/  FFMA R5, R2.reuse, R5, 0.20012299716472625732 ;  /* 0x3e4ced0b02057423 */ /* 0x040fe20000000005 */
[----:B------:R1:W-:Y:S03]  /*05d0*/  STL.128 [R1+0xb0], RZ ;  /* 0x0000b0ff01007387 */ /* 0x0003e60000100c00 */
[C---:B------:R-:W-:Y:S01]  /*05e0*/  FFMA R5, R2.reuse, R5, -0.24999669194221496582 ;  /* 0xbe7fff2202057423 */ /* 0x040fe20000000005 */
[----:B------:R1:W-:Y:S03]  /*05f0*/  STL.128 [R1+0xc0], RZ ;  /* 0x0000c0ff01007387 */ /* 0x0003e60000100c00 */
[C---:B------:R-:W-:Y:S01]  /*0600*/  FFMA R5, R2.reuse, R5, 0.33333182334899902344 ;  /* 0x3eaaaa7802057423 */ /* 0x040fe20000000005 */
[----:B------:R1:W-:Y:S03]  /*0610*/  STL.128 [R1+0xd0], RZ ;  /* 0x0000d0ff01007387 */ /* 0x0003e60000100c00 */
[C---:B------:R-:W-:Y:S01]  /*0620*/  FFMA R5, R2.reuse, R5, -0.5 ;  /* 0xbf00000002057423 */ /* 0x040fe20000000005 */
[----:B------:R1:W-:Y:S03]  /*0630*/  STL.128 [R1+0xe0], RZ ;  /* 0x0000e0ff01007387 */ /* 0x0003e60000100c00 */
[C---:B------:R-:W-:Y:S01]  /*0640*/  FMUL R5, R2.reuse, R5 ;  /* 0x0000000502057220 */ /* 0x040fe20000400000 */
[----:B------:R1:W-:Y:S03]  /*0650*/  STL.128 [R1+0xf0], RZ ;  /* 0x0000f0ff01007387 */ /* 0x0003e60000100c00 */
[----:B------:R-:W-:Y:S01]  /*0660*/  FFMA R5, R2, R5, R2 ;  /* 0x0000000502057223 */ /* 0x000fe20000000002 */
[----:B------:R-:W-:Y:S01]  /*0670*/  IMAD.MOV.U32 R2, RZ, RZ, 0x3f6730e8 ;  /* 0x3f6730e8ff027424 */ /* 0x000fe200078e00ff */
[----:B------:R1:W-:Y:S02]  /*0680*/  STL.128 [R1+0x100], RZ ;  /* 0x000100ff01007387 */ /* 0x0003e40000100c00 */
[----:B------:R-:W-:Y:S01]  /*0690*/  FFMA R0, R0, 0.69314718246459960938, R5 ;  /* 0x3f31721800007823 */ /* 0x000fe20000000005 */
[----:B------:R-:W-:Y:S01]  /*06a0*/  @P0 FFMA R0, R4, R3, +INF ;  /* 0x7f80000004000423 */ /* 0x000fe20000000003 */
[----:B------:R-:W0:Y:S01]  /*06b0*/  S2R R5, SR_TID.X ;  /* 0x0000000000057919 */ /* 0x000e220000002100 */
[----:B------:R-:W-:-:S02]  /*06c0*/  IMAD.MOV.U32 R3, RZ, RZ, 0x3f8dbc50 ;  /* 0x3f8dbc50ff037424 */ /* 0x000fc400078e00ff */
[----:B------:R-:W-:Y:S01]  /*06d0*/  FMUL R0, R0, 0.43429449200630187988 ;  /* 0x3ede5bd900007820 */ /* 0x000fe20000400000 */
[----:B------:R1:W-:Y:S01]  /*06e0*/  STL.128 [R1+0x110], RZ ;  /* 0x000110ff01007387 */ /* 0x0003e20000100c00 */
[----:B------:R-:W-:Y:S02]  /*06f0*/  FFMA R2, R3, -R2, 1 ;  /* 0x3f80000003027423 */ /* 0x000fe40000000802 */
[----:B------:R-:W3:Y:S01]  /*0700*/  FCHK P0, R0, 0.90309000015258789062 ;  /* 0x3f6730e800007902 */ /* 0x000ee20000000000 */
[----:B------:R1:W-:Y:S01]  /*0710*/  STL.128 [R1+0x120], RZ ;  /* 0x000120ff01007387 */ /* 0x0003e20000100c00 */
[----:B------:R-:W-:-:S03]  /*0720*/  FFMA R3, R2, R3, 1.1073093414306640625 ;  /* 0x3f8dbc5002037423 */ /* 0x000fc60000000003 */
[----:B------:R1:W-:Y:S01]  /*0730*/  STL.128 [R1+0x130], RZ ;  /* 0x000130ff01007387 */ /* 0x0003e20000100c00 */
[----:B------:R-:W-:-:S03]  /*0740*/  FFMA R2, R0, R3, RZ ;  /* 0x0000000300027223 */ /* 0x000fc600000000ff */
[----:B------:R1:W-:Y:S01]  /*0750*/  STL.128 [R1+0x140], RZ ;  /* 0x000140ff01007387 */ /* 0x0003e20000100c00 */
[----:B------:R-:W-:-:S03]  /*0760*/  FFMA R4, R2, -0.90309000015258789062, R0 ;  /* 0xbf6730e802047823 */ /* 0x000fc60000000000 */
[----:B------:R1:W-:Y:S01]  /*0770*/  STL.128 [R1+0x150], RZ ;  /* 0x000150ff01007387 */ /* 0x0003e20000100c00 */
[----:B------:R-:W-:-:S03]  /*0780*/  FFMA R2, R3, R4, R2 ;  /* 0x0000000403027223 */ /* 0x000fc60000000002 */
[----:B------:R1:W-:Y:S04]  /*0790*/  STL.128 [R1+0x160], RZ ;  /* 0x000160ff01007387 */ /* 0x0003e80000100c00 */
[----:B------:R1:W-:Y:S04]  /*07a0*/  STL.128 [R1+0x170], RZ ;  /* 0x000170ff01007387 */ /* 0x0003e80000100c00 */
[----:B------:R1:W-:Y:S01]  /*07b0*/  STL.128 [R1+0x180], RZ ;  /* 0x000180ff01007387 */ /* 0x0003e20000100c00 */
[----:B0-----:R-:W-:-:S03]  /*07c0*/  IMAD R4, R6, UR4, R5 ;  /* 0x0000000406047c24 */ /* 0x001fc6000f8e0205 */
[----:B------:R1:W-:Y:S04]  /*07d0*/  STL.128 [R1+0x190], RZ ;  /* 0x000190ff01007387 */ /* 0x0003e80000100c00 */
[----:B------:R1:W-:Y:S04]  /*07e0*/  STL.128 [R1+0x1a0], RZ ;  /* 0x0001a0ff01007387 */ /* 0x0003e80000100c00 */
[----:B------:R1:W-:Y:S04]  /*07f0*/  STL.128 [R1+0x1b0], RZ ;  /* 0x0001b0ff01007387 */ /* 0x0003e80000100c00 */
[----:B------:R1:W-:Y:S04]  /*0800*/  STL.128 [R1+0x1c0], RZ ;  /* 0x0001c0ff01007387 */ /* 0x0003e80000100c00 */
[----:B------:R1:W-:Y:S04]  /*0810*/  STL.128 [R1+0x1d0], RZ ;  /* 0x0001d0ff01007387 */ /* 0x0003e80000100c00 */
[----:B------:R1:W-:Y:S04]  /*0820*/  STL.128 [R1+0x1e0], RZ ;  /* 0x0001e0ff01007387 */ /* 0x0003e80000100c00 */
[----:B------:R1:W-:Y:S01]  /*0830*/  STL.128 [R1+0x1f0], RZ ;  /* 0x0001f0ff01007387 */ /* 0x0003e20000100c00 */
[----:B---3--:R-:W-:Y:S05]  /*0840*/  @!P0 BRA `(.L_x_6) ;  /* 0x00000000000c8947 */ /* 0x008fea0003800000 */
[----:B------:R-:W-:-:S07]  /*0850*/  MOV R8, 0x870 ;  /* 0x0000087000087802 */ /* 0x000fce0000000f00 */
[----:B-12---:R-:W-:Y:S05]  /*0860*/  CALL.REL.NOINC `($__internal_0_$__cuda_sm3x_div_rn_noftz_f32_slowpath) ;  /* 0x00000154000c7944 */ /* 0x006fea0003c00000 */
[----:B------:R-:W-:-:S07]  /*0870*/  IMAD.MOV.U32 R2, RZ, RZ, R0 ;  /* 0x000000ffff027224 */ /* 0x000fce00078e0000 */
.L_x_6:
[----:B------:R-:W-:-:S04]  /*0880*/  FSEL R2, R2, -INF , P2 ;  /* 0xff80000002027808 */ /* 0x000fc80001000000 */
[----:B------:R-:W0:Y:S02]  /*0890*/  F2I.NTZ R44, R2 ;  /* 0x00000002002c7305 */ /* 0x000e240000203100 */
[C---:B0-----:R-:W-:Y:S01]  /*08a0*/  ISETP.GE.AND P0, PT, R44.reuse, 0x2, PT ;  /* 0x000000022c00780c */ /* 0x041fe20003f06270 */
[----:B------:R-:W-:-:S12]  /*08b0*/  VIADD R21, R44, 0xffffffff ;  /* 0xffffffff2c157836 */ /* 0x000fd80000000000 */
[----:B------:R-:W-:Y:S05]  /*08c0*/  @!P0 BRA `(.L_x_7) ;  /* 0x000000e0002c8947 */ /* 0x000fea0003800000 */
[----:B------:R-:W-:Y:S01]  /*08d0*/  FFMA R0, RZ, 1.4426950216293334961, RZ ;  /* 0x3fb8aa3bff007823 */ /* 0x000fe200000000ff */
[----:B------:R-:W-:Y:S01]  /*08e0*/  VIADD R5, R44, 0xfffffffe ;  /* 0xfffffffe2c057836 */ /* 0x000fe20000000000 */
[----:B------:R-:W-:Y:S01]  /*08f0*/  LOP3.LUT R9, R21, 0x3, RZ, 0xc0, !PT ;  /* 0x0000000315097812 */ /* 0x000fe200078ec0ff */
[----:B------:R-:W-:Y:S02]  /*0900*/  IMAD.MOV.U32 R6, RZ, RZ, 0x8 ;  /* 0x00000008ff067424 */ /* 0x000fe400078e00ff */
[----:B------:R-:W-:Y:S01]  /*0910*/  FADD R0, RZ, R0 ;  /* 0x00000000ff007221 */ /* 0x000fe20000000000 */
[----:B------:R-:W-:-:S03]  /*0920*/  ISETP.GE.U32.AND P0, PT, R5, 0x3, PT ;  /* 0x000000030500780c */ /* 0x000fc60003f06070 */
[----:B------:R-:W-:-:S04]  /*0930*/  FFMA R0, RZ, RZ, R0 ;  /* 0x000000ffff007223 */ /* 0x000fc80000000000 */
[----:B------:R-:W-:-:S04]  /*0940*/  FFMA R0, RZ, RZ, R0 ;  /* 0x000000ffff007223 */ /* 0x000fc80000000000 */
[----:B------:R-:W-:-:S05]  /*0950*/  FADD R2, R0, 3 ;  /* 0x4040000000027421 */ /* 0x000fca0000000000 */
[----:B------:R-:W-:Y:S01]  /*0960*/  R2UR UR39, R2 ;  /* 0x00000000022772ca */ /* 0x000fe200000e0000 */
[----:B------:R-:W-:-:S14]  /*0970*/  @!P0 BRA `(.L_x_8) ;  /* 0x0000000000748947 */ /* 0x000fdc0003800000 */
[----:B------:R-:W-:Y:S01]  /*0980*/  LOP3.LUT R3, R21, 0x7ffffffc, RZ, 0xc0, !PT ;  /* 0x7ffffffc15037812 */ /* 0x000fe200078ec0ff */
[----:B------:R-:W-:Y:S02]  /*0990*/  IMAD.MOV.U32 R2, RZ, RZ, RZ ;  /* 0x000000ffff027224 */ /* 0x000fe400078e00ff */
[----:B------:R-:W-:Y:S01]  /*09a0*/  IMAD.MOV.U32 R7, RZ, RZ, 0x1 ;  /* 0x00000001ff077424 */ /* 0x000fe200078e00ff */
[----:B------:R-:W-:-:S13]  /*09b0*/  ISETP.GT.AND P0, PT, R3, RZ, PT ;  /* 0x000000ff0300720c */ /* 0x000fda0003f04270 */
[----:B------:R-:W-:Y:S05]  /*09c0*/  @!P0 BRA `(.L_x_9) ;  /* 0x0000000000488947 */ /* 0x000fea0003800000 */
[----:B------:R-:W-:Y:S01]  /*09d0*/  IMAD.IADD R6, R3, 0x1, -R2 ;  /* 0x0000000103067824 */ /* 0x000fe200078e0a02 */
[----:B------:R-:W-:-:S04]  /*09e0*/  PLOP3.LUT P0, PT, PT, PT, PT, 0x80, 0x8 ;  /* 0x000000000008781c */ /* 0x000fc80003f0f070 */
[----:B------:R-:W-:-:S13]  /*09f0*/  ISETP.GT.AND P1, PT, R6, 0xc, PT ;  /* 0x0000000c0600780c */ /* 0x000fda0003f24270 */
[----:B------:R-:W-:Y:S05]  /*0a00*/  @!P1 BRA `(.L_x_10) ;  /* 0x0000000000189947 */ /* 0x000fea0003800000 */
[----:B------:R-:W-:Y:S01]  /*0a10*/  PLOP3.LUT P0, PT, PT, PT, PT, 0x8, 0x80 ;  /* 0x000000000080781c */ /* 0x000fe20003f0e170 */
[----:B------:R-:W-:-:S12]  /*0a20*/  VIADD R7, R3, 0xfffffff4 ;  /* 0xfffffff403077836 */ /* 0x000fd80000000000 */
.L_x_11:
[----:B------:R-:W-:-:S05]  /*0a30*/  VIADD R2, R2, 0x10 ;  /* 0x0000001002027836 */ /* 0x000fca0000000000 */
[----:B------:R-:W-:-:S13]  /*0a40*/  ISETP.GE.AND P1, PT, R2, R7, PT ;  /* 0x000000070200720c */ /* 0x000fda0003f26270 */
[----:B------:R-:W-:Y:S05]  /*0a50*/  @!P1 BRA `(.L_x_11) ;  /* 0xfffffffc00f49947 */ /* 0x000fea000383ffff */
[----:B------:R-:W-:-:S07]  /*0a60*/  CS2R R6, SRZ ;  /* 0x0000000000067805 */ /* 0x000fce000001ff00 */
.L_x_10:
[----:B------:R-:W-:-:S05]  /*0a70*/  IMAD.IADD R8, R3, 0x1, -R2 ;  /* 0x0000000103087824 */ /* 0x000fca00078e0a02 */
[----:B------:R-:W-:-:S13]  /*0a80*/  ISETP.GT.AND P1, PT, R8, 0x4, PT ;  /* 0x000000040800780c */ /* 0x000fda0003f24270 */
[----:B------:R-:W-:Y:S01]  /*0a90*/  @P1 VIADD R2, R2, 0x8 ;  /* 0x0000000802021836 */ /* 0x000fe20000000000 */
[----:B------:R-:W-:Y:S01]  /*0aa0*/  @P1 PLOP3.LUT P0, PT, PT, PT, PT, 0x8, 0x80 ;  /* 0x000000000080181c */ /* 0x000fe20003f0e170 */
[C---:B------:R-:W-:Y:S02]  /*0ab0*/  @P1 IMAD.SHL.U32 R6, R7.reuse, 0x1000, RZ ;  /* 0x0000100007061824 */ /* 0x040fe400078e00ff */
[----:B------:R-:W-:Y:S01]  /*0ac0*/  @P1 IMAD.SHL.U32 R7, R7, 0x1000000, RZ ;  /* 0x0100000007071824 */ /* 0x000fe200078e00ff */
[----:B------:R-:W-:-:S13]  /*0ad0*/  ISETP.NE.OR P0, PT, R2, R3, P0 ;  /* 0x000000030200720c */ /* 0x000fda0000705670 */
[----:B------:R-:W-:Y:S05]  /*0ae0*/  @!P0 BRA `(.L_x_12) ;  /* 0x0000000000148947 */ /* 0x000fea0003800000 */
.L_x_9:
[----:B------:R-:W-:Y:S02]  /*0af0*/  VIADD R2, R2, 0x4 ;  /* 0x0000000402027836 */ /* 0x000fe40000000000 */
[----:B------:R-:W-:Y:S02]  /*0b00*/  IMAD.MOV.U32 R6, RZ, RZ, R7 ;  /* 0x000000ffff067224 */ /* 0x000fe400078e0007 */
[----:B------:R-:W-:Y:S01]  /*0b10*/  IMAD.SHL.U32 R7, R7, 0x1000, RZ ;  /* 0x0000100007077824 */ /* 0x000fe200078e00ff */
[----:B------:R-:W-:-:S13]  /*0b20*/  ISETP.NE.AND P0, PT, R2, R3, PT ;  /* 0x000000030200720c */ /* 0x000fda0003f05270 */
[----:B------:R-:W-:Y:S05]  /*0b30*/  @P0 BRA `(.L_x_9) ;  /* 0xfffffffc00ec0947 */ /* 0x000fea000383ffff */
.L_x_12:
[----:B------:R-:W-:-:S07]  /*0b40*/  IMAD.SHL.U32 R6, R6, 0x8000, RZ ;  /* 0x0000800006067824 */ /* 0x000fce00078e00ff */
.L_x_8:
[----:B------:R-:W-:-:S05]  /*0b50*/  VIMNMX.U32 R2, PT, PT, R9, 0x2, PT ;  /* 0x0000000209027848 */ /* 0x000fca0003fe0000 */
[----:B------:R-:W-:-:S04]  /*0b60*/  IMAD.SHL.U32 R8, R2, 0x4, RZ ;  /* 0x0000000402087824 */ /* 0x000fc800078e00ff */
[----:B------:R-:W0:Y:S02]  /*0b70*/  LDC R2, c[0x2][R8] ;  /* 0x0080000008027b82 */ /* 0x000e240000000800 */
[----:B0-----:R-:W-:-:S04]  /*0b80*/  SHF.R.S32.HI R3, RZ, 0x1f, R2 ;  /* 0x0000001fff037819 */ /* 0x001fc80000011402 */
.L_x_449:
[----:B------:R-:W-:Y:S05]  /*0b90*/  BRX R2 -0xba0                                                           (*"BRANCH_TARGETS .L_x_13,.L_x_451,.L_x_452"*) ;  /* 0xfffffff402187949 */ /* 0x000fea000383ffff */
.L_x_452:
[----:B------:R-:W-:Y:S01]  /*0ba0*/  IMAD.MOV.U32 R7, RZ, RZ, 0x3 ;  /* 0x00000003ff077424 */ /* 0x000fe200078e00ff */
[----:B------:R-:W-:-:S04]  /*0bb0*/  ISETP.NE.AND P0, PT, R9, 0x2, PT ;  /* 0x000000020900780c */ /* 0x000fc80003f05270 */
[----:B------:R-:W-:-:S04]  /*0bc0*/  SEL R7, R7, 0x6, !P0 ;  /* 0x0000000607077807 */ /* 0x000fc80004000000 */
[----:B------:R-:W-:Y:S01]  /*0bd0*/  SHF.L.U32 R7, R6, R7, RZ ;  /* 0x0000000706077219 */ /* 0x000fe200000006ff */
[----:B------:R-:W-:Y:S06]  /*0be0*/  BRA `(.L_x_13) ;  /* 0x0000000000047947 */ /* 0x000fec0003800000 */
.L_x_451:
[----:B------:R-:W-:-:S07]  /*0bf0*/  IMAD.MOV.U32 R7, RZ, RZ, R6 ;  /* 0x000000ffff077224 */ /* 0x000fce00078e0006 */
.L_x_13:
[-C--:B------:R-:W-:Y:S02]  /*0c00*/  IABS R9, R7.reuse ;  /* 0x0000000700097213 */ /* 0x080fe40000000000 */
[----:B------:R-:W-:Y:S02]  /*0c10*/  IABS R10, R4 ;  /* 0x00000004000a7213 */ /* 0x000fe40000000000 */
[----:B------:R-:W0:Y:S01]  /*0c20*/  I2F.RP R6, R9 ;  /* 0x0000000900067306 */ /* 0x000e220000209400 */
[----:B------:R-:W-:-:S07]  /*0c30*/  IABS R12, R7 ;  /* 0x00000007000c7213 */ /* 0x000fce0000000000 */
[----:B0-----:R-:W0:Y:S02]  /*0c40*/  MUFU.RCP R6, R6 ;  /* 0x0000000600067308 */ /* 0x001e240000001000 */
[----:B0-----:R-:W-:Y:S02]  /*0c50*/  VIADD R2, R6, 0xffffffe ;  /* 0x0ffffffe06027836 */ /* 0x001fe40000000000 */
[----:B------:R-:W-:-:S04]  /*0c60*/  IMAD.MOV R6, RZ, RZ, -R12 ;  /* 0x000000ffff067224 */ /* 0x000fc800078e0a0c */
[----:B------:R0:W3:Y:S02]  /*0c70*/  F2I.FTZ.U32.TRUNC.NTZ R3, R2 ;  /* 0x0000000200037305 */ /* 0x0000e4000021f000 */
[----:B0-----:R-:W-:Y:S02]  /*0c80*/  IMAD.MOV.U32 R2, RZ, RZ, RZ ;  /* 0x000000ffff027224 */ /* 0x001fe400078e00ff */
[----:B---3--:R-:W-:-:S04]  /*0c90*/  IMAD.MOV R8, RZ, RZ, -R3 ;  /* 0x000000ffff087224 */ /* 0x008fc800078e0a03 */
[----:B------:R-:W-:Y:S02]  /*0ca0*/  IMAD R11, R8, R9, RZ ;  /* 0x00000009080b7224 */ /* 0x000fe400078e02ff */
[----:B------:R-:W-:Y:S02]  /*0cb0*/  IMAD.MOV.U32 R8, RZ, RZ, R10 ;  /* 0x000000ffff087224 */ /* 0x000fe400078e000a */
[----:B------:R-:W-:-:S06]  /*0cc0*/  IMAD.HI.U32 R3, R3, R11, R2 ;  /* 0x0000000b03037227 */ /* 0x000fcc00078e0002 */
[----:B------:R-:W-:-:S04]  /*0cd0*/  IMAD.HI.U32 R3, R3, R8, RZ ;  /* 0x0000000803037227 */ /* 0x000fc800078e00ff */
[----:B------:R-:W-:-:S05]  /*0ce0*/  IMAD R2, R3, R6, R8 ;  /* 0x0000000603027224 */ /* 0x000fca00078e0208 */
[----:B------:R-:W-:-:S13]  /*0cf0*/  ISETP.GT.U32.AND P1, PT, R9, R2, PT ;  /* 0x000000020900720c */ /* 0x000fda0003f24070 */
[----:B------:R-:W-:Y:S02]  /*0d00*/  @!P1 IMAD.IADD R2, R2, 0x1, -R9 ;  /* 0x0000000102029824 */ /* 0x000fe400078e0a09 */
[----:B------:R-:W-:Y:S01]  /*0d10*/  @!P1 VIADD R3, R3, 0x1 ;  /* 0x0000000103039836 */ /* 0x000fe20000000000 */
[----:B------:R-:W-:Y:S02]  /*0d20*/  ISETP.NE.AND P1, PT, R7, RZ, PT ;  /* 0x000000ff0700720c */ /* 0x000fe40003f25270 */
[----:B------:R-:W-:Y:S01]  /*0d30*/  ISETP.GE.U32.AND P0, PT, R2, R9, PT ;  /* 0x000000090200720c */ /* 0x000fe20003f06070 */
[----:B------:R-:W-:Y:S01]  /*0d40*/  IMAD.MOV.U32 R9, RZ, RZ, RZ ;  /* 0x000000ffff097224 */ /* 0x000fe200078e00ff */
[----:B------:R-:W-:-:S04]  /*0d50*/  LOP3.LUT R2, R4, R7, RZ, 0x3c, !PT ;  /* 0x0000000704027212 */ /* 0x000fc800078e3cff */
[----:B------:R-:W-:Y:S01]  /*0d60*/  ISETP.GE.AND P2, PT, R2, RZ, PT ;  /* 0x000000ff0200720c */ /* 0x000fe20003f46270 */
[----:B------:R-:W-:-:S06]  /*0d70*/  IMAD.U32 R2, RZ, RZ, UR39 ;  /* 0x00000027ff027e24 */ /* 0x000fcc000f8e00ff */
[----:B------:R-:W-:-:S06]  /*0d80*/  @P0 VIADD R3, R3, 0x1 ;  /* 0x0000000103030836 */ /* 0x000fcc0000000000 */
[----:B------:R-:W-:Y:S01]  /*0d90*/  @!P2 IMAD.MOV R3, RZ, RZ, -R3 ;  /* 0x000000ffff03a224 */ /* 0x000fe200078e0a03 */
[----:B------:R-:W-:Y:S01]  /*0da0*/  @!P1 LOP3.LUT R3, RZ, R7, RZ, 0x33, !PT ;  /* 0x00000007ff039212 */ /* 0x000fe200078e33ff */
[----:B------:R-:W-:-:S03]  /*0db0*/  FADD R7, R2, -3 ;  /* 0xc040000002077421 */ /* 0x000fc60000000000 */
[----:B------:R-:W-:Y:S01]  /*0dc0*/  ISETP.GE.AND P0, PT, R3, 0x9, PT ;  /* 0x000000090300780c */ /* 0x000fe20003f06270 */
[----:B------:R-:W-:Y:S01]  /*0dd0*/  FADD R54, R0, -R7 ;  /* 0x8000000700367221 */ /* 0x000fe20000000000 */
[----:B------:R-:W-:-:S11]  /*0de0*/  IMAD.MOV.U32 R8, RZ, RZ, R3 ;  /* 0x000000ffff087224 */ /* 0x000fd600078e0003 */
[----:B------:R-:W-:Y:S05]  /*0df0*/  @P0 BRA `(.L_x_14) ;  /* 0x000000d800a40947 */ /* 0x000fea0003800000 */
[----:B------:R-:W-:Y:S01]  /*0e00*/  I2FP.F32.U32 R3, R21 ;  /* 0x0000001500037245 */ /* 0x000fe20000201000 */
[----:B------:R-:W-:Y:S01]  /*0e10*/  IMAD.MOV.U32 R20, RZ, RZ, 0x391fcb8e ;  /* 0x391fcb8eff147424 */ /* 0x000fe200078e00ff */
[----:B------:R-:W-:Y:S01]  /*0e20*/  LEA R8, R8, UR38, 0x5 ;  /* 0x0000002608087c11 */ /* 0x000fe2000f8e28ff */
[----:B------:R-:W-:Y:S01]  /*0e30*/  IMAD.MOV.U32 R53, RZ, RZ, 0x1 ;  /* 0x00000001ff357424 */ /* 0x000fe200078e00ff */
[C---:B------:R-:W-:Y:S01]  /*0e40*/  FSETP.NAN.AND P1, PT, |R3|.reuse, |R3|, PT ;  /* 0x400000030300720b */ /* 0x040fe20003f28200 */
[C---:B------:R-:W-:Y:S01]  /*0e50*/  FMUL R0, R3.reuse, UR39 ;  /* 0x0000002703007c20 */ /* 0x040fe20008400000 */
[----:B------:R-:W-:Y:S02]  /*0e60*/  BSSY.RECONVERGENT B0, `(.L_x_15) ;  /* 0x000005d000007945 */ /* 0x000fe40003800200 */
[----:B------:R0:W-:Y:S01]  /*0e70*/  STL [R8], R53 ;  /* 0x0000003508007387 */ /* 0x0001e20000100800 */
[----:B------:R-:W3:Y:S01]  /*0e80*/  FRND R9, R0 ;  /* 0x0000000000097307 */ /* 0x000ee20000201000 */
[----:B------:R-:W-:Y:S01]  /*0e90*/  FFMA R7, R3, UR39, -R0 ;  /* 0x0000002703077c23 */ /* 0x000fe20008000800 */
[----:B------:R-:W-:-:S03]  /*0ea0*/  FSETP.GEU.AND P2, PT, R0, RZ, PT ;  /* 0x000000ff0000720b */ /* 0x000fc60003f4e000 */
[----:B------:R-:W-:-:S03]  /*0eb0*/  FFMA R7, R3, R54, R7 ;  /* 0x0000003603077223 */ /* 0x000fc60000000007 */
[----:B------:R-:W4:Y:S01]  /*0ec0*/  F2I.NTZ R6, R0 ;  /* 0x0000000000067305 */ /* 0x000f220000203100 */
[----:B---3--:R-:W-:Y:S01]  /*0ed0*/  FADD R2, R0, -R9 ;  /* 0x8000000900027221 */ /* 0x008fe20000000000 */
[----:B------:R-:W-:-:S03]  /*0ee0*/  FSETP.GT.AND P0, PT, R9, RZ, PT ;  /* 0x000000ff0900720b */ /* 0x000fc60003f04000 */
[----:B------:R-:W-:Y:S01]  /*0ef0*/  FADD R7, R7, R2 ;  /* 0x0000000207077221 */ /* 0x000fe20000000000 */
[----:B------:R-:W-:Y:S02]  /*0f00*/  SEL R9, RZ, 0x83000000, P0 ;  /* 0x83000000ff097807 */ /* 0x000fe40000000000 */
[----:B------:R-:W-:Y:S01]  /*0f10*/  FSETP.GT.AND P0, PT, |R0|, 152, PT ;  /* 0x431800000000780b */ /* 0x000fe20003f04200 */
[----:B------:R-:W-:Y:S02]  /*0f20*/  FFMA R2, R7, R20, 0.0013391353422775864601 ;  /* 0x3aaf85ed07027423 */ /* 0x000fe40000000014 */
[----:B------:R-:W-:Y:S02]  /*0f30*/  VIADD R11, R9, 0x7f000000 ;  /* 0x7f000000090b7836 */ /* 0x000fe40000000000 */
[----:B------:R-:W-:Y:S01]  /*0f40*/  FFMA R2, R7, R2, 0.0096188392490148544312 ;  /* 0x3c1d985607027423 */ /* 0x000fe20000000002 */
[----:B----4-:R-:W-:-:S03]  /*0f50*/  IMAD R9, R6, 0x800000, -R9 ;  /* 0x0080000006097824 */ /* 0x010fc600078e0a09 */
[----:B------:R-:W-:-:S04]  /*0f60*/  FFMA R2, R7, R2, 0.055503588169813156128 ;  /* 0x3d6357bb07027423 */ /* 0x000fc80000000002 */
[----:B------:R-:W-:-:S04]  /*0f70*/  FFMA R2, R7, R2, 0.24022644758224487305 ;  /* 0x3e75fdec07027423 */ /* 0x000fc80000000002 */
[----:B------:R-:W-:-:S04]  /*0f80*/  FFMA R2, R7, R2, 0.69314718246459960938 ;  /* 0x3f31721807027423 */ /* 0x000fc80000000002 */
[----:B------:R-:W-:-:S04]  /*0f90*/  FFMA R2, R7, R2, 1 ;  /* 0x3f80000007027423 */ /* 0x000fc80000000002 */
[----:B------:R-:W-:-:S04]  /*0fa0*/  FMUL R2, R2, R11 ;  /* 0x0000000b02027220 */ /* 0x000fc80000400000 */
[----:B------:R-:W-:Y:S01]  /*0fb0*/  FMUL R2, R2, R9 ;  /* 0x0000000902027220 */ /* 0x000fe20000400000 */
[----:B------:R-:W-:Y:S01]  /*0fc0*/  @P0 FSEL R2, RZ, +INF , !P2 ;  /* 0x7f800000ff020808 */ /* 0x000fe20005000000 */
[----:B------:R-:W-:Y:S01]  /*0fd0*/  @P1 FADD R2, R3, 8 ;  /* 0x4100000003021421 */ /* 0x000fe20000000000 */
[----:B------:R-:W-:-:S05]  /*0fe0*/  I2FP.F32.S32 R9, R4 ;  /* 0x0000000400097245 */ /* 0x000fca0000201400 */
[----:B------:R-:W3:Y:S01]  /*0ff0*/  F2I.NTZ R2, R2 ;  /* 0x0000000200027305 */ /* 0x000ee20000203100 */
[----:B------:R-:W-:Y:S01]  /*1000*/  FADD R0, |R9|, -RZ ;  /* 0x800000ff09007221 */ /* 0x000fe20000000200 */
[----:B---3--:R-:W-:-:S04]  /*1010*/  I2FP.F32.S32 R7, R2 ;  /* 0x0000000200077245 */ /* 0x008fc80000201400 */
[----:B------:R-:W-:-:S13]  /*1020*/  FSETP.GEU.AND P0, PT, |R9|, |R7|, PT ;  /* 0x400000070900720b */ /* 0x000fda0003f0e200 */
[----:B0-----:R-:W-:Y:S05]  /*1030*/  @!P0 BRA `(.L_x_16) ;  /* 0x0000000000fc8947 */ /* 0x001fea0003800000 */
[----:B------:R-:W-:-:S05]  /*1040*/  FMUL R11, |R7|, 8388608 ;  /* 0x4b000000070b7820 */ /* 0x000fca0000400200 */
[----:B------:R-:W-:-:S13]  /*1050*/  FSETP.GTU.AND P0, PT, R0, R11, PT ;  /* 0x0000000b0000720b */ /* 0x000fda0003f0c000 */
[----:B------:R-:W-:Y:S05]  /*1060*/  @P0 BRA `(.L_x_17) ;  /* 0x0000000000780947 */ /* 0x000fea0003800000 */
[C---:B------:R-:W-:Y:S01]  /*1070*/  FMUL R2, |R7|.reuse, 16777216 ;  /* 0x4b80000007027820 */ /* 0x040fe20000400200 */
[C---:B------:R-:W-:Y:S01]  /*1080*/  FSETP.GEU.AND P0, PT, |R7|.reuse, 1.175494350822287508e-38, PT ;  /* 0x008000000700780b */ /* 0x040fe20003f0e200 */
[----:B------:R-:W-:Y:S01]  /*1090*/  FMUL R3, R0, 16777216 ;  /* 0x4b80000000037820 */ /* 0x000fe20000400000 */
[----:B------:R-:W-:Y:S01]  /*10a0*/  FADD R4, |R7|, -RZ ;  /* 0x800000ff07047221 */ /* 0x000fe20000000200 */
[----:B------:R-:W-:Y:S01]  /*10b0*/  BSSY.RECONVERGENT B1, `(.L_x_18) ;  /* 0x0000017000017945 */ /* 0x000fe20003800200 */
[----:B------:R-:W-:Y:S02]  /*10c0*/  FSEL R2, R2, |R7|, !P0 ;  /* 0x4000000702027208 */ /* 0x000fe40004000000 */
[----:B------:R-:W-:-:S04]  /*10d0*/  FSEL R3, R3, R0, !P0 ;  /* 0x0000000003037208 */ /* 0x000fc80004000000 */
[----:B------:R-:W0:Y:S02]  /*10e0*/  MUFU.RCP R2, R2 ;  /* 0x0000000200027308 */ /* 0x000e240000001000 */
[----:B0-----:R-:W-:-:S06]  /*10f0*/  FMUL R3, R2, R3 ;  /* 0x0000000302037220 */ /* 0x001fcc0000400000 */
[----:B------:R-:W0:Y:S02]  /*1100*/  FRND.TRUNC R3, R3 ;  /* 0x0000000300037307 */ /* 0x000e24000020d000 */
[----:B0-----:R-:W-:-:S05]  /*1110*/  FFMA R6, -|R7|, R3, R0 ;  /* 0x0000000307067223 */ /* 0x001fca0000000300 */
[----:B------:R-:W-:-:S13]  /*1120*/  ISETP.GE.U32.AND P0, PT, R6, R4, PT ;  /* 0x000000040600720c */ /* 0x000fda0003f06070 */
[----:B------:R-:W-:Y:S05]  /*1130*/  @!P0 BRA `(.L_x_19) ;  /* 0x0000000000388947 */ /* 0x000fea0003800000 */
[----:B------:R-:W-:-:S04]  /*1140*/  ISETP.GE.U32.AND P0, PT, R6, -0x7fffffff, PT ;  /* 0x800000010600780c */ /* 0x000fc80003f06070 */
[----:B------:R-:W-:-:S09]  /*1150*/  FSETP.GEU.OR P1, PT, R6, -|R7|, !P0 ;  /* 0xc00000070600720b */ /* 0x000fd2000472e400 */
[----:B------:R-:W-:-:S04]  /*1160*/  @P0 FADD R2, R3, -1 ;  /* 0xbf80000003020421 */ /* 0x000fc80000000000 */
[----:B------:R-:W-:-:S04]  /*1170*/  @!P1 FADD R2, R2, -1 ;  /* 0xbf80000002029421 */ /* 0x000fc80000000000 */
[----:B------:R-:W-:Y:S01]  /*1180*/  @P0 IMAD.MOV.U32 R3, RZ, RZ, R2 ;  /* 0x000000ffff030224 */ /* 0x000fe200078e0002 */
[----:B------:R-:W-:Y:S06]  /*1190*/  @P0 BRA `(.L_x_19) ;  /* 0x0000000000200947 */ /* 0x000fec0003800000 */
[----:B------:R-:W-:Y:S01]  /*11a0*/  FADD R2, |R7|, |R7| ;  /* 0x4000000707027221 */ /* 0x000fe20000000200 */
[----:B------:R-:W-:-:S04]  /*11b0*/  FADD R3, R3, 1 ;  /* 0x3f80000003037421 */ /* 0x000fc80000000000 */
[----:B------:R-:W-:-:S13]  /*11c0*/  FSETP.GE.AND P0, PT, R6, R2, PT ;  /* 0x000000020600720b */ /* 0x000fda0003f06000 */
[----:B------:R-:W-:-:S05]  /*11d0*/  @P0 FFMA R2, |R7|, -3, R6 ;  /* 0xc040000007020823 */ /* 0x000fca0000000206 */
[----:B------:R-:W-:Y:S01]  /*11e0*/  FSETP.GE.AND P1, PT, R2, RZ, P0 ;  /* 0x000000ff0200720b */ /* 0x000fe20000726000 */
[----:B------:R-:W-:-:S12]  /*11f0*/  @P0 FADD R2, R3, 1 ;  /* 0x3f80000003020421 */ /* 0x000fd80000000000 */
[----:B------:R-:W-:-:S04]  /*1200*/  @P1 FADD R2, R2, 1 ;  /* 0x3f80000002021421 */ /* 0x000fc80000000000 */
[----:B------:R-:W-:-:S07]  /*1210*/  @P0 IMAD.MOV.U32 R3, RZ, RZ, R2 ;  /* 0x000000ffff030224 */ /* 0x000fce00078e0002 */
.L_x_19:
[----:B------:R-:W-:Y:S05]  /*1220*/  BSYNC.RECONVERGENT B1 ;  /* 0x0000000000017941 */ /* 0x000fea0003800200 */
.L_x_18:
[----:B------:R-:W-:Y:S01]  /*1230*/  FFMA R0, -|R7|, R3, R0 ;  /* 0x0000000307007223 */ /* 0x000fe20000000300 */
[----:B------:R-:W-:Y:S06]  /*1240*/  BRA `(.L_x_16) ;  /* 0x0000000000787947 */ /* 0x000fec0003800000 */
.L_x_17:
[----:B------:R-:W-:Y:S01]  /*1250*/  LOP3.LUT R13, R11, 0xff800000, RZ, 0xc0, !PT ;  /* 0xff8000000b0d7812 */ /* 0x000fe200078ec0ff */
[----:B------:R-:W-:Y:S01]  /*1260*/  BSSY.RECONVERGENT B1, `(.L_x_20) ;  /* 0x000001a000017945 */ /* 0x000fe20003800200 */
[----:B------:R-:W-:Y:S02]  /*1270*/  FSETP.GT.AND P2, PT, |R7|, RZ, PT ;  /* 0x000000ff0700720b */ /* 0x000fe40003f44200 */
[C---:B------:R-:W-:Y:S02]  /*1280*/  IADD3 R3, PT, PT, R0.reuse, 0xb800000, -R13 ;  /* 0x0b80000000037810 */ /* 0x040fe40007ffe80d */
[C---:B------:R-:W-:Y:S02]  /*1290*/  LOP3.LUT R2, R0.reuse, 0x7fffff, RZ, 0xc0, !PT ;  /* 0x007fffff00027812 */ /* 0x040fe400078ec0ff */
[----:B------:R-:W-:Y:S02]  /*12a0*/  LOP3.LUT P1, R3, R3, 0xff800000, RZ, 0xc0, !PT ;  /* 0xff80000003037812 */ /* 0x000fe4000782c0ff */
[----:B------:R-:W-:-:S02]  /*12b0*/  ISETP.GT.U32.AND P0, PT, R0, 0x7f7fffff, PT ;  /* 0x7f7fffff0000780c */ /* 0x000fc40003f04070 */
[----:B------:R-:W-:Y:S02]  /*12c0*/  FSEL R0, R13, +QNAN , P2 ;  /* 0x7fffffff0d007808 */ /* 0x000fe40001000000 */
[----:B------:R-:W-:Y:S02]  /*12d0*/  LOP3.LUT R2, R2, 0x3f800000, RZ, 0xfc, !PT ;  /* 0x3f80000002027812 */ /* 0x000fe400078efcff */
[----:B------:R-:W-:-:S05]  /*12e0*/  FSEL R6, R0, +QNAN , !P0 ;  /* 0x7fffffff00067808 */ /* 0x000fca0004000000 */
[----:B------:R-:W-:Y:S05]  /*12f0*/  @!P1 BRA `(.L_x_21) ;  /* 0x0000000000409947 */ /* 0x000fea0003800000 */
[----:B------:R-:W-:-:S04]  /*1300*/  LOP3.LUT R0, R11, 0x7fffff, RZ, 0xc0, !PT ;  /* 0x007fffff0b007812 */ /* 0x000fc800078ec0ff */
[----:B------:R-:W-:-:S04]  /*1310*/  LOP3.LUT R11, R0, 0x3f800000, RZ, 0xfc, !PT ;  /* 0x3f800000000b7812 */ /* 0x000fc800078efcff */
[----:B------:R0:W3:Y:S03]  /*1320*/  MUFU.RCP R8, R11 ;  /* 0x0000000b00087308 */ /* 0x0000e60000001000 */
.L_x_22:
[----:B------:R-:W-:-:S05]  /*1330*/  VIMNMX.U32 R0, PT, PT, R3, 0xb800000, PT ;  /* 0x0b80000003007848 */ /* 0x000fca0003fe0000 */
[----:B------:R-:W-:Y:S02]  /*1340*/  IMAD.IADD R2, R0, 0x1, R2 ;  /* 0x0000000100027824 */ /* 0x000fe400078e0202 */
[----:B------:R-:W-:Y:S02]  /*1350*/  IMAD.IADD R3, R3, 0x1, -R0 ;  /* 0x0000000103037824 */ /* 0x000fe400078e0a00 */
[----:B---3--:R-:W-:-:S03]  /*1360*/  FMUL R7, R8, R2 ;  /* 0x0000000208077220 */ /* 0x008fc60000400000 */
[----:B------:R-:W-:Y:S01]  /*1370*/  ISETP.NE.AND P1, PT, R3, RZ, PT ;  /* 0x000000ff0300720c */ /* 0x000fe20003f25270 */
[----:B------:R-:W-:-:S04]  /*1380*/  FFMA R4, -R11, R7, R2 ;  /* 0x000000070b047223 */ /* 0x000fc80000000102 */
[----:B------:R-:W-:-:S04]  /*1390*/  FFMA R7, R8, R4, R7 ;  /* 0x0000000408077223 */ /* 0x000fc80000000007 */
[----:B------:R-:W-:-:S04]  /*13a0*/  FFMA R4, -R11, R7, R2 ;  /* 0x000000070b047223 */ /* 0x000fc80000000102 */
[----:B------:R-:W-:-:S04]  /*13b0*/  FFMA.RZ R4, R8, R4, R7 ;  /* 0x0000000408047223 */ /* 0x000fc8000000c007 */
[----:B------:R-:W3:Y:S02]  /*13c0*/  FRND.TRUNC R7, R4 ;  /* 0x0000000400077307 */ /* 0x000ee4000020d000 */
[----:B---3--:R-:W-:-:S05]  /*13d0*/  FFMA R2, -R11, R7, R2 ;  /* 0x000000070b027223 */ /* 0x008fca0000000102 */
[----:B------:R-:W-:-:S13]  /*13e0*/  ISETP.NE.AND P0, PT, R2, RZ, PT ;  /* 0x000000ff0200720c */ /* 0x000fda0003f05270 */
[----:B------:R-:W-:Y:S05]  /*13f0*/  @P0 BRA P1, `(.L_x_22) ;  /* 0xfffffffc00cc0947 */ /* 0x000fea000083ffff */
.L_x_21:
[----:B------:R-:W-:Y:S05]  /*1400*/  BSYNC.RECONVERGENT B1 ;  /* 0x0000000000017941 */ /* 0x000fea0003800200 */
.L_x_20:
[----:B------:R-:W-:-:S04]  /*1410*/  FMUL R3, R2, 1.1920928955078125e-07 ;  /* 0x3400000002037820 */ /* 0x000fc80000400000 */
[----:B------:R-:W-:-:S07]  /*1420*/  FMUL R0, R6, R3 ;  /* 0x0000000306007220 */ /* 0x000fce0000400000 */
.L_x_16:
[----:B------:R-:W-:Y:S05]  /*1430*/  BSYNC.RECONVERGENT B0 ;  /* 0x0000000000007941 */ /* 0x000fea0003800200 */
.L_x_15:
[C---:B------:R-:W-:Y:S02]  /*1440*/  FSETP.NAN.AND P0, PT, |R0|.reuse, |R0|, PT ;  /* 0x400000000000720b */ /* 0x040fe40003f08200 */
[----:B------:R-:W-:-:S04]  /*1450*/  LOP3.LUT R3, R0, 0x80000000, R9, 0xb8, !PT ;  /* 0x8000000000037812 */ /* 0x000fc800078eb809 */
[----:B------:R-:W-:Y:S02]  /*1460*/  FSEL R3, R0, R3, P0 ;  /* 0x0000000300037208 */ /* 0x000fe40000000000 */
[----:B------:R-:W-:Y:S02]  /*1470*/  ISETP.NE.AND P0, PT, R21, 0x1, PT ;  /* 0x000000011500780c */ /* 0x000fe40003f05270 */
[----:B------:R3:W4:Y:S11]  /*1480*/  F2I.FLOOR.NTZ R4, R3 ;  /* 0x0000000300047305 */ /* 0x0007360000207100 */
[----:B---3--:R-:W-:Y:S05]  /*1490*/  @!P0 BRA `(.L_x_7) ;  /* 0x000000d400388947 */ /* 0x008fea0003800000 */
[----:B------:R-:W-:Y:S01]  /*14a0*/  VIADD R6, R44, 0xfffffffd ;  /* 0xfffffffd2c067836 */ /* 0x000fe20000000000 */
[----:B------:R-:W-:Y:S01]  /*14b0*/  LOP3.LUT R8, R5, 0x3, RZ, 0xc0, !PT ;  /* 0x0000000305087812 */ /* 0x000fe200078ec0ff */
[----:B------:R-:W-:-:S03]  /*14c0*/  IMAD.MOV.U32 R7, RZ, RZ, 0x8 ;  /* 0x00000008ff077424 */ /* 0x000fc600078e00ff */
[----:B------:R-:W-:-:S13]  /*14d0*/  ISETP.GE.U32.AND P0, PT, R6, 0x3, PT ;  /* 0x000000030600780c */ /* 0x000fda0003f06070 */
[----:B------:R-:W-:Y:S05]  /*14e0*/  @!P0 BRA `(.L_x_23) ;  /* 0x0000000000788947 */ /* 0x000fea0003800000 */
        /* <DEDUP_REMOVED lines=11> */
.L_x_26:
[----:B------:R-:W-:-:S05]  /*15a0*/  VIADD R0, R0, 0x10 ;  /* 0x0000001000007836 */ /* 0x000fca0000000000 */
[----:B------:R-:W-:-:S13]  /*15b0*/  ISETP.GE.AND P1, PT, R0, R7, PT ;  /* 0x000000070000720c */ /* 0x000fda0003f26270 */
[----:B------:R-:W-:Y:S05]  /*15c0*/  @!P1 BRA `(.L_x_26) ;  /* 0xfffffffc00f49947 */ /* 0x000fea000383ffff */
[----:B------:R-:W-:Y:S02]  /*15d0*/  IMAD.MOV.U32 R7, RZ, RZ, RZ ;  /* 0x000000ffff077224 */ /* 0x000fe400078e00ff */
[----:B------:R-:W-:-:S07]  /*15e0*/  IMAD.MOV.U32 R9, RZ, RZ, RZ ;  /* 0x000000ffff097224 */ /* 0x000fce00078e00ff */
.L_x_25:
        /* <DEDUP_REMOVED lines=8> */
.L_x_24:
[----:B------:R-:W-:Y:S02]  /*1670*/  VIADD R0, R0, 0x4 ;  /* 0x0000000400007836 */ /* 0x000fe40000000000 */
[----:B------:R-:W-:Y:S02]  /*1680*/  IMAD.MOV.U32 R7, RZ, RZ, R9 ;  /* 0x000000ffff077224 */ /* 0x000fe400078e0009 */
[----:B------:R-:W-:Y:S01]  /*1690*/  IMAD.SHL.U32 R9, R9, 0x1000, RZ ;  /* 0x0000100009097824 */ /* 0x000fe200078e00ff */
[----:B------:R-:W-:-:S13]  /*16a0*/  ISETP.NE.AND P0, PT, R0, R3, PT ;  /* 0x000000030000720c */ /* 0x000fda0003f05270 */
[----:B------:R-:W-:Y:S05]  /*16b0*/  @P0 BRA `(.L_x_24) ;  /* 0xfffffffc00ec0947 */ /* 0x000fea000383ffff */
.L_x_27:
[----:B------:R-:W-:-:S07]  /*16c0*/  IMAD.SHL.U32 R7, R7, 0x8000, RZ ;  /* 0x0000800007077824 */ /* 0x000fce00078e00ff */
.L_x_23:
[----:B------:R3:W5:Y:S01]  /*16d0*/  LDL R37, [R1+0x210] ;  /* 0x0002100001257983 */ /* 0x0007620000100800 */
[----:B------:R-:W-:-:S05]  /*16e0*/  VIMNMX.U32 R0, PT, PT, R8, 0x2, PT ;  /* 0x0000000208007848 */ /* 0x000fca0003fe0000 */
[----:B------:R-:W-:-:S04]  /*16f0*/  IMAD.SHL.U32 R0, R0, 0x4, RZ ;  /* 0x0000000400007824 */ /* 0x000fc800078e00ff */
[----:B------:R-:W0:Y:S02]  /*1700*/  LDC R2, c[0x2][R0+0xc] ;  /* 0x0080030000027b82 */ /* 0x000e240000000800 */
[----:B0-----:R-:W-:-:S04]  /*1710*/  SHF.R.S32.HI R3, RZ, 0x1f, R2 ;  /* 0x0000001fff037819 */ /* 0x001fc80000011402 */
.L_x_453:
[----:B---3--:R-:W-:Y:S05]  /*1720*/  BRX R2 -0x1730                                                          (*"BRANCH_TARGETS .L_x_28,.L_x_455,.L_x_456"*) ;  /* 0xffffffe802347949 */ /* 0x008fea000383ffff */
.L_x_456:
[----:B------:R-:W-:Y:S01]  /*1730*/  IMAD.MOV.U32 R0, RZ, RZ, 0x3 ;  /* 0x00000003ff007424 */ /* 0x000fe200078e00ff */
[----:B------:R-:W-:-:S04]  /*1740*/  ISETP.NE.AND P0, PT, R8, 0x2, PT ;  /* 0x000000020800780c */ /* 0x000fc80003f05270 */
[----:B------:R-:W-:-:S04]  /*1750*/  SEL R0, R0, 0x6, !P0 ;  /* 0x0000000600007807 */ /* 0x000fc80004000000 */
[----:B------:R-:W-:Y:S01]  /*1760*/  SHF.L.U32 R9, R7, R0, RZ ;  /* 0x0000000007097219 */ /* 0x000fe200000006ff */
[----:B------:R-:W-:Y:S06]  /*1770*/  BRA `(.L_x_28) ;  /* 0x0000000000047947 */ /* 0x000fec0003800000 */
.L_x_455:
[----:B------:R-:W-:-:S07]  /*1780*/  IMAD.MOV.U32 R9, RZ, RZ, R7 ;  /* 0x000000ffff097224 */ /* 0x000fce00078e0007 */
.L_x_28:
[-C--:B------:R-:W-:Y:S01]  /*1790*/  IABS R7, R9.reuse ;  /* 0x0000000900077213 */ /* 0x080fe20000000000 */
[----:B------:R-:W-:Y:S01]  /*17a0*/  IMAD.MOV.U32 R45, RZ, RZ, RZ ;  /* 0x000000ffff2d7224 */ /* 0x000fe200078e00ff */
[----:B------:R-:W-:Y:S02]  /*17b0*/  IABS R10, R9 ;  /* 0x00000009000a7213 */ /* 0x000fe40000000000 */
[----:B------:R-:W0:Y:S08]  /*17c0*/  I2F.RP R0, R7 ;  /* 0x0000000700007306 */ /* 0x000e300000209400 */
[----:B0-----:R-:W0:Y:S02]  /*17d0*/  MUFU.RCP R0, R0 ;  /* 0x0000000000007308 */ /* 0x001e240000001000 */
[----:B0-----:R-:W-:-:S02]  /*17e0*/  VIADD R2, R0, 0xffffffe ;  /* 0x0ffffffe00027836 */ /* 0x001fc40000000000 */
[----:B------:R-:W-:-:S04]  /*17f0*/  IMAD.MOV R0, RZ, RZ, -R10 ;  /* 0x000000ffff007224 */ /* 0x000fc800078e0a0a */
[----:B------:R0:W3:Y:S02]  /*1800*/  F2I.FTZ.U32.TRUNC.NTZ R3, R2 ;  /* 0x0000000200037305 */ /* 0x0000e4000021f000 */
[----:B0-----:R-:W-:Y:S02]  /*1810*/  IMAD.MOV.U32 R2, RZ, RZ, RZ ;  /* 0x000000ffff027224 */ /* 0x001fe400078e00ff */
[----:B---3--:R-:W-:-:S04]  /*1820*/  IMAD.MOV R8, RZ, RZ, -R3 ;  /* 0x000000ffff087224 */ /* 0x008fc800078e0a03 */
[----:B------:R-:W-:Y:S01]  /*1830*/  IMAD R11, R8, R7, RZ ;  /* 0x00000007080b7224 */ /* 0x000fe200078e02ff */
[----:B----4-:R-:W-:-:S03]  /*1840*/  IABS R8, R4 ;  /* 0x0000000400087213 */ /* 0x010fc60000000000 */
[----:B------:R-:W-:-:S06]  /*1850*/  IMAD.HI.U32 R3, R3, R11, R2 ;  /* 0x0000000b03037227 */ /* 0x000fcc00078e0002 */
[----:B------:R-:W-:-:S04]  /*1860*/  IMAD.HI.U32 R3, R3, R8, RZ ;  /* 0x0000000803037227 */ /* 0x000fc800078e00ff */
[----:B------:R-:W-:-:S05]  /*1870*/  IMAD R0, R3, R0, R8 ;  /* 0x0000000003007224 */ /* 0x000fca00078e0208 */
[----:B------:R-:W-:-:S13]  /*1880*/  ISETP.GT.U32.AND P1, PT, R7, R0, PT ;  /* 0x000000000700720c */ /* 0x000fda0003f24070 */
[----:B------:R-:W-:Y:S02]  /*1890*/  @!P1 IMAD.IADD R0, R0, 0x1, -R7 ;  /* 0x0000000100009824 */ /* 0x000fe400078e0a07 */
[----:B------:R-:W-:Y:S01]  /*18a0*/  @!P1 VIADD R3, R3, 0x1 ;  /* 0x0000000103039836 */ /* 0x000fe20000000000 */
[----:B------:R-:W-:Y:S02]  /*18b0*/  ISETP.NE.AND P1, PT, R9, RZ, PT ;  /* 0x000000ff0900720c */ /* 0x000fe40003f25270 */
[----:B------:R-:W-:Y:S02]  /*18c0*/  ISETP.GE.U32.AND P0, PT, R0, R7, PT ;  /* 0x000000070000720c */ /* 0x000fe40003f06070 */
[----:B------:R-:W-:-:S04]  /*18d0*/  LOP3.LUT R0, R4, R9, RZ, 0x3c, !PT ;  /* 0x0000000904007212 */ /* 0x000fc800078e3cff */
[----:B------:R-:W-:-:S07]  /*18e0*/  ISETP.GE.AND P2, PT, R0, RZ, PT ;  /* 0x000000ff0000720c */ /* 0x000fce0003f46270 */
[----:B------:R-:W-:-:S06]  /*18f0*/  @P0 VIADD R3, R3, 0x1 ;  /* 0x0000000103030836 */ /* 0x000fcc0000000000 */
[----:B------:R-:W-:Y:S01]  /*1900*/  @!P2 IMAD.MOV R3, RZ, RZ, -R3 ;  /* 0x000000ffff03a224 */ /* 0x000fe200078e0a03 */
[----:B------:R-:W-:Y:S02]  /*1910*/  @!P1 LOP3.LUT R3, RZ, R9, RZ, 0x33, !PT ;  /* 0x00000009ff039212 */ /* 0x000fe400078e33ff */
[----:B-----5:R-:W-:-:S03]  /*1920*/  ISETP.NE.AND P1, PT, R37, RZ, PT ;  /* 0x000000ff2500720c */ /* 0x020fc60003f25270 */
[----:B------:R-:W-:Y:S02]  /*1930*/  VIADD R0, R3, 0xfffffffe ;  /* 0xfffffffe03007836 */ /* 0x000fe40000000000 */
[----:B------:R-:W-:-:S03]  /*1940*/  IMAD.MOV.U32 R8, RZ, RZ, R3 ;  /* 0x000000ffff087224 */ /* 0x000fc600078e0003 */
[----:B------:R-:W-:-:S13]  /*1950*/  ISETP.GT.U32.AND P0, PT, R0, -0x4, PT ;  /* 0xfffffffc0000780c */ /* 0x000fda0003f04070 */
[----:B------:R-:W-:Y:S05]  /*1960*/  @P0 BRA P1, `(.L_x_5) ;  /* 0x0000014000a80947 */ /* 0x000fea0000800000 */
[----:B------:R-:W3:Y:S01]  /*1970*/  LDL R39, [R1+0x230] ;  /* 0x0002300001277983 */ /* 0x000ee20000100800 */
[----:B------:R-:W-:Y:S02]  /*1980*/  ISETP.GE.U32.AND P0, PT, R8, 0x3, PT ;  /* 0x000000030800780c */ /* 0x000fe40003f06070 */
[----:B---3--:R-:W-:-:S13]  /*1990*/  ISETP.NE.AND P1, PT, R39, RZ, PT ;  /* 0x000000ff2700720c */ /* 0x008fda0003f25270 */
[----:B------:R-:W-:Y:S05]  /*19a0*/  @!P0 BRA P1, `(.L_x_5) ;  /* 0x0000014000988947 */ /* 0x000fea0000800000 */
[----:B------:R-:W3:Y:S01]  /*19b0*/  LDL R41, [R1+0x250] ;  /* 0x0002500001297983 */ /* 0x000ee20000100800 */
[----:B------:R-:W-:-:S05]  /*19c0*/  VIADD R0, R8, 0xfffffffc ;  /* 0xfffffffc08007836 */ /* 0x000fca0000000000 */
[----:B------:R-:W-:Y:S02]  /*19d0*/  ISETP.GT.U32.AND P0, PT, R0, -0x4, PT ;  /* 0xfffffffc0000780c */ /* 0x000fe40003f04070 */
[----:B---3--:R-:W-:-:S13]  /*19e0*/  ISETP.NE.AND P1, PT, R41, RZ, PT ;  /* 0x000000ff2900720c */ /* 0x008fda0003f25270 */
[----:B------:R-:W-:Y:S05]  /*19f0*/  @P0 BRA P1, `(.L_x_5) ;  /* 0x0000014000840947 */ /* 0x000fea0000800000 */
        /* <DEDUP_REMOVED lines=25> */
[----:B------:R-:W-:Y:S01]  /*1b90*/  ISETP.GT.AND P0, PT, R8, 0x8, PT ;  /* 0x000000080800780c */ /* 0x000fe20003f04270 */
[----:B------:R-:W-:-:S12]  /*1ba0*/  IMAD.MOV.U32 R9, RZ, RZ, 0x1 ;  /* 0x00000001ff097424 */ /* 0x000fd800078e00ff */
[----:B------:R-:W-:Y:S05]  /*1bb0*/  @P0 BRA `(.L_x_14) ;  /* 0x000000cc00340947 */ /* 0x000fea0003800000 */
[----:B------:R-:W-:Y:S01]  /*1bc0*/  ISETP.NE.AND P0, PT, R5, RZ, PT ;  /* 0x000000ff0500720c */ /* 0x000fe20003f05270 */
[----:B------:R-:W-:-:S12]  /*1bd0*/  IMAD.MOV.U32 R0, RZ, RZ, 0x3f800000 ;  /* 0x3f800000ff007424 */ /* 0x000fd800078e00ff */
[----:B------:R-:W-:Y:S05]  /*1be0*/  @!P0 BRA `(.L_x_29) ;  /* 0x0000000000648947 */ /* 0x000fea0003800000 */
[----:B------:R-:W-:-:S04]  /*1bf0*/  I2FP.F32.U32 R11, R5 ;  /* 0x00000005000b7245 */ /* 0x000fc80000201000 */
[C---:B------:R-:W-:Y:S01]  /*1c00*/  FSETP.NAN.AND P2, PT, |R11|.reuse, |R11|, PT ;  /* 0x4000000b0b00720b */ /* 0x040fe20003f48200 */
[----:B------:R-:W-:-:S04]  /*1c10*/  FMUL R0, R11, UR39 ;  /* 0x000000270b007c20 */ /* 0x000fc80008400000 */
[----:B------:R-:W0:Y:S01]  /*1c20*/  FRND R5, R0 ;  /* 0x0000000000057307 */ /* 0x000e220000201000 */
[----:B------:R-:W-:Y:S01]  /*1c30*/  FFMA R7, R11, UR39, -R0 ;  /* 0x000000270b077c23 */ /* 0x000fe20008000800 */
[----:B------:R-:W-:-:S03]  /*1c40*/  FSETP.GT.AND P1, PT, |R0|, 152, PT ;  /* 0x431800000000780b */ /* 0x000fc60003f24200 */
[----:B------:R-:W-:-:S03]  /*1c50*/  FFMA R7, R11, R54, R7 ;  /* 0x000000360b077223 */ /* 0x000fc60000000007 */
[----:B------:R3:W4:Y:S01]  /*1c60*/  F2I.NTZ R9, R0 ;  /* 0x0000000000097305 */ /* 0x0007220000203100 */
[----:B0-----:R-:W-:Y:S01]  /*1c70*/  FADD R2, R0, -R5 ;  /* 0x8000000500027221 */ /* 0x001fe20000000000 */
[----:B------:R-:W-:-:S03]  /*1c80*/  FSETP.GT.AND P0, PT, R5, RZ, PT ;  /* 0x000000ff0500720b */ /* 0x000fc60003f04000 */
[----:B------:R-:W-:-:S04]  /*1c90*/  FADD R7, R2, R7 ;  /* 0x0000000702077221 */ /* 0x000fc80000000000 */
[----:B------:R-:W-:-:S04]  /*1ca0*/  FFMA R2, R7, R20, 0.0013391353422775864601 ;  /* 0x3aaf85ed07027423 */ /* 0x000fc80000000014 */
[----:B------:R-:W-:-:S04]  /*1cb0*/  FFMA R2, R7, R2, 0.0096188392490148544312 ;  /* 0x3c1d985607027423 */ /* 0x000fc80000000002 */
[----:B------:R-:W-:-:S04]  /*1cc0*/  FFMA R2, R7, R2, 0.055503588169813156128 ;  /* 0x3d6357bb07027423 */ /* 0x000fc80000000002 */
[C---:B------:R-:W-:Y:S01]  /*1cd0*/  FFMA R10, R7.reuse, R2, 0.24022644758224487305 ;  /* 0x3e75fdec070a7423 */ /* 0x040fe20000000002 */
[----:B------:R-:W-:Y:S02]  /*1ce0*/  SEL R2, RZ, 0x83000000, P0 ;  /* 0x83000000ff027807 */ /* 0x000fe40000000000 */
[----:B------:R-:W-:Y:S01]  /*1cf0*/  FSETP.GEU.AND P0, PT, R0, RZ, PT ;  /* 0x000000ff0000720b */ /* 0x000fe20003f0e000 */
[C---:B------:R-:W-:Y:S02]  /*1d00*/  FFMA R10, R7.reuse, R10, 0.69314718246459960938 ;  /* 0x3f317218070a7423 */ /* 0x040fe4000000000a */
[----:B------:R-:W-:Y:S01]  /*1d10*/  VIADD R5, R2, 0x7f000000 ;  /* 0x7f00000002057836 */ /* 0x000fe20000000000 */
[----:B---3--:R-:W-:Y:S01]  /*1d20*/  FSEL R0, RZ, +INF , !P0 ;  /* 0x7f800000ff007808 */ /* 0x008fe20004000000 */
[----:B------:R-:W-:Y:S01]  /*1d30*/  FFMA R10, R7, R10, 1 ;  /* 0x3f800000070a7423 */ /* 0x000fe2000000000a */
[----:B----4-:R-:W-:-:S03]  /*1d40*/  IMAD R9, R9, 0x800000, -R2 ;  /* 0x0080000009097824 */ /* 0x010fc600078e0a02 */
[----:B------:R-:W-:-:S04]  /*1d50*/  FMUL R10, R5, R10 ;  /* 0x0000000a050a7220 */ /* 0x000fc80000400000 */
[----:B------:R-:W-:Y:S01]  /*1d60*/  @!P1 FMUL R0, R9, R10 ;  /* 0x0000000a09009220 */ /* 0x000fe20000400000 */
[----:B------:R-:W-:-:S07]  /*1d70*/  @P2 FADD R0, R11, 8 ;  /* 0x410000000b002421 */ /* 0x000fce0000000000 */
.L_x_29:
[----:B------:R-:W0:Y:S01]  /*1d80*/  F2I.NTZ R0, R0 ;  /* 0x0000000000007305 */ /* 0x000e220000203100 */
[----:B------:R-:W-:Y:S01]  /*1d90*/  LEA R8, R8, UR38, 0x5 ;  /* 0x0000002608087c11 */ /* 0x000fe2000f8e28ff */
[----:B------:R-:W-:Y:S01]  /*1da0*/  BSSY.RECONVERGENT B0, `(.L_x_30) ;  /* 0x0000046000007945 */ /* 0x000fe20003800200 */
[----:B------:R-:W-:-:S03]  /*1db0*/  I2FP.F32.S32 R11, R4 ;  /* 0x00000004000b7245 */ /* 0x000fc60000201400 */
[----:B------:R3:W-:Y:S02]  /*1dc0*/  STL [R8+0x4], R53 ;  /* 0x0000043508007387 */ /* 0x0007e40000100800 */
[----:B------:R-:W-:Y:S01]  /*1dd0*/  FADD R2, |R11|, -RZ ;  /* 0x800000ff0b027221 */ /* 0x000fe20000000200 */
[----:B0-----:R-:W-:-:S04]  /*1de0*/  I2FP.F32.S32 R7, R0 ;  /* 0x0000000000077245 */ /* 0x001fc80000201400 */
[----:B------:R-:W-:-:S13]  /*1df0*/  FSETP.GEU.AND P0, PT, |R11|, |R7|, PT ;  /* 0x400000070b00720b */ /* 0x000fda0003f0e200 */
[----:B---3--:R-:W-:Y:S05]  /*1e00*/  @!P0 BRA `(.L_x_31) ;  /* 0x0000000000fc8947 */ /* 0x008fea0003800000 */
        /* <DEDUP_REMOVED lines=16> */
[----:B------:R-:W-:-:S13]  /*1f10*/  ISETP.GT.U32.AND P0, PT, R8, -0x80000000, PT ;  /* 0x800000000800780c */ /* 0x000fda0003f04070 */
[----:B------:R-:W-:Y:S05]  /*1f20*/  @P0 BRA `(.L_x_35) ;  /* 0x0000000000240947 */ /* 0x000fea0003800000 */
[----:B------:R-:W-:Y:S01]  /*1f30*/  FADD R0, |R7|, |R7| ;  /* 0x4000000707007221 */ /* 0x000fe20000000200 */
[----:B------:R-:W-:-:S04]  /*1f40*/  FADD R5, R5, 1 ;  /* 0x3f80000005057421 */ /* 0x000fc80000000000 */
[----:B------:R-:W-:-:S13]  /*1f50*/  FSETP.GE.AND P0, PT, R8, R0, PT ;  /* 0x000000000800720b */ /* 0x000fda0003f06000 */
[----:B------:R-:W-:Y:S05]  /*1f60*/  @!P0 BRA `(.L_x_34) ;  /* 0x0000000000208947 */ /* 0x000fea0003800000 */
[----:B------:R-:W-:Y:S01]  /*1f70*/  FFMA R0, |R7|, -3, R8 ;  /* 0xc040000007007823 */ /* 0x000fe20000000208 */
[----:B------:R-:W-:-:S04]  /*1f80*/  FADD R5, R5, 1 ;  /* 0x3f80000005057421 */ /* 0x000fc80000000000 */
[----:B------:R-:W-:-:S13]  /*1f90*/  FSETP.GE.AND P0, PT, R0, RZ, PT ;  /* 0x000000ff0000720b */ /* 0x000fda0003f06000 */
[----:B------:R-:W-:Y:S01]  /*1fa0*/  @P0 FADD R5, R5, 1 ;  /* 0x3f80000005050421 */ /* 0x000fe20000000000 */
[----:B------:R-:W-:Y:S06]  /*1fb0*/  BRA `(.L_x_34) ;  /* 0x00000000000c7947 */ /* 0x000fec0003800000 */
.L_x_35:
[----:B------:R-:W-:Y:S01]  /*1fc0*/  FSETP.GEU.AND P0, PT, R8, -|R7|, PT ;  /* 0xc00000070800720b */ /* 0x000fe20003f0e000 */
[----:B------:R-:W-:-:S12]  /*1fd0*/  FADD R5, R5, -1 ;  /* 0xbf80000005057421 */ /* 0x000fd80000000000 */
[----:B------:R-:W-:-:S07]  /*1fe0*/  @!P0 FADD R5, R5, -1 ;  /* 0xbf80000005058421 */ /* 0x000fce0000000000 */
.L_x_34:
[----:B------:R-:W-:Y:S05]  /*1ff0*/  BSYNC.RECONVERGENT B1 ;  /* 0x0000000000017941 */ /* 0x000fea0003800200 */
.L_x_33:
[----:B------:R-:W-:Y:S01]  /*2000*/  FFMA R2, -|R7|, R5, R2 ;  /* 0x0000000507027223 */ /* 0x000fe20000000302 */
[----:B------:R-:W-:Y:S06]  /*2010*/  BRA `(.L_x_31) ;  /* 0x0000000000787947 */ /* 0x000fec0003800000 */
.L_x_32:
[----:B------:R-:W-:Y:S01]  /*2020*/  LOP3.LUT R9, R5, 0xff800000, RZ, 0xc0, !PT ;  /* 0xff80000005097812 */ /* 0x000fe200078ec0ff */
[----:B------:R-:W-:Y:S01]  /*2030*/  BSSY.RECONVERGENT B1, `(.L_x_36) ;  /* 0x000001a000017945 */ /* 0x000fe20003800200 */
[----:B------:R-:W-:Y:S02]  /*2040*/  FSETP.GT.AND P2, PT, |R7|, RZ, PT ;  /* 0x000000ff0700720b */ /* 0x000fe40003f44200 */
[C---:B------:R-:W-:Y:S02]  /*2050*/  IADD3 R4, PT, PT, R2.reuse, 0xb800000, -R9 ;  /* 0x0b80000002047810 */ /* 0x040fe40007ffe809 */
[----:B------:R-:W-:Y:S02]  /*2060*/  LOP3.LUT R0, R2, 0x7fffff, RZ, 0xc0, !PT ;  /* 0x007fffff02007812 */ /* 0x000fe400078ec0ff */
        /* <DEDUP_REMOVED lines=9> */
.L_x_38:
        /* <DEDUP_REMOVED lines=13> */
.L_x_37:
[----:B------:R-:W-:Y:S05]  /*21d0*/  BSYNC.RECONVERGENT B1 ;  /* 0x0000000000017941 */ /* 0x000fea0003800200 */
.L_x_36:
[----:B------:R-:W-:-:S04]  /*21e0*/  FMUL R5, R0, 1.1920928955078125e-07 ;  /* 0x3400000000057820 */ /* 0x000fc80000400000 */
[----:B------:R-:W-:-:S07]  /*21f0*/  FMUL R2, R8, R5 ;  /* 0x0000000508027220 */ /* 0x000fce0000400000 */
.L_x_31:
[----:B------:R-:W-:Y:S05]  /*2200*/  BSYNC.RECONVERGENT B0 ;  /* 0x0000000000007941 */ /* 0x000fea0003800200 */
.L_x_30:
[C---:B------:R-:W-:Y:S02]  /*2210*/  FSETP.NAN.AND P0, PT, |R2|.reuse, |R2|, PT ;  /* 0x400000020200720b */ /* 0x040fe40003f08200 */
[----:B------:R-:W-:-:S04]  /*2220*/  LOP3.LUT R5, R2, 0x80000000, R11, 0xb8, !PT ;  /* 0x8000000002057812 */ /* 0x000fc800078eb80b */
[----:B------:R-:W-:Y:S02]  /*2230*/  FSEL R5, R2, R5, P0 ;  /* 0x0000000502057208 */ /* 0x000fe40000000000 */
[----:B------:R-:W-:Y:S02]  /*2240*/  ISETP.NE.AND P0, PT, R21, 0x2, PT ;  /* 0x000000021500780c */ /* 0x000fe40003f05270 */
[----:B------:R3:W4:Y:S11]  /*2250*/  F2I.FLOOR.NTZ R4, R5 ;  /* 0x0000000500047305 */ /* 0x0007360000207100 */
[----:B---3--:R-:W-:Y:S05]  /*2260*/  @!P0 BRA `(.L_x_7) ;  /* 0x000000c400c48947 */ /* 0x008fea0003800000 */
[----:B------:R-:W-:Y:S01]  /*2270*/  ISETP.GE.U32.AND P0, PT, R44, 0x4, PT ;  /* 0x000000042c00780c */ /* 0x000fe20003f06070 */
[----:B------:R-:W-:-:S12]  /*2280*/  IMAD.MOV.U32 R5, RZ, RZ, 0x1 ;  /* 0x00000001ff057424 */ /* 0x000fd800078e00ff */
[----:B------:R-:W-:Y:S05]  /*2290*/  @!P0 BRA `(.L_x_39) ;  /* 0x0000000000b88947 */ /* 0x000fea0003800000 */
[----:B------:R-:W-:Y:S01]  /*22a0*/  VIADD R0, R44, 0xfffffffc ;  /* 0xfffffffc2c007836 */ /* 0x000fe20000000000 */
[----:B------:R-:W-:-:S04]  /*22b0*/  LOP3.LUT R10, R6, 0x3, RZ, 0xc0, !PT ;  /* 0x00000003060a7812 */ /* 0x000fc800078ec0ff */
[----:B------:R-:W-:Y:S01]  /*22c0*/  ISETP.GE.U32.AND P0, PT, R0, 0x3, PT ;  /* 0x000000030000780c */ /* 0x000fe20003f06070 */
[----:B------:R-:W-:-:S12]  /*22d0*/  IMAD.MOV.U32 R0, RZ, RZ, 0x8 ;  /* 0x00000008ff007424 */ /* 0x000fd800078e00ff */
        /* <DEDUP_REMOVED lines=12> */
.L_x_43:
[----:B------:R-:W-:-:S05]  /*23a0*/  VIADD R0, R0, 0x10 ;  /* 0x0000001000007836 */ /* 0x000fca0000000000 */
[----:B------:R-:W-:-:S13]  /*23b0*/  ISETP.GE.AND P1, PT, R0, R5, PT ;  /* 0x000000050000720c */ /* 0x000fda0003f26270 */
[----:B------:R-:W-:Y:S05]  /*23c0*/  @!P1 BRA `(.L_x_43) ;  /* 0xfffffffc00f49947 */ /* 0x000fea000383ffff */
[----:B------:R-:W-:Y:S02]  /*23d0*/  IMAD.MOV.U32 R2, RZ, RZ, RZ ;  /* 0x000000ffff027224 */ /* 0x000fe400078e00ff */
[----:B------:R-:W-:-:S07]  /*23e0*/  IMAD.MOV.U32 R5, RZ, RZ, RZ ;  /* 0x000000ffff057224 */ /* 0x000fce00078e00ff */
.L_x_42:
        /* <DEDUP_REMOVED lines=8> */
.L_x_41:
[----:B------:R-:W-:Y:S02]  /*2470*/  VIADD R0, R0, 0x4 ;  /* 0x0000000400007836 */ /* 0x000fe40000000000 */
[----:B------:R-:W-:Y:S02]  /*2480*/  IMAD.MOV.U32 R2, RZ, RZ, R5 ;  /* 0x000000ffff027224 */ /* 0x000fe400078e0005 */
[----:B------:R-:W-:Y:S01]  /*2490*/  IMAD.SHL.U32 R5, R5, 0x1000, RZ ;  /* 0x0000100005057824 */ /* 0x000fe200078e00ff */
[----:B------:R-:W-:-:S13]  /*24a0*/  ISETP.NE.AND P0, PT, R0, R7, PT ;  /* 0x000000070000720c */ /* 0x000fda0003f05270 */
[----:B------:R-:W-:Y:S05]  /*24b0*/  @P0 BRA `(.L_x_41) ;  /* 0xfffffffc00ec0947 */ /* 0x000fea000383ffff */
.L_x_44:
[----:B------:R-:W-:-:S07]  /*24c0*/  IMAD.SHL.U32 R0, R2, 0x8000, RZ ;  /* 0x0000800002007824 */ /* 0x000fce00078e00ff */
.L_x_40:
[----:B------:R-:W-:-:S05]  /*24d0*/  VIMNMX.U32 R2, PT, PT, R10, 0x2, PT ;  /* 0x000000020a027848 */ /* 0x000fca0003fe0000 */
[----:B------:R-:W-:-:S04]  /*24e0*/  IMAD.SHL.U32 R2, R2, 0x4, RZ ;  /* 0x0000000402027824 */ /* 0x000fc800078e00ff */
[----:B------:R-:W0:Y:S02]  /*24f0*/  LDC R8, c[0x2][R2+0x18] ;  /* 0x0080060002087b82 */ /* 0x000e240000000800 */
[----:B0-----:R-:W-:-:S04]  /*2500*/  SHF.R.S32.HI R9, RZ, 0x1f, R8 ;  /* 0x0000001fff097819 */ /* 0x001fc80000011408 */
.L_x_457:
[----:B------:R-:W-:Y:S05]  /*2510*/  BRX R8 -0x2520                                                          (*"BRANCH_TARGETS .L_x_39,.L_x_459,.L_x_460"*) ;  /* 0xffffffd808b87949 */ /* 0x000fea000383ffff */
.L_x_460:
[----:B------:R-:W-:Y:S01]  /*2520*/  IMAD.MOV.U32 R5, RZ, RZ, 0x3 ;  /* 0x00000003ff057424 */ /* 0x000fe200078e00ff */
[----:B------:R-:W-:-:S04]  /*2530*/  ISETP.NE.AND P0, PT, R10, 0x2, PT ;  /* 0x000000020a00780c */ /* 0x000fc80003f05270 */
[----:B------:R-:W-:-:S04]  /*2540*/  SEL R5, R5, 0x6, !P0 ;  /* 0x0000000605057807 */ /* 0x000fc80004000000 */
[----:B------:R-:W-:Y:S01]  /*2550*/  SHF.L.U32 R5, R0, R5, RZ ;  /* 0x0000000500057219 */ /* 0x000fe200000006ff */
[----:B------:R-:W-:Y:S06]  /*2560*/  BRA `(.L_x_39) ;  /* 0x0000000000047947 */ /* 0x000fec0003800000 */
.L_x_459:
[----:B------:R-:W-:-:S07]  /*2570*/  IMAD.MOV.U32 R5, RZ, RZ, R0 ;  /* 0x000000ffff057224 */ /* 0x000fce00078e0000 */
.L_x_39:
[-C--:B------:R-:W-:Y:S02]  /*2580*/  IABS R7, R5.reuse ;  /* 0x0000000500077213 */ /* 0x080fe40000000000 */
[----:B----4-:R-:W-:Y:S02]  /*2590*/  IABS R10, R4 ;  /* 0x00000004000a7213 */ /* 0x010fe40000000000 */
[----:B------:R-:W3:Y:S01]  /*25a0*/  I2F.RP R0, R7 ;  /* 0x0000000700007306 */ /* 0x000ee20000209400 */
[----:B------:R-:W-:-:S07]  /*25b0*/  IABS R12, R5 ;  /* 0x00000005000c7213 */ /* 0x000fce0000000000 */
[----:B---3--:R-:W3:Y:S02]  /*25c0*/  MUFU.RCP R0, R0 ;  /* 0x0000000000007308 */ /* 0x008ee40000001000 */
[----:B---3--:R-:W-:Y:S02]  /*25d0*/  VIADD R8, R0, 0xffffffe ;  /* 0x0ffffffe00087836 */ /* 0x008fe40000000000 */
[----:B------:R-:W-:-:S04]  /*25e0*/  IMAD.MOV R0, RZ, RZ, -R12 ;  /* 0x000000ffff007224 */ /* 0x000fc800078e0a0c */
[----:B0-----:R0:W3:Y:S02]  /*25f0*/  F2I.FTZ.U32.TRUNC.NTZ R9, R8 ;  /* 0x0000000800097305 */ /* 0x0010e4000021f000 */
        /* <DEDUP_REMOVED lines=14> */
[----:B------:R-:W-:-:S04]  /*26e0*/  @P0 VIADD R9, R9, 0x1 ;  /* 0x0000000109090836 */ /* 0x000fc80000000000 */
[----:B------:R-:W-:-:S04]  /*26f0*/  IMAD.MOV.U32 R8, RZ, RZ, R9 ;  /* 0x000000ffff087224 */ /* 0x000fc800078e0009 */
[----:B------:R-:W-:Y:S01]  /*2700*/  @!P2 IMAD.MOV R8, RZ, RZ, -R8 ;  /* 0x000000ffff08a224 */ /* 0x000fe200078e0a08 */
[----:B------:R-:W-:Y:S02]  /*2710*/  @!P1 LOP3.LUT R8, RZ, R5, RZ, 0x33, !PT ;  /* 0x00000005ff089212 */ /* 0x000fe400078e33ff */
[----:B------:R-:W-:Y:S02]  /*2720*/  ISETP.NE.AND P1, PT, R37, RZ, PT ;  /* 0x000000ff2500720c */ /* 0x000fe40003f25270 */
[C---:B------:R-:W-:Y:S01]  /*2730*/  LOP3.LUT P0, RZ, R8.reuse, 0xfffffffd, RZ, 0xc0, !PT ;  /* 0xfffffffd08ff7812 */ /* 0x040fe2000780c0ff */
[C---:B------:R-:W-:Y:S02]  /*2740*/  VIADD R5, R8.reuse, 0x2 ;  /* 0x0000000208057836 */ /* 0x040fe40000000000 */
[----:B------:R-:W-:-:S03]  /*2750*/  VIADD R7, R8, 0xfffffffe ;  /* 0xfffffffe08077836 */ /* 0x000fc60000000000 */
[----:B------:R-:W-:-:S13]  /*2760*/  ISETP.EQ.OR P0, PT, R5, RZ, !P0 ;  /* 0x000000ff0500720c */ /* 0x000fda0004702670 */
[----:B------:R-:W-:Y:S05]  /*2770*/  @P0 BRA P1, `(.L_x_5) ;  /* 0x0000013400240947 */ /* 0x000fea0000800000 */
[----:B------:R-:W3:Y:S01]  /*2780*/  LDL R49, [R1+0x214] ;  /* 0x0002140001317983 */ /* 0x000ee20000100800 */
[----:B------:R-:W-:Y:S02]  /*2790*/  ISETP.GT.U32.AND P0, PT, R7, -0x4, PT ;  /* 0xfffffffc0700780c */ /* 0x000fe40003f04070 */
[----:B---3--:R-:W-:-:S13]  /*27a0*/  ISETP.NE.AND P1, PT, R49, RZ, PT ;  /* 0x000000ff3100720c */ /* 0x008fda0003f25270 */
[----:B------:R-:W-:Y:S05]  /*27b0*/  @P0 BRA P1, `(.L_x_5) ;  /* 0x0000013400140947 */ /* 0x000fea0000800000 */
[----:B------:R-:W-:Y:S02]  /*27c0*/  ISETP.NE.AND P0, PT, R5, 0x1, PT ;  /* 0x000000010500780c */ /* 0x000fe40003f05270 */
[----:B------:R-:W-:Y:S02]  /*27d0*/  LOP3.LUT R2, R8, 0xfffffffd, RZ, 0xc0, !PT ;  /* 0xfffffffd08027812 */ /* 0x000fe400078ec0ff */
[----:B------:R-:W-:Y:S02]  /*27e0*/  ISETP.NE.AND P1, PT, R39, RZ, PT ;  /* 0x000000ff2700720c */ /* 0x000fe40003f25270 */
[----:B------:R-:W-:-:S13]  /*27f0*/  ISETP.EQ.OR P0, PT, R2, 0x1, !P0 ;  /* 0x000000010200780c */ /* 0x000fda0004702670 */
[----:B------:R-:W-:Y:S05]  /*2800*/  @P0 BRA P1, `(.L_x_5) ;  /* 0x0000013400000947 */ /* 0x000fea0000800000 */
[----:B------:R-:W3:Y:S01]  /*2810*/  LDL R48, [R1+0x234] ;  /* 0x0002340001307983 */ /* 0x000ee20000100800 */
[C---:B------:R-:W-:Y:S02]  /*2820*/  LOP3.LUT P1, RZ, R8.reuse, 0xfffffffd, RZ, 0xc0, !PT ;  /* 0xfffffffd08ff7812 */ /* 0x040fe4000782c0ff */
[----:B------:R-:W-:Y:S02]  /*2830*/  ISETP.GE.U32.AND P0, PT, R8, 0x3, PT ;  /* 0x000000030800780c */ /* 0x000fe40003f06070 */
[----:B------:R-:W-:-:S04]  /*2840*/  ISETP.EQ.OR P1, PT, R7, 0x2, !P1 ;  /* 0x000000020700780c */ /* 0x000fc80004f22670 */
[----:B------:R-:W-:Y:S02]  /*2850*/  ISETP.NE.AND P1, PT, R41, RZ, P1 ;  /* 0x000000ff2900720c */ /* 0x000fe40000f25270 */
[----:B---3--:R-:W-:-:S04]  /*2860*/  ISETP.NE.AND P0, PT, R48, RZ, !P0 ;  /* 0x000000ff3000720c */ /* 0x008fc80004705270 */
[----:B------:R-:W-:-:S13]  /*2870*/  PLOP3.LUT P0, PT, P0, P1, PT, 0xf8, 0x8f ;  /* 0x00000000008f781c */ /* 0x000fda0000703f70 */
[----:B------:R-:W-:Y:S05]  /*2880*/  @P0 BRA `(.L_x_5) ;  /* 0x0000013000e00947 */ /* 0x000fea0003800000 */
[----:B------:R-:W3:Y:S01]  /*2890*/  LDL R46, [R1+0x254] ;  /* 0x00025400012e7983 */ /* 0x000ee20000100800 */
[----:B------:R-:W-:-:S05]  /*28a0*/  VIADD R0, R8, 0xfffffffc ;  /* 0xfffffffc08007836 */ /* 0x000fca0000000000 */
[----:B------:R-:W-:Y:S02]  /*28b0*/  ISETP.GT.U32.AND P0, PT, R0, -0x4, PT ;  /* 0xfffffffc0000780c */ /* 0x000fe40003f04070 */
[----:B---3--:R-:W-:-:S13]  /*28c0*/  ISETP.NE.AND P1, PT, R46, RZ, PT ;  /* 0x000000ff2e00720c */ /* 0x008fda0003f25270 */
[----:B------:R-:W-:Y:S05]  /*28d0*/  @P0 BRA P1, `(.L_x_5) ;  /* 0x0000013000cc0947 */ /* 0x000fea0000800000 */
[----:B------:R-:W-:Y:S02]  /*28e0*/  ISETP.NE.AND P0, PT, R7, 0x3, PT ;  /* 0x000000030700780c */ /* 0x000fe40003f05270 */
[C---:B------:R-:W-:Y:S02]  /*28f0*/  ISETP.NE.AND P1, PT, R3.reuse, RZ, PT ;  /* 0x000000ff0300720c */ /* 0x040fe40003f25270 */
[----:B------:R-:W-:Y:S02]  /*2900*/  ISETP.EQ.OR P0, PT, R2, 0x1, !P0 ;  /* 0x000000010200780c */ /* 0x000fe40004702670 */
[----:B------:R-:W-:-:S11]  /*2910*/  ISETP.NE.AND P2, PT, R3, RZ, PT ;  /* 0x000000ff0300720c */ /* 0x000fd60003f45270 */
[----:B------:R-:W-:Y:S05]  /*2920*/  @P0 BRA P1, `(.L_x_5) ;  /* 0x0000013000b80947 */ /* 0x000fea0000800000 */
[----:B------:R-:W3:Y:S01]  /*2930*/  LDL R35, [R1+0x274] ;  /* 0x0002740001237983 */ /* 0x000ee20000100800 */
[----:B------:R-:W-:-:S05]  /*2940*/  VIADD R0, R8, 0xfffffffb ;  /* 0xfffffffb08007836 */ /* 0x000fca0000000000 */
[----:B------:R-:W-:Y:S02]  /*2950*/  ISETP.GT.U32.AND P0, PT, R0, -0x4, PT ;  /* 0xfffffffc0000780c */ /* 0x000fe40003f04070 */
[----:B---3--:R-:W-:-:S13]  /*2960*/  ISETP.NE.AND P1, PT, R35, RZ, PT ;  /* 0x000000ff2300720c */ /* 0x008fda0003f25270 */
[----:B------:R-:W-:Y:S05]  /*2970*/  @P0 BRA P1, `(.L_x_5) ;  /* 0x0000013000a40947 */ /* 0x000fea0000800000 */
[----:B------:R-:W-:Y:S02]  /*2980*/  ISETP.NE.AND P0, PT, R5, 0x4, PT ;  /* 0x000000040500780c */ /* 0x000fe40003f05270 */
[----:B------:R-:W-:Y:S02]  /*2990*/  ISETP.NE.AND P1, PT, R32, RZ, PT ;  /* 0x000000ff2000720c */ /* 0x000fe40003f25270 */
[----:B------:R-:W-:-:S13]  /*29a0*/  ISETP.EQ.OR P0, PT, R2, 0x4, !P0 ;  /* 0x000000040200780c */ /* 0x000fda0004702670 */
        /* <DEDUP_REMOVED lines=19> */
[----:B------:R-:W-:-:S04]  /*2ae0*/  ISETP.NE.AND P4, PT, R18, RZ, PT ;  /* 0x000000ff1200720c */ /* 0x000fc80003f85270 */
[----:B------:R-:W-:-:S07]  /*2af0*/  P2R R29, PR, RZ, 0x10 ;  /* 0x00000010ff1d7803 */ /* 0x000fce0000000000 */
        /* <DEDUP_REMOVED lines=21> */
[----:B------:R-:W-:-:S04]  /*2c50*/  I2FP.F32.S32 R11, R6 ;  /* 0x00000006000b7245 */ /* 0x000fc80000201400 */
        /* <DEDUP_REMOVED lines=24> */
.L_x_45:
        /* <DEDUP_REMOVED lines=36> */
.L_x_51:
[----:B------:R-:W-:Y:S01]  /*3020*/  FSETP.GEU.AND P1, PT, R6, -|R7|, PT ;  /* 0xc00000070600720b */ /* 0x000fe20003f2e000 */
[----:B------:R-:W-:-:S12]  /*3030*/  FADD R5, R5, -1 ;  /* 0xbf80000005057421 */ /* 0x000fd80000000000 */
[----:B------:R-:W-:-:S07]  /*3040*/  @!P1 FADD R5, R5, -1 ;  /* 0xbf80000005059421 */ /* 0x000fce0000000000 */
.L_x_50:
[----:B------:R-:W-:Y:S05]  /*3050*/  BSYNC.RECONVERGENT B1 ;  /* 0x0000000000017941 */ /* 0x000fea0003800200 */
.L_x_49:
[----:B------:R-:W-:Y:S01]  /*3060*/  FFMA R2, -|R7|, R5, R2 ;  /* 0x0000000507027223 */ /* 0x000fe20000000302 */
[----:B------:R-:W-:Y:S06]  /*3070*/  BRA `(.L_x_47) ;  /* 0x0000000000787947 */ /* 0x000fec0003800000 */
.L_x_48:
        /* <DEDUP_REMOVED lines=14> */
.L_x_54:
        /* <DEDUP_REMOVED lines=13> */
.L_x_53:
[----:B------:R-:W-:Y:S05]  /*3230*/  BSYNC.RECONVERGENT B1 ;  /* 0x0000000000017941 */ /* 0x000fea0003800200 */
.L_x_52:
[----:B------:R-:W-:-:S04]  /*3240*/  FMUL R5, R0, 1.1920928955078125e-07 ;  /* 0x3400000000057820 */ /* 0x000fc80000400000 */
[----:B------:R-:W-:-:S07]  /*3250*/  FMUL R2, R6, R5 ;  /* 0x0000000506027220 */ /* 0x000fce0000400000 */
.L_x_47:
[----:B------:R-:W-:Y:S05]  /*3260*/  BSYNC.RECONVERGENT B0 ;  /* 0x0000000000007941 */ /* 0x000fea0003800200 */
.L_x_46:
        /* <DEDUP_REMOVED lines=9> */
[C---:B------:R-:W-:Y:S01]  /*3300*/  VIADD R0, R44.reuse, 0xfffffffb ;  /* 0xfffffffb2c007836 */ /* 0x040fe20000000000 */
[----:B------:R-:W-:-:S04]  /*3310*/  LOP3.LUT R8, R44, 0x3, RZ, 0xc0, !PT ;  /* 0x000000032c087812 */ /* 0x000fc800078ec0ff */
[----:B------:R-:W-:Y:S01]  /*3320*/  ISETP.GE.U32.AND P1, PT, R0, 0x3, PT ;  /* 0x000000030000780c */ /* 0x000fe20003f26070 */
[----:B------:R-:W-:-:S12]  /*3330*/  IMAD.MOV.U32 R0, RZ, RZ, 0x8 ;  /* 0x00000008ff007424 */ /* 0x000fd800078e00ff */
[----:B------:R-:W-:Y:S05]  /*3340*/  @!P1 BRA `(.L_x_56) ;  /* 0x0000000000289947 */ /* 0x000fea0003800000 */
[----:B------:R-:W-:Y:S01]  /*3350*/  LOP3.LUT R0, R44, 0x7ffffffc, RZ, 0xc0, !PT ;  /* 0x7ffffffc2c007812 */ /* 0x000fe200078ec0ff */
[----:B------:R-:W-:Y:S01]  /*3360*/  IMAD.MOV.U32 R5, RZ, RZ, 0x1 ;  /* 0x00000001ff057424 */ /* 0x000fe200078e00ff */
[----:B------:R-:W-:-:S03]  /*3370*/  UMOV UR4, URZ ;  /* 0x000000ff00047c82 */ /* 0x000fc60008000000 */
[----:B------:R-:W-:-:S07]  /*3380*/  VIADD R0, R0, 0xfffffff8 ;  /* 0xfffffff800007836 */ /* 0x000fce0000000000 */
.L_x_57:
[----:B------:R-:W-:Y:S01]  /*3390*/  ISETP.NE.AND P1, PT, R0, UR4, PT ;  /* 0x0000000400007c0c */ /* 0x000fe2000bf25270 */
[----:B------:R-:W-:Y:S01]  /*33a0*/  UIADD3 UR4, UPT, UPT, UR4, 0x4, URZ ;  /* 0x0000000404047890 */ /* 0x000fe2000fffe0ff */
[----:B------:R-:W-:Y:S02]  /*33b0*/  IMAD.MOV.U32 R2, RZ, RZ, R5 ;  /* 0x000000ffff027224 */ /* 0x000fe400078e0005 */
[----:B------:R-:W-:-:S09]  /*33c0*/  IMAD.SHL.U32 R5, R5, 0x1000, RZ ;  /* 0x0000100005057824 */ /* 0x000fd200078e00ff */
[----:B------:R-:W-:Y:S05]  /*33d0*/  @P1 BRA `(.L_x_57) ;  /* 0xfffffffc00ec1947 */ /* 0x000fea000383ffff */
[----:B------:R-:W-:-:S07]  /*33e0*/  IMAD.SHL.U32 R0, R2, 0x8000, RZ ;  /* 0x0000800002007824 */ /* 0x000fce00078e00ff */
.L_x_56:
[----:B------:R-:W-:-:S05]  /*33f0*/  VIMNMX.U32 R2, PT, PT, R8, 0x2, PT ;  /* 0x0000000208027848 */ /* 0x000fca0003fe0000 */
[----:B------:R-:W-:-:S04]  /*3400*/  IMAD.SHL.U32 R2, R2, 0x4, RZ ;  /* 0x0000000402027824 */ /* 0x000fc800078e00ff */
[----:B------:R-:W3:Y:S02]  /*3410*/  LDC R6, c[0x2][R2+0x24] ;  /* 0x0080090002067b82 */ /* 0x000ee40000000800 */
[----:B---3--:R-:W-:-:S04]  /*3420*/  SHF.R.S32.HI R7, RZ, 0x1f, R6 ;  /* 0x0000001fff077819 */ /* 0x008fc80000011406 */
.L_x_461:
[----:B------:R-:W-:Y:S05]  /*3430*/  BRX R6 -0x3440                                                          (*"BRANCH_TARGETS .L_x_55,.L_x_463,.L_x_464"*) ;  /* 0xffffffc806f07949 */ /* 0x000fea000383ffff */
.L_x_464:
[----:B------:R-:W-:Y:S01]  /*3440*/  IMAD.MOV.U32 R5, RZ, RZ, 0x3 ;  /* 0x00000003ff057424 */ /* 0x000fe200078e00ff */
[----:B------:R-:W-:-:S04]  /*3450*/  ISETP.NE.AND P1, PT, R8, 0x2, PT ;  /* 0x000000020800780c */ /* 0x000fc80003f25270 */
[----:B------:R-:W-:-:S04]  /*3460*/  SEL R5, R5, 0x6, !P1 ;  /* 0x0000000605057807 */ /* 0x000fc80004800000 */
[----:B------:R-:W-:Y:S01]  /*3470*/  SHF.L.U32 R5, R0, R5, RZ ;  /* 0x0000000500057219 */ /* 0x000fe200000006ff */
[----:B------:R-:W-:Y:S06]  /*3480*/  BRA `(.L_x_55) ;  /* 0x0000000000047947 */ /* 0x000fec0003800000 */
.L_x_463:
[----:B------:R-:W-:-:S07]  /*3490*/  IMAD.MOV.U32 R5, RZ, RZ, R0 ;  /* 0x000000ffff057224 */ /* 0x000fce00078e0000 */
.L_x_55:
[-C--:B0-----:R-:W-:Y:S02]  /*34a0*/  IABS R9, R5.reuse ;  /* 0x0000000500097213 */ /* 0x081fe40000000000 */
[----:B----4-:R-:W-:Y:S02]  /*34b0*/  IABS R8, R4 ;  /* 0x0000000400087213 */ /* 0x010fe40000000000 */
        /* <DEDUP_REMOVED lines=23> */
[----:B------:R-:W-:-:S03]  /*3630*/  ISETP.NE.AND P3, PT, R37, RZ, PT ;  /* 0x000000ff2500720c */ /* 0x000fc60003f65270 */
[C---:B------:R-:W-:Y:S02]  /*3640*/  VIADD R5, R7.reuse, 0x3 ;  /* 0x0000000307057836 */ /* 0x040fe40000000000 */
[----:B------:R-:W-:Y:S02]  /*3650*/  VIADD R9, R7, 0xfffffffd ;  /* 0xfffffffd07097836 */ /* 0x000fe40000000000 */
[----:B------:R-:W-:Y:S01]  /*3660*/  IMAD.MOV.U32 R8, RZ, RZ, R7 ;  /* 0x000000ffff087224 */ /* 0x000fe200078e0007 */
[----:B------:R-:W-:-:S04]  /*3670*/  ISETP.NE.AND P1, PT, R5, RZ, PT ;  /* 0x000000ff0500720c */ /* 0x000fc80003f25270 */
[----:B------:R-:W-:-:S04]  /*3680*/  ISETP.EQ.OR P1, PT, R7, RZ, !P1 ;  /* 0x000000ff0700720c */ /* 0x000fc80004f22670 */
[----:B------:R-:W-:-:S13]  /*3690*/  ISETP.EQ.OR P1, PT, R9, RZ, P1 ;  /* 0x000000ff0900720c */ /* 0x000fda0000f22670 */
[----:B------:R-:W-:Y:S05]  /*36a0*/  @P1 BRA P3, `(.L_x_5) ;  /* 0x0000012400581947 */ /* 0x000fea0001800000 */
[----:B------:R-:W-:Y:S02]  /*36b0*/  ISETP.NE.AND P1, PT, R5, 0x1, PT ;  /* 0x000000010500780c */ /* 0x000fe40003f25270 */
[----:B------:R-:W-:Y:S02]  /*36c0*/  ISETP.NE.AND P4, PT, R49, RZ, PT ;  /* 0x000000ff3100720c */ /* 0x000fe40003f85270 */
[----:B------:R-:W-:-:S04]  /*36d0*/  ISETP.EQ.OR P3, PT, R8, RZ, !P1 ;  /* 0x000000ff0800720c */ /* 0x000fc80004f62670 */
[----:B------:R-:W-:-:S13]  /*36e0*/  ISETP.EQ.OR P3, PT, R9, -0x1, P3 ;  /* 0xffffffff0900780c */ /* 0x000fda0001f62670 */
[----:B------:R-:W-:Y:S05]  /*36f0*/  @P3 BRA P4, `(.L_x_5) ;  /* 0x0000012400443947 */ /* 0x000fea0002000000 */
[----:B------:R-:W3:Y:S01]  /*3700*/  LDL R22, [R1+0x218] ;  /* 0x0002180001167983 */ /* 0x000ee20000100800 */
[----:B------:R-:W-:-:S05]  /*3710*/  VIADD R0, R8, 0xfffffffe ;  /* 0xfffffffe08007836 */ /* 0x000fca0000000000 */
[----:B------:R-:W-:Y:S02]  /*3720*/  ISETP.GT.U32.AND P3, PT, R0, -0x4, PT ;  /* 0xfffffffc0000780c */ /* 0x000fe40003f64070 */
[----:B---3--:R-:W-:-:S13]  /*3730*/  ISETP.NE.AND P4, PT, R22, RZ, PT ;  /* 0x000000ff1600720c */ /* 0x008fda0003f85270 */
[----:B------:R-:W-:Y:S05]  /*3740*/  @P3 BRA P4, `(.L_x_5) ;  /* 0x0000012400303947 */ /* 0x000fea0002000000 */
[----:B------:R-:W-:Y:S02]  /*3750*/  ISETP.EQ.OR P1, PT, R8, 0x1, !P1 ;  /* 0x000000010800780c */ /* 0x000fe40004f22670 */
[----:B------:R-:W-:Y:S02]  /*3760*/  ISETP.NE.AND P3, PT, R39, RZ, PT ;  /* 0x000000ff2700720c */ /* 0x000fe40003f65270 */
[----:B------:R-:W-:-:S13]  /*3770*/  ISETP.EQ.OR P1, PT, R9, 0x1, P1 ;  /* 0x000000010900780c */ /* 0x000fda0000f22670 */
[----:B------:R-:W-:Y:S05]  /*3780*/  @P1 BRA P3, `(.L_x_5) ;  /* 0x0000012400201947 */ /* 0x000fea0001800000 */
[----:B------:R-:W-:Y:S02]  /*3790*/  ISETP.NE.AND P1, PT, R5, 0x2, PT ;  /* 0x000000020500780c */ /* 0x000fe40003f25270 */
[----:B------:R-:W-:Y:S02]  /*37a0*/  ISETP.NE.AND P4, PT, R48, RZ, PT ;  /* 0x000000ff3000720c */ /* 0x000fe40003f85270 */
[----:B------:R-:W-:-:S04]  /*37b0*/  ISETP.EQ.OR P3, PT, R8, 0x1, !P1 ;  /* 0x000000010800780c */ /* 0x000fc80004f62670 */
[----:B------:R-:W-:-:S13]  /*37c0*/  ISETP.EQ.OR P3, PT, R9, RZ, P3 ;  /* 0x000000ff0900720c */ /* 0x000fda0001f62670 */
[----:B------:R-:W-:Y:S05]  /*37d0*/  @P3 BRA P4, `(.L_x_5) ;  /* 0x00000124000c3947 */ /* 0x000fea0002000000 */
[----:B------:R-:W3:Y:S01]  /*37e0*/  LDL R11, [R1+0x238] ;  /* 0x00023800010b7983 */ /* 0x000ee20000100800 */
[----:B------:R-:W-:Y:S02]  /*37f0*/  ISETP.GE.U32.AND P3, PT, R8, 0x3, PT ;  /* 0x000000030800780c */ /* 0x000fe40003f66070 */
[----:B---3--:R-:W-:-:S13]  /*3800*/  ISETP.NE.AND P4, PT, R11, RZ, PT ;  /* 0x000000ff0b00720c */ /* 0x008fda0003f85270 */
[----:B------:R-:W-:Y:S05]  /*3810*/  @!P3 BRA P4, `(.L_x_5) ;  /* 0x0000012000fcb947 */ /* 0x000fea0002000000 */
[----:B------:R-:W-:Y:S02]  /*3820*/  ISETP.EQ.OR P1, PT, R8, 0x2, !P1 ;  /* 0x000000020800780c */ /* 0x000fe40004f22670 */
[----:B------:R-:W-:Y:S02]  /*3830*/  ISETP.NE.AND P3, PT, R41, RZ, PT ;  /* 0x000000ff2900720c */ /* 0x000fe40003f65270 */
[----:B------:R-:W-:-:S13]  /*3840*/  ISETP.EQ.OR P1, PT, R9, 0x2, P1 ;  /* 0x000000020900780c */ /* 0x000fda0000f22670 */
[----:B------:R-:W-:Y:S05]  /*3850*/  @P1 BRA P3, `(.L_x_5) ;  /* 0x0000012000ec1947 */ /* 0x000fea0001800000 */
[----:B------:R-:W-:Y:S02]  /*3860*/  LOP3.LUT R0, R8, 0x2, RZ, 0xfc, !PT ;  /* 0x0000000208007812 */ /* 0x000fe400078efcff */
[----:B------:R-:W-:Y:S02]  /*3870*/  ISETP.NE.AND P3, PT, R46, RZ, PT ;  /* 0x000000ff2e00720c */ /* 0x000fe40003f65270 */
[----:B------:R-:W-:-:S04]  /*3880*/  ISETP.NE.AND P1, PT, R0, 0x2, PT ;  /* 0x000000020000780c */ /* 0x000fc80003f25270 */
[----:B------:R-:W-:-:S13]  /*3890*/  ISETP.EQ.OR P1, PT, R9, 0x1, !P1 ;  /* 0x000000010900780c */ /* 0x000fda0004f22670 */
[----:B------:R-:W-:Y:S05]  /*38a0*/  @P1 BRA P3, `(.L_x_5) ;  /* 0x0000012000d81947 */ /* 0x000fea0001800000 */
[----:B------:R-:W3:Y:S01]  /*38b0*/  LDL R10, [R1+0x258] ;  /* 0x00025800010a7983 */ /* 0x000ee20000100800 */
[----:B------:R-:W-:-:S05]  /*38c0*/  VIADD R0, R8, 0xfffffffc ;  /* 0xfffffffc08007836 */ /* 0x000fca0000000000 */
[----:B------:R-:W-:Y:S02]  /*38d0*/  ISETP.GT.U32.AND P1, PT, R0, -0x4, PT ;  /* 0xfffffffc0000780c */ /* 0x000fe40003f24070 */
[----:B---3--:R-:W-:-:S13]  /*38e0*/  ISETP.NE.AND P3, PT, R10, RZ, PT ;  /* 0x000000ff0a00720c */ /* 0x008fda0003f65270 */
[----:B------:R-:W-:Y:S05]  /*38f0*/  @P1 BRA P3, `(.L_x_5) ;  /* 0x0000012000c41947 */ /* 0x000fea0001800000 */
[----:B------:R-:W-:Y:S04]  /*3900*/  BSSY.RELIABLE B1, `(.L_x_58) ;  /* 0x000000a000017945 */ /* 0x000fe80003800100 */
[----:B------:R-:W-:Y:S05]  /*3910*/  @!P2 BRA `(.L_x_59) ;  /* 0x000000000020a947 */ /* 0x000fea0003800000 */
[----:B------:R-:W-:-:S13]  /*3920*/  ISETP.NE.AND P1, PT, R9, 0x3, PT ;  /* 0x000000030900780c */ /* 0x000fda0003f25270 */
[----:B------:R-:W-:Y:S05]  /*3930*/  @!P1 BREAK.RELIABLE B1 ;  /* 0x0000000000019942 */ /* 0x000fea0003800100 */
[----:B------:R-:W-:Y:S05]  /*3940*/  @!P1 BRA `(.L_x_5) ;  /* 0x0000012000b09947 */ /* 0x000fea0003800000 */
[----:B------:R-:W-:-:S05]  /*3950*/  VIMNMX.U32 R0, PT, PT, R8, 0x4, PT ;  /* 0x0000000408007848 */ /* 0x000fca0003fe0000 */
[----:B------:R-:W-:-:S04]  /*3960*/  IMAD.SHL.U32 R0, R0, 0x4, RZ ;  /* 0x0000000400007824 */ /* 0x000fc800078e00ff */
[----:B------:R-:W0:Y:S02]  /*3970*/  LDC R6, c[0x2][R0+0x30] ;  /* 0x00800c0000067b82 */ /* 0x000e240000000800 */
[----:B0-----:R-:W-:-:S04]  /*3980*/  SHF.R.S32.HI R7, RZ, 0x1f, R6 ;  /* 0x0000001fff077819 */ /* 0x001fc80000011406 */
.L_x_465:
[----:B------:R-:W-:Y:S05]  /*3990*/  BRX R6 -0x39a0                                                          (*"BRANCH_TARGETS .L_x_466,.L_x_59"*) ;  /* 0xffffffc406987949 */ /* 0x000fea000383ffff */
.L_x_59:
[----:B------:R-:W-:Y:S05]  /*39a0*/  BSYNC.RELIABLE B1 ;  /* 0x0000000000017941 */ /* 0x000fea0003800100 */
.L_x_58:
[----:B------:R-:W-:Y:S02]  /*39b0*/  ISETP.NE.AND P2, PT, R9, 0x2, PT ;  /* 0x000000020900780c */ /* 0x000fe40003f45270 */
[----:B------:R-:W-:Y:S02]  /*39c0*/  LOP3.LUT R0, R8, 0xfffffffd, RZ, 0xc0, !PT ;  /* 0xfffffffd08007812 */ /* 0x000fe400078ec0ff */
        /* <DEDUP_REMOVED lines=11> */
[----:B------:R-:W-:-:S04]  /*3a80*/  ISETP.EQ.OR P2, PT, R8, 0x4, !P2 ;  /* 0x000000040800780c */ /* 0x000fc80005742670 */
[----:B------:R-:W-:-:S13]  /*3a90*/  ISETP.EQ.OR P2, PT, R9, 0x4, P2 ;  /* 0x000000040900780c */ /* 0x000fda0001742670 */
[----:B------:R-:W-:Y:S05]  /*3aa0*/  @P2 BRA P3, `(.L_x_5) ;  /* 0x0000012000582947 */ /* 0x000fea0001800000 */
[----:B------:R-:W-:Y:S02]  /*3ab0*/  SHF.L.U32 R2, R53, R8, RZ ;  /* 0x0000000835027219 */ /* 0x000fe400000006ff */
[----:B------:R-:W-:Y:S02]  /*3ac0*/  ISETP.NE.AND P3, PT, R33, RZ, PT ;  /* 0x000000ff2100720c */ /* 0x000fe40003f65270 */
[----:B------:R-:W-:-:S04]  /*3ad0*/  LOP3.LUT P2, RZ, R2, 0x54, RZ, 0xc0, !PT ;  /* 0x0000005402ff7812 */ /* 0x000fc8000784c0ff */
[----:B------:R-:W-:-:S13]  /*3ae0*/  ISETP.LE.U32.AND P2, PT, R8, 0x6, P2 ;  /* 0x000000060800780c */ /* 0x000fda0001743070 */
        /* <DEDUP_REMOVED lines=11> */
[----:B------:R-:W-:Y:S02]  /*3ba0*/  LOP3.LUT P2, RZ, R2, 0xa8, RZ, 0xc0, !PT ;  /* 0x000000a802ff7812 */ /* 0x000fe4000784c0ff */
[C---:B------:R-:W-:Y:S02]  /*3bb0*/  ISETP.NE.AND P3, PT, R19.reuse, RZ, PT ;  /* 0x000000ff1300720c */ /* 0x040fe40003f65270 */
[----:B------:R-:W-:Y:S02]  /*3bc0*/  ISETP.LE.U32.AND P2, PT, R8, 0x7, P2 ;  /* 0x000000070800780c */ /* 0x000fe40001743070 */
        /* <DEDUP_REMOVED lines=13> */
[----:B------:R-:W-:Y:S02]  /*3ca0*/  ISETP.NE.AND P2, PT, R5, 0x7, PT ;  /* 0x000000070500780c */ /* 0x000fe40003f45270 */
[----:B------:R-:W-:Y:S02]  /*3cb0*/  ISETP.NE.AND P4, PT, R14, RZ, PT ;  /* 0x000000ff0e00720c */ /* 0x000fe40003f85270 */
[----:B------:R-:W-:-:S04]  /*3cc0*/  ISETP.EQ.OR P3, PT, R8, 0x6, !P2 ;  /* 0x000000060800780c */ /* 0x000fc80005762670 */
[----:B------:R-:W-:-:S13]  /*3cd0*/  ISETP.EQ.OR P3, PT, R9, 0x5, P3 ;  /* 0x000000050900780c */ /* 0x000fda0001f62670 */
        /* <DEDUP_REMOVED lines=23> */
[----:B------:R-:W-:Y:S02]  /*3e50*/  VIADD R13, R44, 0xfffffffc ;  /* 0xfffffffc2c0d7836 */ /* 0x000fe40000000000 */
[----:B------:R-:W-:-:S03]  /*3e60*/  IMAD.MOV.U32 R0, RZ, RZ, 0x3f800000 ;  /* 0x3f800000ff007424 */ /* 0x000fc600078e00ff */
[----:B------:R-:W-:-:S13]  /*3e70*/  ISETP.NE.AND P2, PT, R13, RZ, PT ;  /* 0x000000ff0d00720c */ /* 0x000fda0003f45270 */
        /* <DEDUP_REMOVED lines=26> */
.L_x_60:
        /* <DEDUP_REMOVED lines=36> */
.L_x_66:
[----:B------:R-:W-:Y:S01]  /*4260*/  FSETP.GEU.AND P2, PT, R9, -|R12|, PT ;  /* 0xc000000c0900720b */ /* 0x000fe20003f4e000 */
[----:B------:R-:W-:-:S12]  /*4270*/  FADD R2, R2, -1 ;  /* 0xbf80000002027421 */ /* 0x000fd80000000000 */
[----:B------:R-:W-:-:S07]  /*4280*/  @!P2 FADD R2, R2, -1 ;  /* 0xbf8000000202a421 */ /* 0x000fce0000000000 */
.L_x_65:
[----:B------:R-:W-:Y:S05]  /*4290*/  BSYNC.RECONVERGENT B1 ;  /* 0x0000000000017941 */ /* 0x000fea0003800200 */
.L_x_64:
[----:B------:R-:W-:Y:S01]  /*42a0*/  FFMA R5, -|R12|, R2, R5 ;  /* 0x000000020c057223 */ /* 0x000fe20000000305 */
[----:B------:R-:W-:Y:S06]  /*42b0*/  BRA `(.L_x_62) ;  /* 0x0000000000787947 */ /* 0x000fec0003800000 */
.L_x_63:
        /* <DEDUP_REMOVED lines=14> */
.L_x_69:
        /* <DEDUP_REMOVED lines=13> */
.L_x_68:
[----:B------:R-:W-:Y:S05]  /*4470*/  BSYNC.RECONVERGENT B1 ;  /* 0x0000000000017941 */ /* 0x000fea0003800200 */
.L_x_67:
[----:B------:R-:W-:-:S04]  /*4480*/  FMUL R0, R0, 1.1920928955078125e-07 ;  /* 0x3400000000007820 */ /* 0x000fc80000400000 */
[----:B------:R-:W-:-:S07]  /*4490*/  FMUL R5, R9, R0 ;  /* 0x0000000009057220 */ /* 0x000fce0000400000 */
.L_x_62:
[----:B------:R-:W-:Y:S05]  /*44a0*/  BSYNC.RECONVERGENT B0 ;  /* 0x0000000000007941 */ /* 0x000fea0003800200 */
.L_x_61:
[C---:B------:R-:W-:Y:S02]  /*44b0*/  FSETP.NAN.AND P2, PT, |R5|.reuse, |R5|, PT ;  /* 0x400000050500720b */ /* 0x040fe40003f48200 */
[----:B------:R-:W-:-:S04]  /*44c0*/  LOP3.LUT R4, R5, 0x80000000, R4, 0xb8, !PT ;  /* 0x8000000005047812 */ /* 0x000fc800078eb804 */
[----:B------:R-:W-:Y:S02]  /*44d0*/  FSEL R4, R5, R4, P2 ;  /* 0x0000000405047208 */ /* 0x000fe40001000000 */
[----:B------:R-:W-:-:S04]  /*44e0*/  ISETP.NE.AND P2, PT, R21, 0x4, PT ;  /* 0x000000041500780c */ /* 0x000fc80003f45270 */
[----:B------:R-:W3:Y:S09]  /*44f0*/  F2I.FLOOR.NTZ R4, R4 ;  /* 0x0000000400047305 */ /* 0x000ef20000207100 */
[----:B------:R-:W-:Y:S05]  /*4500*/  @!P2 BRA `(.L_x_7) ;  /* 0x000000a4001ca947 */ /* 0x000fea0003800000 */
[C---:B------:R-:W-:Y:S01]  /*4510*/  ISETP.GE.U32.AND P2, PT, R44.reuse, 0x6, PT ;  /* 0x000000062c00780c */ /* 0x040fe20003f46070 */
[----:B------:R-:W-:Y:S02]  /*4520*/  VIADD R25, R44, 0xfffffffb ;  /* 0xfffffffb2c197836 */ /* 0x000fe40000000000 */
[----:B------:R-:W-:-:S10]  /*4530*/  IMAD.MOV.U32 R5, RZ, RZ, 0x1 ;  /* 0x00000001ff057424 */ /* 0x000fd400078e00ff */
[----:B------:R-:W-:Y:S05]  /*4540*/  @!P2 BRA `(.L_x_70) ;  /* 0x0000000000d0a947 */ /* 0x000fea0003800000 */
[----:B------:R-:W-:Y:S01]  /*4550*/  VIADD R0, R44, 0xfffffffa ;  /* 0xfffffffa2c007836 */ /* 0x000fe20000000000 */
[----:B------:R-:W-:-:S04]  /*4560*/  LOP3.LUT R12, R25, 0x3, RZ, 0xc0, !PT ;  /* 0x00000003190c7812 */ /* 0x000fc800078ec0ff */
[----:B------:R-:W-:Y:S01]  /*4570*/  ISETP.GE.U32.AND P2, PT, R0, 0x3, PT ;  /* 0x000000030000780c */ /* 0x000fe20003f46070 */
[----:B------:R-:W-:-:S12]  /*4580*/  IMAD.MOV.U32 R0, RZ, RZ, 0x8 ;  /* 0x00000008ff007424 */ /* 0x000fd800078e00ff */
[----:B------:R-:W-:Y:S05]  /*4590*/  @!P2 BRA `(.L_x_71) ;  /* 0x000000000090a947 */ /* 0x000fea0003800000 */
[----:B------:R-:W-:Y:S01]  /*45a0*/  LOP3.LUT R7, R25, 0xfffffffc, RZ, 0xc0, !PT ;  /* 0xfffffffc19077812 */ /* 0x000fe200078ec0ff */
[----:B------:R-:W-:Y:S01]  /*45b0*/  BSSY.RECONVERGENT B0, `(.L_x_72) ;  /* 0x0000021000007945 */ /* 0x000fe20003800200 */
[----:B------:R-:W-:Y:S02]  /*45c0*/  IMAD.MOV.U32 R0, RZ, RZ, RZ ;  /* 0x000000ffff007224 */ /* 0x000fe400078e00ff */
[----:B------:R-:W-:Y:S01]  /*45d0*/  ISETP.GT.AND P2, PT, R7, RZ, PT ;  /* 0x000000ff0700720c */ /* 0x000fe20003f44270 */
[----:B------:R-:W-:-:S12]  /*45e0*/  IMAD.MOV.U32 R5, RZ, RZ, 0x1 ;  /* 0x00000001ff057424 */ /* 0x000fd800078e00ff */
[----:B------:R-:W-:Y:S05]  /*45f0*/  @!P2 BRA `(.L_x_73) ;  /* 0x000000000054a947 */ /* 0x000fea0003800000 */
[----:B------:R-:W-:Y:S01]  /*4600*/  IMAD.IADD R2, R7, 0x1, -R0 ;  /* 0x0000000107027824 */ /* 0x000fe200078e0a00 */
[----:B------:R-:W-:-:S04]  /*4610*/  PLOP3.LUT P2, PT, PT, PT, PT, 0x80, 0x8 ;  /* 0x000000000008781c */ /* 0x000fc80003f4f070 */
[----:B------:R-:W-:-:S13]  /*4620*/  ISETP.GT.AND P3, PT, R2, 0xc, PT ;  /* 0x0000000c0200780c */ /* 0x000fda0003f64270 */
[----:B------:R-:W-:Y:S05]  /*4630*/  @!P3 BRA `(.L_x_74) ;  /* 0x000000000024b947 */ /* 0x000fea0003800000 */
[----:B------:R-:W-:Y:S01]  /*4640*/  BSSY.RECONVERGENT B1, `(.L_x_75) ;  /* 0x0000006000017945 */ /* 0x000fe20003800200 */
[----:B------:R-:W-:Y:S01]  /*4650*/  PLOP3.LUT P2, PT, PT, PT, PT, 0x8, 0x80 ;  /* 0x000000000080781c */ /* 0x000fe20003f4e170 */
[----:B------:R-:W-:-:S12]  /*4660*/  VIADD R5, R7, 0xfffffff4 ;  /* 0xfffffff407057836 */ /* 0x000fd80000000000 */
.L_x_76:
[----:B------:R-:W-:-:S05]  /*4670*/  VIADD R0, R0, 0x10 ;  /* 0x0000001000007836 */ /* 0x000fca0000000000 */
[----:B------:R-:W-:-:S13]  /*4680*/  ISETP.GE.AND P3, PT, R0, R5, PT ;  /* 0x000000050000720c */ /* 0x000fda0003f66270 */
[----:B------:R-:W-:Y:S05]  /*4690*/  @!P3 BRA `(.L_x_76) ;  /* 0xfffffffc00f4b947 */ /* 0x000fea000383ffff */
[----:B------:R-:W-:Y:S05]  /*46a0*/  BSYNC.RECONVERGENT B1 ;  /* 0x0000000000017941 */ /* 0x000fea0003800200 */
.L_x_75:
[----:B------:R-:W-:Y:S02]  /*46b0*/  IMAD.MOV.U32 R2, RZ, RZ, RZ ;  /* 0x000000ffff027224 */ /* 0x000fe400078e00ff */
[----:B------:R-:W-:-:S07]  /*46c0*/  IMAD.MOV.U32 R5, RZ, RZ, RZ ;  /* 0x000000ffff057224 */ /* 0x000fce00078e00ff */
.L_x_74:
        /* <DEDUP_REMOVED lines=8> */
.L_x_73:
[----:B------:R-:W-:Y:S01]  /*4750*/  BSSY.RECONVERGENT B1, `(.L_x_77) ;  /* 0x0000006000017945 */ /* 0x000fe20003800200 */
.L_x_78:
[----:B------:R-:W-:Y:S02]  /*4760*/  VIADD R0, R0, 0x4 ;  /* 0x0000000400007836 */ /* 0x000fe40000000000 */
[----:B------:R-:W-:Y:S02]  /*4770*/  IMAD.MOV.U32 R2, RZ, RZ, R5 ;  /* 0x000000ffff027224 */ /* 0x000fe400078e0005 */
[----:B------:R-:W-:Y:S01]  /*4780*/  IMAD.SHL.U32 R5, R5, 0x1000, RZ ;  /* 0x0000100005057824 */ /* 0x000fe200078e00ff */
[----:B------:R-:W-:-:S13]  /*4790*/  ISETP.NE.AND P2, PT, R0, R7, PT ;  /* 0x000000070000720c */ /* 0x000fda0003f45270 */
[----:B------:R-:W-:Y:S05]  /*47a0*/  @P2 BRA `(.L_x_78) ;  /* 0xfffffffc00ec2947 */ /* 0x000fea000383ffff */
[----:B------:R-:W-:Y:S05]  /*47b0*/  BSYNC.RECONVERGENT B1 ;  /* 0x0000000000017941 */ /* 0x000fea0003800200 */
.L_x_77:
[----:B------:R-:W-:Y:S05]  /*47c0*/  BSYNC.RECONVERGENT B0 ;  /* 0x0000000000007941 */ /* 0x000fea0003800200 */
.L_x_72:
[----:B------:R-:W-:-:S07]  /*47d0*/  IMAD.SHL.U32 R0, R2, 0x8000, RZ ;  /* 0x0000800002007824 */ /* 0x000fce00078e00ff */
.L_x_71:
[----:B------:R-:W-:-:S05]  /*47e0*/  VIMNMX.U32 R2, PT, PT, R12, 0x2, PT ;  /* 0x000000020c027848 */ /* 0x000fca0003fe0000 */
[----:B------:R-:W-:-:S04]  /*47f0*/  IMAD.SHL.U32 R2, R2, 0x4, RZ ;  /* 0x0000000402027824 */ /* 0x000fc800078e00ff */
[----:B------:R-:W4:Y:S02]  /*4800*/  LDC R8, c[0x2][R2+0x44] ;  /* 0x0080110002087b82 */ /* 0x000f240000000800 */
[----:B----4-:R-:W-:-:S04]  /*4810*/  SHF.R.S32.HI R9, RZ, 0x1f, R8 ;  /* 0x0000001fff097819 */ /* 0x010fc80000011408 */
.L_x_471:
[----:B------:R-:W-:Y:S05]  /*4820*/  BRX R8 -0x4830                                                          (*"BRANCH_TARGETS .L_x_70,.L_x_473,.L_x_474"*) ;  /* 0xffffffb408f47949 */ /* 0x000fea000383ffff */
.L_x_474:
[----:B------:R-:W-:Y:S01]  /*4830*/  IMAD.MOV.U32 R5, RZ, RZ, 0x3 ;  /* 0x00000003ff057424 */ /* 0x000fe200078e00ff */
[----:B------:R-:W-:-:S04]  /*4840*/  ISETP.NE.AND P2, PT, R12, 0x2, PT ;  /* 0x000000020c00780c */ /* 0x000fc80003f45270 */
[----:B------:R-:W-:-:S04]  /*4850*/  SEL R5, R5, 0x6, !P2 ;  /* 0x0000000605057807 */ /* 0x000fc80005000000 */
[----:B------:R-:W-:Y:S01]  /*4860*/  SHF.L.U32 R5, R0, R5, RZ ;  /* 0x0000000500057219 */ /* 0x000fe200000006ff */
[----:B------:R-:W-:Y:S06]  /*4870*/  BRA `(.L_x_70) ;  /* 0x0000000000047947 */ /* 0x000fec0003800000 */
.L_x_473:
[----:B------:R-:W-:-:S07]  /*4880*/  IMAD.MOV.U32 R5, RZ, RZ, R0 ;  /* 0x000000ffff057224 */ /* 0x000fce00078e0000 */
.L_x_70:
[-C--:B------:R-:W-:Y:S02]  /*4890*/  IABS R7, R5.reuse ;  /* 0x0000000500077213 */ /* 0x080fe40000000000 */
[----:B---3--:R-:W-:Y:S02]  /*48a0*/  IABS R12, R4 ;  /* 0x00000004000c7213 */ /* 0x008fe40000000000 */
[----:B------:R-:W3:Y:S01]  /*48b0*/  I2F.RP R0, R7 ;  /* 0x0000000700007306 */ /* 0x000ee20000209400 */
[----:B------:R-:W-:-:S07]  /*48c0*/  IABS R23, R5 ;  /* 0x0000000500177213 */ /* 0x000fce0000000000 */
[----:B---3--:R-:W3:Y:S02]  /*48d0*/  MUFU.RCP R0, R0 ;  /* 0x0000000000007308 */ /* 0x008ee40000001000 */
[----:B---3--:R-:W-:Y:S02]  /*48e0*/  VIADD R8, R0, 0xffffffe ;  /* 0x0ffffffe00087836 */ /* 0x008fe40000000000 */
[----:B------:R-:W-:-:S04]  /*48f0*/  IMAD.MOV R0, RZ, RZ, -R23 ;  /* 0x000000ffff007224 */ /* 0x000fc800078e0a17 */
[----:B------:R3:W4:Y:S02]  /*4900*/  F2I.FTZ.U32.TRUNC.NTZ R9, R8 ;  /* 0x0000000800097305 */ /* 0x000724000021f000 */
[----:B---3--:R-:W-:Y:S02]  /*4910*/  IMAD.MOV.U32 R8, RZ, RZ, RZ ;  /* 0x000000ffff087224 */ /* 0x008fe400078e00ff */
[----:B----4-:R-:W-:-:S04]  /*4920*/  IMAD.MOV R2, RZ, RZ, -R9 ;  /* 0x000000ffff027224 */ /* 0x010fc800078e0a09 */
[----:B0-----:R-:W-:Y:S02]  /*4930*/  IMAD R13, R2, R7, RZ ;  /* 0x00000007020d7224 */ /* 0x001fe400078e02ff */
        /* <DEDUP_REMOVED lines=15> */
[----:B------:R-:W-:-:S03]  /*4a30*/  ISETP.NE.AND P3, PT, R37, RZ, PT ;  /* 0x000000ff2500720c */ /* 0x000fc60003f65270 */
[C---:B------:R-:W-:Y:S02]  /*4a40*/  VIADD R36, R8.reuse, 0x4 ;  /* 0x0000000408247836 */ /* 0x040fe40000000000 */
[----:B------:R-:W-:-:S03]  /*4a50*/  VIADD R38, R8, 0xfffffffc ;  /* 0xfffffffc08267836 */ /* 0x000fc60000000000 */
        /* <DEDUP_REMOVED lines=23> */
[----:B------:R-:W-:Y:S02]  /*4bd0*/  ISETP.EQ.OR P2, PT, R8, 0x1, !P3 ;  /* 0x000000010800780c */ /* 0x000fe40005f42670 */
[----:B------:R-:W-:Y:S02]  /*4be0*/  ISETP.NE.AND P4, PT, R48, RZ, PT ;  /* 0x000000ff3000720c */ /* 0x000fe40003f85270 */
[----:B------:R-:W-:-:S13]  /*4bf0*/  ISETP.EQ.OR P2, PT, R38, RZ, P2 ;  /* 0x000000ff2600720c */ /* 0x000fda0001742670 */
[----:B------:R-:W-:Y:S05]  /*4c00*/  @P2 BRA P4, `(.L_x_5) ;  /* 0x0000011000002947 */ /* 0x000fea0002000000 */
[----:B------:R-:W-:Y:S02]  /*4c10*/  ISETP.NE.AND P2, PT, R36, 0x3, PT ;  /* 0x000000032400780c */ /* 0x000fe40003f45270 */
[----:B------:R-:W-:Y:S02]  /*4c20*/  ISETP.NE.AND P5, PT, R11, RZ, PT ;  /* 0x000000ff0b00720c */ /* 0x000fe40003fa5270 */
[----:B------:R-:W-:-:S04]  /*4c30*/  ISETP.EQ.OR P4, PT, R8, 0x1, !P2 ;  /* 0x000000010800780c */ /* 0x000fc80005782670 */
[----:B------:R-:W-:-:S13]  /*4c40*/  ISETP.EQ.OR P4, PT, R38, -0x1, P4 ;  /* 0xffffffff2600780c */ /* 0x000fda0002782670 */
        /* <DEDUP_REMOVED lines=9> */
[----:B------:R-:W-:Y:S02]  /*4ce0*/  ISETP.EQ.OR P3, PT, R8, 0x2, !P2 ;  /* 0x000000020800780c */ /* 0x000fe40005762670 */
[----:B------:R-:W-:Y:S02]  /*4cf0*/  ISETP.NE.AND P4, PT, R46, RZ, PT ;  /* 0x000000ff2e00720c */ /* 0x000fe40003f85270 */
[----:B------:R-:W-:-:S13]  /*4d00*/  ISETP.EQ.OR P3, PT, R38, 0x1, P3 ;  /* 0x000000012600780c */ /* 0x000fda0001f62670 */
[----:B------:R-:W-:Y:S05]  /*4d10*/  @P3 BRA P4, `(.L_x_5) ;  /* 0x0000010c00bc3947 */ /* 0x000fea0002000000 */
[----:B------:R-:W-:Y:S02]  /*4d20*/  LOP3.LUT R0, R8, 0x2, RZ, 0xfc, !PT ;  /* 0x0000000208007812 */ /* 0x000fe400078efcff */
[----:B------:R-:W-:Y:S02]  /*4d30*/  ISETP.NE.AND P4, PT, R10, RZ, PT ;  /* 0x000000ff0a00720c */ /* 0x000fe40003f85270 */
[----:B------:R-:W-:-:S04]  /*4d40*/  ISETP.NE.AND P3, PT, R0, 0x2, PT ;  /* 0x000000020000780c */ /* 0x000fc80003f65270 */
[----:B------:R-:W-:-:S13]  /*4d50*/  ISETP.EQ.OR P3, PT, R38, RZ, !P3 ;  /* 0x000000ff2600720c */ /* 0x000fda0005f62670 */
[----:B------:R-:W-:Y:S05]  /*4d60*/  @P3 BRA P4, `(.L_x_5) ;  /* 0x0000010c00a83947 */ /* 0x000fea0002000000 */
[----:B------:R-:W3:Y:S01]  /*4d70*/  LDL R26, [R1+0x25c] ;  /* 0x00025c00011a7983 */ /* 0x000ee20000100800 */
[----:B------:R-:W-:Y:S02]  /*4d80*/  ISETP.GT.U32.AND P3, PT, R38, -0x4, PT ;  /* 0xfffffffc2600780c */ /* 0x000fe40003f64070 */
[----:B---3--:R-:W-:-:S13]  /*4d90*/  ISETP.NE.AND P4, PT, R26, RZ, PT ;  /* 0x000000ff1a00720c */ /* 0x008fda0003f85270 */
[----:B------:R-:W-:Y:S05]  /*4da0*/  @P3 BRA P4, `(.L_x_5) ;  /* 0x0000010c00983947 */ /* 0x000fea0002000000 */
[----:B------:R-:W-:Y:S02]  /*4db0*/  LOP3.LUT R0, R8, 0xfffffffb, RZ, 0xc0, !PT ;  /* 0xfffffffb08007812 */ /* 0x000fe400078ec0ff */
[----:B------:R-:W-:Y:S02]  /*4dc0*/  ISETP.NE.AND P3, PT, R3, RZ, PT ;  /* 0x000000ff0300720c */ /* 0x000fe40003f65270 */
[----:B------:R-:W-:-:S13]  /*4dd0*/  ISETP.EQ.OR P2, PT, R0, 0x3, !P2 ;  /* 0x000000030000780c */ /* 0x000fda0005742670 */
        /* <DEDUP_REMOVED lines=10> */
.L_x_475:
[----:B------:R-:W-:Y:S05]  /*4e80*/  BRX R12 -0x4e90                                                         (*"BRANCH_TARGETS .L_x_476,.L_x_80"*) ;  /* 0xffffffb00c5c7949 */ /* 0x000fea000383ffff */
.L_x_80:
[----:B------:R-:W-:Y:S05]  /*4e90*/  BSYNC.RELIABLE B1 ;  /* 0x0000000000017941 */ /* 0x000fea0003800100 */
.L_x_79:
[----:B------:R-:W-:Y:S02]  /*4ea0*/  SHF.L.U32 R12, R53, R8, RZ ;  /* 0x00000008350c7219 */ /* 0x000fe400000006ff */
[----:B------:R-:W-:Y:S02]  /*4eb0*/  ISETP.NE.AND P3, PT, R6, RZ, PT ;  /* 0x000000ff0600720c */ /* 0x000fe40003f65270 */
[----:B------:R-:W-:Y:S02]  /*4ec0*/  LOP3.LUT P2, RZ, R12, 0x2a, RZ, 0xc0, !PT ;  /* 0x0000002a0cff7812 */ /* 0x000fe4000784c0ff */
[----:B------:R-:W-:Y:S02]  /*4ed0*/  ISETP.NE.AND P1, PT, R6, RZ, PT ;  /* 0x000000ff0600720c */ /* 0x000fe40003f25270 */
[----:B------:R-:W-:-:S13]  /*4ee0*/  ISETP.LE.U32.AND P2, PT, R8, 0x5, P2 ;  /* 0x000000050800780c */ /* 0x000fda0001743070 */
[----:B------:R-:W-:Y:S05]  /*4ef0*/  @P2 BRA P3, `(.L_x_5) ;  /* 0x0000010c00442947 */ /* 0x000fea0001800000 */
[----:B------:R-:W3:Y:S01]  /*4f00*/  LDL R7, [R1+0x27c] ;  /* 0x00027c0001077983 */ /* 0x000ee20000100800 */
[----:B------:R-:W-:-:S05]  /*4f10*/  VIADD R0, R8, 0xfffffffb ;  /* 0xfffffffb08007836 */ /* 0x000fca0000000000 */
[----:B------:R-:W-:Y:S02]  /*4f20*/  ISETP.GT.U32.AND P2, PT, R0, -0x4, PT ;  /* 0xfffffffc0000780c */ /* 0x000fe40003f44070 */
[----:B---3--:R-:W-:-:S13]  /*4f30*/  ISETP.NE.AND P3, PT, R7, RZ, PT ;  /* 0x000000ff0700720c */ /* 0x008fda0003f65270 */
[----:B------:R-:W-:Y:S05]  /*4f40*/  @P2 BRA P3, `(.L_x_5) ;  /* 0x0000010c00302947 */ /* 0x000fea0001800000 */
[----:B------:R-:W-:Y:S02]  /*4f50*/  LOP3.LUT R0, R8, 0x4, RZ, 0xfc, !PT ;  /* 0x0000000408007812 */ /* 0x000fe400078efcff */
[----:B------:R-:W-:Y:S02]  /*4f60*/  ISETP.NE.AND P3, PT, R32, RZ, PT ;  /* 0x000000ff2000720c */ /* 0x000fe40003f65270 */
[----:B------:R-:W-:-:S04]  /*4f70*/  ISETP.NE.AND P2, PT, R0, 0x4, PT ;  /* 0x000000040000780c */ /* 0x000fc80003f45270 */
[----:B------:R-:W-:-:S13]  /*4f80*/  ISETP.EQ.OR P2, PT, R38, 0x4, !P2 ;  /* 0x000000042600780c */ /* 0x000fda0005742670 */
[----:B------:R-:W-:Y:S05]  /*4f90*/  @P2 BRA P3, `(.L_x_5) ;  /* 0x0000010c001c2947 */ /* 0x000fea0001800000 */
[----:B------:R-:W-:Y:S02]  /*4fa0*/  ISETP.NE.AND P2, PT, R36, 0x5, PT ;  /* 0x000000052400780c */ /* 0x000fe40003f45270 */
[----:B------:R-:W-:Y:S02]  /*4fb0*/  ISETP.NE.AND P3, PT, R33, RZ, PT ;  /* 0x000000ff2100720c */ /* 0x000fe40003f65270 */
[----:B------:R-:W-:-:S04]  /*4fc0*/  ISETP.EQ.OR P2, PT, R8, 0x4, !P2 ;  /* 0x000000040800780c */ /* 0x000fc80005742670 */
[----:B------:R-:W-:-:S13]  /*4fd0*/  ISETP.EQ.OR P2, PT, R38, 0x3, P2 ;  /* 0x000000032600780c */ /* 0x000fda0001742670 */
[----:B------:R-:W-:Y:S05]  /*4fe0*/  @P2 BRA P3, `(.L_x_5) ;  /* 0x0000010c00082947 */ /* 0x000fea0001800000 */
        /* <DEDUP_REMOVED lines=9> */
[----:B------:R-:W-:Y:S02]  /*5080*/  LOP3.LUT P2, RZ, R12, 0x222, RZ, 0xc0, !PT ;  /* 0x000002220cff7812 */ /* 0x000fe4000784c0ff */
[----:B------:R-:W-:Y:S02]  /*5090*/  ISETP.NE.AND P3, PT, R30, RZ, PT ;  /* 0x000000ff1e00720c */ /* 0x000fe40003f65270 */
[----:B------:R-:W-:-:S13]  /*50a0*/  ISETP.LE.U32.AND P2, PT, R8, 0x9, P2 ;  /* 0x000000090800780c */ /* 0x000fda0001743070 */
        /* <DEDUP_REMOVED lines=65> */
[----:B------:R-:W3:Y:S01]  /*54c0*/  F2I.NTZ R25, R9 ;  /* 0x0000000900197305 */ /* 0x000ee20000203100 */
[----:B0-----:R-:W-:Y:S01]  /*54d0*/  FADD R13, R9, -R12 ;  /* 0x8000000c090d7221 */ /* 0x001fe20000000000 */
[----:B------:R-:W-:-:S03]  /*54e0*/  FSETP.GT.AND P3, PT, R12, RZ, PT ;  /* 0x000000ff0c00720b */ /* 0x000fc60003f64000 */
[----:B------:R-:W-:Y:S01]  /*54f0*/  FADD R13, R13, R36 ;  /* 0x000000240d0d7221 */ /* 0x000fe20000000000 */
[----:B------:R-:W-:Y:S02]  /*5500*/  SEL R12, RZ, 0x83000000, P3 ;  /* 0x83000000ff0c7807 */ /* 0x000fe40001800000 */
[----:B------:R-:W-:Y:S01]  /*5510*/  FSETP.GEU.AND P3, PT, R9, RZ, PT ;  /* 0x000000ff0900720b */ /* 0x000fe20003f6e000 */
[----:B------:R-:W-:Y:S02]  /*5520*/  FFMA R36, R13, R20, 0.0013391353422775864601 ;  /* 0x3aaf85ed0d247423 */ /* 0x000fe40000000014 */
[----:B---3--:R-:W-:Y:S01]  /*5530*/  IMAD R25, R25, 0x800000, -R12 ;  /* 0x0080000019197824 */ /* 0x008fe200078e0a0c */
[----:B------:R-:W-:Y:S01]  /*5540*/  FSEL R9, RZ, +INF , !P3 ;  /* 0x7f800000ff097808 */ /* 0x000fe20005800000 */
[----:B------:R-:W-:-:S04]  /*5550*/  FFMA R36, R13, R36, 0.0096188392490148544312 ;  /* 0x3c1d98560d247423 */ /* 0x000fc80000000024 */
[----:B------:R-:W-:-:S04]  /*5560*/  FFMA R36, R13, R36, 0.055503588169813156128 ;  /* 0x3d6357bb0d247423 */ /* 0x000fc80000000024 */
[----:B------:R-:W-:-:S04]  /*5570*/  FFMA R36, R13, R36, 0.24022644758224487305 ;  /* 0x3e75fdec0d247423 */ /* 0x000fc80000000024 */
[----:B------:R-:W-:Y:S01]  /*5580*/  FFMA R38, R13, R36, 0.69314718246459960938 ;  /* 0x3f3172180d267423 */ /* 0x000fe20000000024 */
[----:B------:R-:W-:-:S03]  /*5590*/  VIADD R36, R12, 0x7f000000 ;  /* 0x7f0000000c247836 */ /* 0x000fc60000000000 */
[----:B------:R-:W-:-:S04]  /*55a0*/  FFMA R13, R13, R38, 1 ;  /* 0x3f8000000d0d7423 */ /* 0x000fc80000000026 */
[----:B------:R-:W-:-:S04]  /*55b0*/  FMUL R36, R36, R13 ;  /* 0x0000000d24247220 */ /* 0x000fc80000400000 */
[----:B------:R-:W-:Y:S01]  /*55c0*/  @!P2 FMUL R9, R25, R36 ;  /* 0x000000241909a220 */ /* 0x000fe20000400000 */
[----:B------:R-:W-:-:S07]  /*55d0*/  @P4 FADD R9, R40, 8 ;  /* 0x4100000028094421 */ /* 0x000fce0000000000 */
.L_x_81:
        /* <DEDUP_REMOVED lines=36> */
.L_x_87:
[----:B------:R-:W-:Y:S01]  /*5820*/  FSETP.GEU.AND P2, PT, R43, -|R36|, PT ;  /* 0xc00000242b00720b */ /* 0x000fe20003f4e000 */
[----:B------:R-:W-:-:S12]  /*5830*/  FADD R12, R12, -1 ;  /* 0xbf8000000c0c7421 */ /* 0x000fd80000000000 */
[----:B------:R-:W-:-:S07]  /*5840*/  @!P2 FADD R12, R12, -1 ;  /* 0xbf8000000c0ca421 */ /* 0x000fce0000000000 */
.L_x_86:
[----:B------:R-:W-:Y:S05]  /*5850*/  BSYNC.RECONVERGENT B1 ;  /* 0x0000000000017941 */ /* 0x000fea0003800200 */
.L_x_85:
[----:B------:R-:W-:Y:S01]  /*5860*/  FFMA R13, -|R36|, R12, R13 ;  /* 0x0000000c240d7223 */ /* 0x000fe2000000030d */
[----:B------:R-:W-:Y:S06]  /*5870*/  BRA `(.L_x_83) ;  /* 0x0000000000787947 */ /* 0x000fec0003800000 */
.L_x_84:
        /* <DEDUP_REMOVED lines=14> */
.L_x_90:
        /* <DEDUP_REMOVED lines=13> */
.L_x_89:
[----:B------:R-:W-:Y:S05]  /*5a30*/  BSYNC.RECONVERGENT B1 ;  /* 0x0000000000017941 */ /* 0x000fea0003800200 */
.L_x_88:
[----:B------:R-:W-:-:S04]  /*5a40*/  FMUL R8, R8, 1.1920928955078125e-07 ;  /* 0x3400000008087820 */ /* 0x000fc80000400000 */
[----:B------:R-:W-:-:S07]  /*5a50*/  FMUL R13, R25, R8 ;  /* 0x00000008190d7220 */ /* 0x000fce0000400000 */
.L_x_83:
[----:B------:R-:W-:Y:S05]  /*5a60*/  BSYNC.RECONVERGENT B0 ;  /* 0x0000000000007941 */ /* 0x000fea0003800200 */
.L_x_82:
        /* <DEDUP_REMOVED lines=11> */
[----:B------:R-:W-:Y:S01]  /*5b20*/  LOP3.LUT R38, R25, 0x3, RZ, 0xc0, !PT ;  /* 0x0000000319267812 */ /* 0x000fe200078ec0ff */
[----:B------:R-:W-:-:S03]  /*5b30*/  IMAD.MOV.U32 R12, RZ, RZ, 0x8 ;  /* 0x00000008ff0c7424 */ /* 0x000fc600078e00ff */
[----:B------:R-:W-:-:S13]  /*5b40*/  ISETP.GE.U32.AND P2, PT, R8, 0x3, PT ;  /* 0x000000030800780c */ /* 0x000fda0003f46070 */
        /* <DEDUP_REMOVED lines=14> */
.L_x_97:
[----:B------:R-:W-:-:S05]  /*5c30*/  VIADD R8, R8, 0x10 ;  /* 0x0000001008087836 */ /* 0x000fca0000000000 */
[----:B------:R-:W-:-:S13]  /*5c40*/  ISETP.GE.AND P3, PT, R8, R13, PT ;  /* 0x0000000d0800720c */ /* 0x000fda0003f66270 */
[----:B------:R-:W-:Y:S05]  /*5c50*/  @!P3 BRA `(.L_x_97) ;  /* 0xfffffffc00f4b947 */ /* 0x000fea000383ffff */
[----:B------:R-:W-:Y:S05]  /*5c60*/  BSYNC.RECONVERGENT B1 ;  /* 0x0000000000017941 */ /* 0x000fea0003800200 */
.L_x_96:
[----:B------:R-:W-:-:S07]  /*5c70*/  CS2R R12, SRZ ;  /* 0x00000000000c7805 */ /* 0x000fce000001ff00 */
.L_x_95:
        /* <DEDUP_REMOVED lines=8> */
.L_x_94:
[----:B------:R-:W-:Y:S01]  /*5d00*/  BSSY.RECONVERGENT B1, `(.L_x_98) ;  /* 0x0000006000017945 */ /* 0x000fe20003800200 */
.L_x_99:
[----:B------:R-:W-:Y:S02]  /*5d10*/  VIADD R8, R8, 0x4 ;  /* 0x0000000408087836 */ /* 0x000fe40000000000 */
[----:B------:R-:W-:Y:S02]  /*5d20*/  IMAD.MOV.U32 R12, RZ, RZ, R13 ;  /* 0x000000ffff0c7224 */ /* 0x000fe400078e000d */
[----:B------:R-:W-:Y:S01]  /*5d30*/  IMAD.SHL.U32 R13, R13, 0x1000, RZ ;  /* 0x000010000d0d7824 */ /* 0x000fe200078e00ff */
[----:B------:R-:W-:-:S13]  /*5d40*/  ISETP.NE.AND P2, PT, R8, R9, PT ;  /* 0x000000090800720c */ /* 0x000fda0003f45270 */
[----:B------:R-:W-:Y:S05]  /*5d50*/  @P2 BRA `(.L_x_99) ;  /* 0xfffffffc00ec2947 */ /* 0x000fea000383ffff */
[----:B------:R-:W-:Y:S05]  /*5d60*/  BSYNC.RECONVERGENT B1 ;  /* 0x0000000000017941 */ /* 0x000fea0003800200 */
.L_x_98:
[----:B------:R-:W-:Y:S05]  /*5d70*/  BSYNC.RECONVERGENT B0 ;  /* 0x0000000000007941 */ /* 0x000fea0003800200 */
.L_x_93:
[----:B------:R-:W-:-:S07]  /*5d80*/  IMAD.SHL.U32 R12, R12, 0x8000, RZ ;  /* 0x000080000c0c7824 */ /* 0x000fce00078e00ff */
.L_x_92:
[----:B------:R-:W-:-:S05]  /*5d90*/  VIMNMX.U32 R8, PT, PT, R38, 0x2, PT ;  /* 0x0000000226087848 */ /* 0x000fca0003fe0000 */
[----:B------:R-:W-:-:S04]  /*5da0*/  IMAD.SHL.U32 R36, R8, 0x4, RZ ;  /* 0x0000000408247824 */ /* 0x000fc800078e00ff */
[----:B------:R-:W4:Y:S02]  /*5db0*/  LDC R8, c[0x2][R36+0x64] ;  /* 0x0080190024087b82 */ /* 0x000f240000000800 */
[----:B----4-:R-:W-:-:S04]  /*5dc0*/  SHF.R.S32.HI R9, RZ, 0x1f, R8 ;  /* 0x0000001fff097819 */ /* 0x010fc80000011408 */
.L_x_481:
[----:B------:R-:W-:Y:S05]  /*5dd0*/  BRX R8 -0x5de0                                                          (*"BRANCH_TARGETS .L_x_91,.L_x_483,.L_x_484"*) ;  /* 0xffffffa008887949 */ /* 0x000fea000383ffff */
.L_x_484:
[----:B------:R-:W-:Y:S01]  /*5de0*/  IMAD.MOV.U32 R13, RZ, RZ, 0x3 ;  /* 0x00000003ff0d7424 */ /* 0x000fe200078e00ff */
[----:B------:R-:W-:-:S04]  /*5df0*/  ISETP.NE.AND P2, PT, R38, 0x2, PT ;  /* 0x000000022600780c */ /* 0x000fc80003f45270 */
[----:B------:R-:W-:-:S04]  /*5e00*/  SEL R13, R13, 0x6, !P2 ;  /* 0x000000060d0d7807 */ /* 0x000fc80005000000 */
[----:B------:R-:W-:Y:S01]  /*5e10*/  SHF.L.U32 R13, R12, R13, RZ ;  /* 0x0000000d0c0d7219 */ /* 0x000fe200000006ff */
[----:B------:R-:W-:Y:S06]  /*5e20*/  BRA `(.L_x_91) ;  /* 0x0000000000047947 */ /* 0x000fec0003800000 */
.L_x_483:
[----:B------:R-:W-:-:S07]  /*5e30*/  IMAD.MOV.U32 R13, RZ, RZ, R12 ;  /* 0x000000ffff0d7224 */ /* 0x000fce00078e000c */
.L_x_91:
[-C--:B0-----:R-:W-:Y:S02]  /*5e40*/  IABS R43, R13.reuse ;  /* 0x0000000d002b7213 */ /* 0x081fe40000000000 */
[----:B---3--:R-:W-:Y:S02]  /*5e50*/  IABS R38, R4 ;  /* 0x0000000400267213 */ /* 0x008fe40000000000 */
        /* <DEDUP_REMOVED lines=59> */
[----:B------:R-:W-:Y:S02]  /*6210*/  ISETP.EQ.OR P2, PT, R8, 0x1, !P4 ;  /* 0x000000010800780c */ /* 0x000fe40006742670 */
[----:B------:R-:W-:Y:S02]  /*6220*/  ISETP.NE.AND P5, PT, R11, RZ, PT ;  /* 0x000000ff0b00720c */ /* 0x000fe40003fa5270 */
[----:B------:R-:W-:-:S13]  /*6230*/  ISETP.EQ.OR P2, PT, R51, -0x1, P2 ;  /* 0xffffffff3300780c */ /* 0x000fda0001742670 */
        /* <DEDUP_REMOVED lines=22> */
[----:B------:R-:W-:Y:S02]  /*63a0*/  LOP3.LUT R9, R8, 0x2, RZ, 0xfc, !PT ;  /* 0x0000000208097812 */ /* 0x000fe400078efcff */
[----:B------:R-:W-:Y:S02]  /*63b0*/  ISETP.NE.AND P5, PT, R26, RZ, PT ;  /* 0x000000ff1a00720c */ /* 0x000fe40003fa5270 */
[----:B------:R-:W-:-:S04]  /*63c0*/  ISETP.NE.AND P3, PT, R9, 0x2, PT ;  /* 0x000000020900780c */ /* 0x000fc80003f65270 */
[----:B------:R-:W-:-:S13]  /*63d0*/  ISETP.EQ.OR P3, PT, R51, -0x1, !P3 ;  /* 0xffffffff3300780c */ /* 0x000fda0005f62670 */
        /* <DEDUP_REMOVED lines=23> */
.L_x_485:
[----:B------:R-:W-:Y:S05]  /*6550*/  BRX R12 -0x6560                                                         (*"BRANCH_TARGETS .L_x_486,.L_x_101"*) ;  /* 0xffffff980ca87949 */ /* 0x000fea000383ffff */
.L_x_101:
[----:B------:R-:W-:Y:S05]  /*6560*/  BSYNC.RELIABLE B1 ;  /* 0x0000000000017941 */ /* 0x000fea0003800100 */
.L_x_100:
[----:B------:R-:W-:Y:S02]  /*6570*/  SHF.L.U32 R52, R53, R8, RZ ;  /* 0x0000000835347219 */ /* 0x000fe400000006ff */
[C---:B------:R-:W-:Y:S02]  /*6580*/  ISETP.NE.AND P4, PT, R7.reuse, RZ, PT ;  /* 0x000000ff0700720c */ /* 0x040fe40003f85270 */
[----:B------:R-:W-:Y:S02]  /*6590*/  LOP3.LUT P3, RZ, R52, 0x2a, RZ, 0xc0, !PT ;  /* 0x0000002a34ff7812 */ /* 0x000fe4000786c0ff */
[----:B------:R-:W-:Y:S02]  /*65a0*/  ISETP.NE.AND P1, PT, R7, RZ, PT ;  /* 0x000000ff0700720c */ /* 0x000fe40003f25270 */
[----:B------:R-:W-:-:S13]  /*65b0*/  ISETP.LE.U32.AND P3, PT, R8, 0x5, P3 ;  /* 0x000000050800780c */ /* 0x000fda0001f63070 */
[----:B------:R-:W-:Y:S05]  /*65c0*/  @P3 BRA P4, `(.L_x_5) ;  /* 0x000000f400903947 */ /* 0x000fea0002000000 */
[----:B------:R-:W3:Y:S01]  /*65d0*/  LDL R42, [R1+0x280] ;  /* 0x00028000012a7983 */ /* 0x000ee20000100800 */
[----:B------:R-:W-:Y:S02]  /*65e0*/  ISETP.GT.U32.AND P3, PT, R51, -0x4, PT ;  /* 0xfffffffc3300780c */ /* 0x000fe40003f64070 */
[----:B---3--:R-:W-:-:S13]  /*65f0*/  ISETP.NE.AND P4, PT, R42, RZ, PT ;  /* 0x000000ff2a00720c */ /* 0x008fda0003f85270 */
        /* <DEDUP_REMOVED lines=33> */
.L_x_491:
[----:B------:R-:W-:Y:S05]  /*6810*/  BRX R12 -0x6820                                                         (*"BRANCH_TARGETS .L_x_492,.L_x_103"*) ;  /* 0xffffff940cf87949 */ /* 0x000fea000383ffff */
.L_x_103:
[----:B------:R-:W-:Y:S05]  /*6820*/  BSYNC.RELIABLE B1 ;  /* 0x0000000000017941 */ /* 0x000fea0003800100 */
.L_x_102:
        /* <DEDUP_REMOVED lines=75> */
[----:B------:R-:W-:Y:S01]  /*6ce0*/  FFMA R52, R25, R54, R13 ;  /* 0x0000003619347223 */ /* 0x000fe2000000000d */
[----:B0-----:R-:W-:Y:S01]  /*6cf0*/  FADD R13, R12, -R9 ;  /* 0x800000090c0d7221 */ /* 0x001fe20000000000 */
[----:B------:R-:W-:-:S03]  /*6d00*/  FSETP.GT.AND P0, PT, R9, RZ, PT ;  /* 0x000000ff0900720b */ /* 0x000fc60003f04000 */
[----:B------:R-:W-:Y:S01]  /*6d10*/  FADD R13, R13, R52 ;  /* 0x000000340d0d7221 */ /* 0x000fe20000000000 */
[----:B------:R-:W-:Y:S02]  /*6d20*/  SEL R9, RZ, 0x83000000, P0 ;  /* 0x83000000ff097807 */ /* 0x000fe40000000000 */
[----:B------:R-:W-:Y:S01]  /*6d30*/  FSETP.GEU.AND P0, PT, R12, RZ, PT ;  /* 0x000000ff0c00720b */ /* 0x000fe20003f0e000 */
[----:B------:R-:W-:Y:S02]  /*6d40*/  FFMA R52, R13, R20, 0.0013391353422775864601 ;  /* 0x3aaf85ed0d347423 */ /* 0x000fe40000000014 */
[----:B------:R-:W-:Y:S02]  /*6d50*/  VIADD R43, R9, 0x7f000000 ;  /* 0x7f000000092b7836 */ /* 0x000fe40000000000 */
[C---:B------:R-:W-:Y:S02]  /*6d60*/  FFMA R56, R13.reuse, R52, 0.0096188392490148544312 ;  /* 0x3c1d98560d387423 */ /* 0x040fe40000000034 */
[----:B------:R0:W3:Y:S02]  /*6d70*/  F2I.NTZ R52, R12 ;  /* 0x0000000c00347305 */ /* 0x0000e40000203100 */
[----:B------:R-:W-:-:S04]  /*6d80*/  FFMA R56, R13, R56, 0.055503588169813156128 ;  /* 0x3d6357bb0d387423 */ /* 0x000fc80000000038 */
[----:B------:R-:W-:Y:S01]  /*6d90*/  FFMA R56, R13, R56, 0.24022644758224487305 ;  /* 0x3e75fdec0d387423 */ /* 0x000fe20000000038 */
[----:B0-----:R-:W-:-:S03]  /*6da0*/  FSEL R12, RZ, +INF , !P0 ;  /* 0x7f800000ff0c7808 */ /* 0x001fc60004000000 */
[----:B------:R-:W-:-:S04]  /*6db0*/  FFMA R56, R13, R56, 0.69314718246459960938 ;  /* 0x3f3172180d387423 */ /* 0x000fc80000000038 */
[----:B------:R-:W-:Y:S01]  /*6dc0*/  FFMA R56, R13, R56, 1 ;  /* 0x3f8000000d387423 */ /* 0x000fe20000000038 */
[----:B---3--:R-:W-:-:S03]  /*6dd0*/  IMAD R52, R52, 0x800000, -R9 ;  /* 0x0080000034347824 */ /* 0x008fc600078e0a09 */
[----:B------:R-:W-:-:S04]  /*6de0*/  FMUL R43, R43, R56 ;  /* 0x000000382b2b7220 */ /* 0x000fc80000400000 */
[----:B------:R-:W-:Y:S01]  /*6df0*/  @!P2 FMUL R12, R52, R43 ;  /* 0x0000002b340ca220 */ /* 0x000fe20000400000 */
[----:B------:R-:W-:-:S07]  /*6e00*/  @P3 FADD R12, R25, 8 ;  /* 0x41000000190c3421 */ /* 0x000fce0000000000 */
.L_x_104:
        /* <DEDUP_REMOVED lines=36> */
.L_x_110:
[----:B------:R-:W-:Y:S01]  /*7050*/  FSETP.GEU.AND P0, PT, R43, -|R8|, PT ;  /* 0xc00000082b00720b */ /* 0x000fe20003f0e000 */
[----:B------:R-:W-:-:S12]  /*7060*/  FADD R12, R12, -1 ;  /* 0xbf8000000c0c7421 */ /* 0x000fd80000000000 */
[----:B------:R-:W-:-:S07]  /*7070*/  @!P0 FADD R12, R12, -1 ;  /* 0xbf8000000c0c8421 */ /* 0x000fce0000000000 */
.L_x_109:
[----:B------:R-:W-:Y:S05]  /*7080*/  BSYNC.RECONVERGENT B1 ;  /* 0x0000000000017941 */ /* 0x000fea0003800200 */
.L_x_108:
[----:B------:R-:W-:Y:S01]  /*7090*/  FFMA R9, -|R8|, R12, R9 ;  /* 0x0000000c08097223 */ /* 0x000fe20000000309 */
[----:B------:R-:W-:Y:S06]  /*70a0*/  BRA `(.L_x_106) ;  /* 0x0000000000807947 */ /* 0x000fec0003800000 */
.L_x_107:
        /* <DEDUP_REMOVED lines=11> */
[C---:B------:R-:W-:Y:S02]  /*7160*/  LOP3.LUT R9, R52.reuse, 0x7fffff, RZ, 0xc0, !PT ;  /* 0x007fffff34097812 */ /* 0x040fe400078ec0ff */
[----:B------:R-:W-:Y:S02]  /*7170*/  LOP3.LUT R13, R52, 0x7fffff, RZ, 0xc0, !PT ;  /* 0x007fffff340d7812 */ /* 0x000fe400078ec0ff */
[----:B------:R-:W-:Y:S02]  /*7180*/  LOP3.LUT R9, R9, 0x3f800000, RZ, 0xfc, !PT ;  /* 0x3f80000009097812 */ /* 0x000fe400078efcff */
[----:B------:R-:W-:-:S04]  /*7190*/  LOP3.LUT R51, R13, 0x3f800000, RZ, 0xfc, !PT ;  /* 0x3f8000000d337812 */ /* 0x000fc800078efcff */
[----:B------:R-:W0:Y:S03]  /*71a0*/  MUFU.RCP R9, R9 ;  /* 0x0000000900097308 */ /* 0x000e260000001000 */
.L_x_113:
[----:B------:R-:W-:-:S05]  /*71b0*/  VIMNMX.U32 R13, PT, PT, R25, 0xb800000, PT ;  /* 0x0b800000190d7848 */ /* 0x000fca0003fe0000 */
[----:B------:R-:W-:Y:S02]  /*71c0*/  IMAD.IADD R12, R13, 0x1, R12 ;  /* 0x000000010d0c7824 */ /* 0x000fe400078e020c */
[----:B------:R-:W-:Y:S02]  /*71d0*/  IMAD.IADD R25, R25, 0x1, -R13 ;  /* 0x0000000119197824 */ /* 0x000fe400078e0a0d */
[----:B0-----:R-:W-:-:S03]  /*71e0*/  FMUL R52, R12, R9 ;  /* 0x000000090c347220 */ /* 0x001fc60000400000 */
[----:B------:R-:W-:Y:S01]  /*71f0*/  ISETP.NE.AND P2, PT, R25, RZ, PT ;  /* 0x000000ff1900720c */ /* 0x000fe20003f45270 */
[----:B------:R-:W-:-:S04]  /*7200*/  FFMA R43, -R51, R52, R12 ;  /* 0x00000034332b7223 */ /* 0x000fc8000000010c */
[----:B------:R-:W-:-:S04]  /*7210*/  FFMA R43, R9, R43, R52 ;  /* 0x0000002b092b7223 */ /* 0x000fc80000000034 */
[----:B------:R-:W-:-:S04]  /*7220*/  FFMA R52, -R51, R43, R12 ;  /* 0x0000002b33347223 */ /* 0x000fc8000000010c */
[----:B------:R-:W-:-:S04]  /*7230*/  FFMA.RZ R52, R9, R52, R43 ;  /* 0x0000003409347223 */ /* 0x000fc8000000c02b */
[----:B------:R-:W0:Y:S02]  /*7240*/  FRND.TRUNC R43, R52 ;  /* 0x00000034002b7307 */ /* 0x000e24000020d000 */
[----:B0-----:R-:W-:-:S05]  /*7250*/  FFMA R12, -R51, R43, R12 ;  /* 0x0000002b330c7223 */ /* 0x001fca000000010c */
[----:B------:R-:W-:-:S13]  /*7260*/  ISETP.NE.AND P0, PT, R12, RZ, PT ;  /* 0x000000ff0c00720c */ /* 0x000fda0003f05270 */
[----:B------:R-:W-:Y:S05]  /*7270*/  @P0 BRA P2, `(.L_x_113) ;  /* 0xfffffffc00cc0947 */ /* 0x000fea000103ffff */
.L_x_112:
[----:B------:R-:W-:Y:S05]  /*7280*/  BSYNC.RECONVERGENT B1 ;  /* 0x0000000000017941 */ /* 0x000fea0003800200 */
.L_x_111:
[----:B------:R-:W-:-:S04]  /*7290*/  FMUL R9, R12, 1.1920928955078125e-07 ;  /* 0x340000000c097820 */ /* 0x000fc80000400000 */
[----:B------:R-:W-:-:S07]  /*72a0*/  FMUL R9, R8, R9 ;  /* 0x0000000908097220 */ /* 0x000fce0000400000 */
.L_x_106:
[----:B------:R-:W-:Y:S05]  /*72b0*/  BSYNC.RECONVERGENT B0 ;  /* 0x0000000000007941 */ /* 0x000fea0003800200 */
.L_x_105:
[C---:B------:R-:W-:Y:S02]  /*72c0*/  FSETP.NAN.AND P0, PT, |R9|.reuse, |R9|, PT ;  /* 0x400000090900720b */ /* 0x040fe40003f08200 */
[----:B------:R-:W-:-:S04]  /*72d0*/  LOP3.LUT R4, R9, 0x80000000, R4, 0xb8, !PT ;  /* 0x8000000009047812 */ /* 0x000fc800078eb804 */
[----:B------:R-:W-:Y:S02]  /*72e0*/  FSEL R4, R9, R4, P0 ;  /* 0x0000000409047208 */ /* 0x000fe40000000000 */
[----:B------:R-:W-:-:S04]  /*72f0*/  ISETP.NE.AND P0, PT, R21, 0x6, PT ;  /* 0x000000061500780c */ /* 0x000fc80003f05270 */
[----:B------:R-:W0:Y:S09]  /*7300*/  F2I.FLOOR.NTZ R4, R4 ;  /* 0x0000000400047305 */ /* 0x000e320000207100 */
        /* <DEDUP_REMOVED lines=23> */
.L_x_120:
[----:B------:R-:W-:-:S05]  /*7480*/  VIADD R8, R8, 0x10 ;  /* 0x0000001008087836 */ /* 0x000fca0000000000 */
[----:B------:R-:W-:-:S13]  /*7490*/  ISETP.GE.AND P2, PT, R8, R13, PT ;  /* 0x0000000d0800720c */ /* 0x000fda0003f46270 */
[----:B------:R-:W-:Y:S05]  /*74a0*/  @!P2 BRA `(.L_x_120) ;  /* 0xfffffffc00f4a947 */ /* 0x000fea000383ffff */
[----:B------:R-:W-:Y:S05]  /*74b0*/  BSYNC.RECONVERGENT B1 ;  /* 0x0000000000017941 */ /* 0x000fea0003800200 */
.L_x_119:
[----:B------:R-:W-:-:S07]  /*74c0*/  CS2R R12, SRZ ;  /* 0x00000000000c7805 */ /* 0x000fce000001ff00 */
.L_x_118:
        /* <DEDUP_REMOVED lines=8> */
.L_x_117:
[----:B------:R-:W-:Y:S01]  /*7550*/  BSSY.RECONVERGENT B1, `(.L_x_121) ;  /* 0x0000006000017945 */ /* 0x000fe20003800200 */
.L_x_122:
[----:B------:R-:W-:Y:S02]  /*7560*/  VIADD R8, R8, 0x4 ;  /* 0x0000000408087836 */ /* 0x000fe40000000000 */
[----:B------:R-:W-:Y:S02]  /*7570*/  IMAD.MOV.U32 R12, RZ, RZ, R13 ;  /* 0x000000ffff0c7224 */ /* 0x000fe400078e000d */
[----:B------:R-:W-:Y:S01]  /*7580*/  IMAD.SHL.U32 R13, R13, 0x1000, RZ ;  /* 0x000010000d0d7824 */ /* 0x000fe200078e00ff */
[----:B------:R-:W-:-:S13]  /*7590*/  ISETP.NE.AND P0, PT, R8, R9, PT ;  /* 0x000000090800720c */ /* 0x000fda0003f05270 */
[----:B------:R-:W-:Y:S05]  /*75a0*/  @P0 BRA `(.L_x_122) ;  /* 0xfffffffc00ec0947 */ /* 0x000fea000383ffff */
[----:B------:R-:W-:Y:S05]  /*75b0*/  BSYNC.RECONVERGENT B1 ;  /* 0x0000000000017941 */ /* 0x000fea0003800200 */
.L_x_121:
[----:B------:R-:W-:Y:S05]  /*75c0*/  BSYNC.RECONVERGENT B0 ;  /* 0x0000000000007941 */ /* 0x000fea0003800200 */
.L_x_116:
[----:B------:R-:W-:-:S07]  /*75d0*/  IMAD.SHL.U32 R12, R12, 0x8000, RZ ;  /* 0x000080000c0c7824 */ /* 0x000fce00078e00ff */
.L_x_115:
[----:B------:R-:W-:-:S05]  /*75e0*/  VIMNMX.U32 R8, PT, PT, R51, 0x2, PT ;  /* 0x0000000233087848 */ /* 0x000fca0003fe0000 */
[----:B------:R-:W-:-:S04]  /*75f0*/  IMAD.SHL.U32 R43, R8, 0x4, RZ ;  /* 0x00000004082b7824 */ /* 0x000fc800078e00ff */
[----:B------:R-:W3:Y:S02]  /*7600*/  LDC R8, c[0x2][R43+0xa0] ;  /* 0x008028002b087b82 */ /* 0x000ee40000000800 */
[----:B---3--:R-:W-:-:S04]  /*7610*/  SHF.R.S32.HI R9, RZ, 0x1f, R8 ;  /* 0x0000001fff097819 */ /* 0x008fc80000011408 */
.L_x_499:
[----:B------:R-:W-:Y:S05]  /*7620*/  BRX R8 -0x7630                                                          (*"BRANCH_TARGETS .L_x_114,.L_x_501,.L_x_502"*) ;  /* 0xffffff8808747949 */ /* 0x000fea000383ffff */
.L_x_502:
[----:B------:R-:W-:Y:S01]  /*7630*/  IMAD.MOV.U32 R13, RZ, RZ, 0x3 ;  /* 0x00000003ff0d7424 */ /* 0x000fe200078e00ff */
[----:B------:R-:W-:-:S04]  /*7640*/  ISETP.NE.AND P0, PT, R51, 0x2, PT ;  /* 0x000000023300780c */ /* 0x000fc80003f05270 */
[----:B------:R-:W-:-:S04]  /*7650*/  SEL R13, R13, 0x6, !P0 ;  /* 0x000000060d0d7807 */ /* 0x000fc80004000000 */
[----:B------:R-:W-:Y:S01]  /*7660*/  SHF.L.U32 R13, R12, R13, RZ ;  /* 0x0000000d0c0d7219 */ /* 0x000fe200000006ff */
[----:B------:R-:W-:Y:S06]  /*7670*/  BRA `(.L_x_114) ;  /* 0x0000000000047947 */ /* 0x000fec0003800000 */
.L_x_501:
[----:B------:R-:W-:-:S07]  /*7680*/  IMAD.MOV.U32 R13, RZ, RZ, R12 ;  /* 0x000000ffff0d7224 */ /* 0x000fce00078e000c */
.L_x_114:
[-C--:B------:R-:W-:Y:S02]  /*7690*/  IABS R12, R13.reuse ;  /* 0x0000000d000c7213 */ /* 0x080fe40000000000 */
[----:B0-----:R-:W-:Y:S02]  /*76a0*/  IABS R56, R4 ;  /* 0x0000000400387213 */ /* 0x001fe40000000000 */
[----:B------:R-:W0:Y:S01]  /*76b0*/  I2F.RP R43, R12 ;  /* 0x0000000c002b7306 */ /* 0x000e220000209400 */
[----:B------:R-:W-:-:S05]  /*76c0*/  IABS R52, R13 ;  /* 0x0000000d00347213 */ /* 0x000fca0000000000 */
[----:B------:R-:W-:Y:S02]  /*76d0*/  IMAD.MOV R52, RZ, RZ, -R52 ;  /* 0x000000ffff347224 */ /* 0x000fe400078e0a34 */
[----:B0-----:R-:W0:Y:S02]  /*76e0*/  MUFU.RCP R43, R43 ;  /* 0x0000002b002b7308 */ /* 0x001e240000001000 */
[----:B0-----:R-:W-:-:S06]  /*76f0*/  VIADD R8, R43, 0xffffffe ;  /* 0x0ffffffe2b087836 */ /* 0x001fcc0000000000 */
[----:B------:R0:W3:Y:S02]  /*7700*/  F2I.FTZ.U32.TRUNC.NTZ R9, R8 ;  /* 0x0000000800097305 */ /* 0x0000e4000021f000 */
[----:B0-----:R-:W-:Y:S02]  /*7710*/  IMAD.MOV.U32 R8, RZ, RZ, RZ ;  /* 0x000000ffff087224 */ /* 0x001fe400078e00ff */
[----:B---3--:R-:W-:-:S04]  /*7720*/  IMAD.MOV R51, RZ, RZ, -R9 ;  /* 0x000000ffff337224 */ /* 0x008fc800078e0a09 */
[----:B------:R-:W-:-:S04]  /*7730*/  IMAD R51, R51, R12, RZ ;  /* 0x0000000c33337224 */ /* 0x000fc800078e02ff */
[----:B------:R-:W-:Y:S01]  /*7740*/  IMAD.HI.U32 R9, R9, R51, R8 ;  /* 0x0000003309097227 */ /* 0x000fe200078e0008 */
[----:B------:R-:W-:-:S04]  /*7750*/  LOP3.LUT R8, R4, R13, RZ, 0x3c, !PT ;  /* 0x0000000d04087212 */ /* 0x000fc800078e3cff */
[----:B------:R-:W-:Y:S01]  /*7760*/  ISETP.GE.AND P3, PT, R8, RZ, PT ;  /* 0x000000ff0800720c */ /* 0x000fe20003f66270 */
[----:B------:R-:W-:-:S04]  /*7770*/  IMAD.HI.U32 R9, R9, R56, RZ ;  /* 0x0000003809097227 */ /* 0x000fc800078e00ff */
[----:B------:R-:W-:-:S05]  /*7780*/  IMAD R43, R9, R52, R56 ;  /* 0x00000034092b7224 */ /* 0x000fca00078e0238 */
[----:B------:R-:W-:-:S13]  /*7790*/  ISETP.GT.U32.AND P2, PT, R12, R43, PT ;  /* 0x0000002b0c00720c */ /* 0x000fda0003f44070 */
[----:B------:R-:W-:Y:S02]  /*77a0*/  @!P2 IMAD.IADD R43, R43, 0x1, -R12 ;  /* 0x000000012b2ba824 */ /* 0x000fe400078e0a0c */
[----:B------:R-:W-:Y:S01]  /*77b0*/  @!P2 VIADD R9, R9, 0x1 ;  /* 0x000000010909a836 */ /* 0x000fe20000000000 */
[----:B------:R-:W-:Y:S02]  /*77c0*/  ISETP.NE.AND P2, PT, R13, RZ, PT ;  /* 0x000000ff0d00720c */ /* 0x000fe40003f45270 */
[----:B------:R-:W-:-:S13]  /*77d0*/  ISETP.GE.U32.AND P0, PT, R43, R12, PT ;  /* 0x0000000c2b00720c */ /* 0x000fda0003f06070 */
        /* <DEDUP_REMOVED lines=101> */
[----:B------:R-:W-:-:S13]  /*7e30*/  ISETP.NE.AND P1, PT, R43, RZ, PT ;  /* 0x000000ff2b00720c */ /* 0x000fda0003f25270 */
[----:B------:R-:W-:Y:S05]  /*7e40*/  @!P1 BREAK.RELIABLE B1 ;  /* 0x0000000000019942 */ /* 0x000fea0003800100 */
[----:B------:R-:W-:Y:S05]  /*7e50*/  @!P1 BRA `(.L_x_5) ;  /* 0x000000dc006c9947 */ /* 0x000fea0003800000 */
[----:B------:R-:W-:-:S05]  /*7e60*/  VIMNMX.U32 R3, PT, PT, R8, 0x4, PT ;  /* 0x0000000408037848 */ /* 0x000fca0003fe0000 */
[----:B------:R-:W-:-:S04]  /*7e70*/  IMAD.SHL.U32 R3, R3, 0x4, RZ ;  /* 0x0000000403037824 */ /* 0x000fc800078e00ff */
[----:B------:R-:W0:Y:S02]  /*7e80*/  LDC R12, c[0x2][R3+0xac] ;  /* 0x00802b00030c7b82 */ /* 0x000e240000000800 */
[----:B0-----:R-:W-:-:S04]  /*7e90*/  SHF.R.S32.HI R13, RZ, 0x1f, R12 ;  /* 0x0000001fff0d7819 */ /* 0x001fc8000001140c */
.L_x_503:
[----:B------:R-:W-:Y:S05]  /*7ea0*/  BRX R12 -0x7eb0                                                         (*"BRANCH_TARGETS .L_x_504,.L_x_124"*) ;  /* 0xffffff800c547949 */ /* 0x000fea000383ffff */
.L_x_124:
[----:B------:R-:W-:Y:S05]  /*7eb0*/  BSYNC.RELIABLE B1 ;  /* 0x0000000000017941 */ /* 0x000fea0003800100 */
.L_x_123:
[----:B------:R-:W-:Y:S02]  /*7ec0*/  SHF.L.U32 R35, R53, R8, RZ ;  /* 0x0000000835237219 */ /* 0x000fe400000006ff */
[C---:B------:R-:W-:Y:S02]  /*7ed0*/  ISETP.NE.AND P2, PT, R42.reuse, RZ, PT ;  /* 0x000000ff2a00720c */ /* 0x040fe40003f45270 */
[----:B------:R-:W-:Y:S02]  /*7ee0*/  LOP3.LUT P1, RZ, R35, 0x2a, RZ, 0xc0, !PT ;  /* 0x0000002a23ff7812 */ /* 0x000fe4000782c0ff */
[----:B------:R-:W-:Y:S02]  /*7ef0*/  ISETP.NE.AND P3, PT, R42, RZ, PT ;  /* 0x000000ff2a00720c */ /* 0x000fe40003f65270 */
[----:B------:R-:W-:Y:S02]  /*7f00*/  ISETP.LE.U32.AND P1, PT, R8, 0x5, P1 ;  /* 0x000000050800780c */ /* 0x000fe40000f23070 */
[----:B------:R-:W-:-:S11]  /*7f10*/  P2R R3, PR, RZ, 0x8 ;  /* 0x00000008ff037803 */ /* 0x000fd60000000000 */
        /* <DEDUP_REMOVED lines=36> */
[----:B------:R-:W-:Y:S01]  /*8160*/  ISETP.NE.AND P5, PT, R31, RZ, PT ;  /* 0x000000ff1f00720c */ /* 0x000fe20003fa5270 */
[----:B------:R-:W-:-:S12]  /*8170*/  BSSY.RELIABLE B1, `(.L_x_125) ;  /* 0x000000a000017945 */ /* 0x000fd80003800100 */
        /* <DEDUP_REMOVED lines=8> */
.L_x_509:
[----:B------:R-:W-:Y:S05]  /*8200*/  BRX R12 -0x8210                                                         (*"BRANCH_TARGETS .L_x_510,.L_x_126"*) ;  /* 0xffffff7c0c7c7949 */ /* 0x000fea000383ffff */
.L_x_126:
[----:B------:R-:W-:Y:S05]  /*8210*/  BSYNC.RELIABLE B1 ;  /* 0x0000000000017941 */ /* 0x000fea0003800100 */
.L_x_125:
        /* <DEDUP_REMOVED lines=28> */
.L_x_517:
[----:B------:R-:W-:Y:S05]  /*83e0*/  BRX R12 -0x83f0                                                         (*"BRANCH_TARGETS .L_x_518,.L_x_128"*) ;  /* 0xffffff7c0c047949 */ /* 0x000fea000383ffff */
.L_x_128:
[----:B------:R-:W-:Y:S05]  /*83f0*/  BSYNC.RELIABLE B1 ;  /* 0x0000000000017941 */ /* 0x000fea0003800100 */
.L_x_127:
        /* <DEDUP_REMOVED lines=23> */
[----:B------:R-:W3:Y:S01]  /*8570*/  LDL R14, [R1+0x2f0] ;  /* 0x0002f000010e7983 */ /* 0x000ee20000100800 */
[----:B------:R-:W-:-:S04]  /*8580*/  ISETP.EQ.OR P1, PT, R8, 0x7, !P1 ;  /* 0x000000070800780c */ /* 0x000fc80004f22670 */
[----:B------:R-:W-:Y:S02]  /*8590*/  ISETP.EQ.OR P1, PT, R43, 0x7, P1 ;  /* 0x000000072b00780c */ /* 0x000fe40000f22670 */
[C---:B---3--:R-:W-:Y:S02]  /*85a0*/  ISETP.NE.AND P3, PT, R14.reuse, RZ, PT ;  /* 0x000000ff0e00720c */ /* 0x048fe40003f65270 */
[----:B------:R-:W-:-:S04]  /*85b0*/  ISETP.NE.AND P4, PT, R14, RZ, PT ;  /* 0x000000ff0e00720c */ /* 0x000fc80003f85270 */
[----:B------:R-:W-:-:S07]  /*85c0*/  P2R R12, PR, RZ, 0x10 ;  /* 0x00000010ff0c7803 */ /* 0x000fce0000000000 */
        /* <DEDUP_REMOVED lines=54> */
.L_x_129:
        /* <DEDUP_REMOVED lines=36> */
.L_x_135:
[----:B------:R-:W-:Y:S01]  /*8b70*/  FSETP.GEU.AND P0, PT, R27, -|R28|, PT ;  /* 0xc000001c1b00720b */ /* 0x000fe20003f0e000 */
[----:B------:R-:W-:-:S12]  /*8b80*/  FADD R12, R12, -1 ;  /* 0xbf8000000c0c7421 */ /* 0x000fd80000000000 */
[----:B------:R-:W-:-:S07]  /*8b90*/  @!P0 FADD R12, R12, -1 ;  /* 0xbf8000000c0c8421 */ /* 0x000fce0000000000 */
.L_x_134:
[----:B------:R-:W-:Y:S05]  /*8ba0*/  BSYNC.RECONVERGENT B1 ;  /* 0x0000000000017941 */ /* 0x000fea0003800200 */
.L_x_133:
[----:B------:R-:W-:Y:S01]  /*8bb0*/  FFMA R25, -|R28|, R12, R25 ;  /* 0x0000000c1c197223 */ /* 0x000fe20000000319 */
[----:B------:R-:W-:Y:S06]  /*8bc0*/  BRA `(.L_x_131) ;  /* 0x0000000000787947 */ /* 0x000fec0003800000 */
.L_x_132:
        /* <DEDUP_REMOVED lines=14> */
.L_x_138:
        /* <DEDUP_REMOVED lines=13> */
.L_x_137:
[----:B------:R-:W-:Y:S05]  /*8d80*/  BSYNC.RECONVERGENT B1 ;  /* 0x0000000000017941 */ /* 0x000fea0003800200 */
.L_x_136:
[----:B------:R-:W-:-:S04]  /*8d90*/  FMUL R8, R8, 1.1920928955078125e-07 ;  /* 0x3400000008087820 */ /* 0x000fc80000400000 */
[----:B------:R-:W-:-:S07]  /*8da0*/  FMUL R25, R27, R8 ;  /* 0x000000081b197220 */ /* 0x000fce0000400000 */
.L_x_131:
[----:B------:R-:W-:Y:S05]  /*8db0*/  BSYNC.RECONVERGENT B0 ;  /* 0x0000000000007941 */ /* 0x000fea0003800200 */
.L_x_130:
[C---:B------:R-:W-:Y:S02]  /*8dc0*/  FSETP.NAN.AND P0, PT, |R25|.reuse, |R25|, PT ;  /* 0x400000191900720b */ /* 0x040fe40003f08200 */
[----:B------:R-:W-:-:S04]  /*8dd0*/  LOP3.LUT R4, R25, 0x80000000, R4, 0xb8, !PT ;  /* 0x8000000019047812 */ /* 0x000fc800078eb804 */
[----:B------:R-:W-:Y:S02]  /*8de0*/  FSEL R4, R25, R4, P0 ;  /* 0x0000000419047208 */ /* 0x000fe40000000000 */
[----:B------:R-:W-:-:S04]  /*8df0*/  ISETP.NE.AND P0, PT, R21, 0x7, PT ;  /* 0x000000071500780c */ /* 0x000fc80003f05270 */
[----:B------:R-:W3:Y:S09]  /*8e00*/  F2I.FLOOR.NTZ R4, R4 ;  /* 0x0000000400047305 */ /* 0x000ef20000207100 */
[----:B------:R-:W-:Y:S05]  /*8e10*/  @!P0 BRA `(.L_x_7) ;  /* 0x0000005800d88947 */ /* 0x000fea0003800000 */
[----:B------:R-:W-:Y:S01]  /*8e20*/  ISETP.GE.U32.AND P0, PT, R44, 0x9, PT ;  /* 0x000000092c00780c */ /* 0x000fe20003f06070 */
[----:B0-----:R-:W-:-:S12]  /*8e30*/  IMAD.MOV.U32 R29, RZ, RZ, 0x1 ;  /* 0x00000001ff1d7424 */ /* 0x001fd800078e00ff */
[----:B------:R-:W-:Y:S05]  /*8e40*/  @!P0 BRA `(.L_x_139) ;  /* 0x0000000000708947 */ /* 0x000fea0003800000 */
[C---:B------:R-:W-:Y:S01]  /*8e50*/  VIADD R8, R44.reuse, 0xfffffff7 ;  /* 0xfffffff72c087836 */ /* 0x040fe20000000000 */
[----:B------:R-:W-:Y:S01]  /*8e60*/  LOP3.LUT R21, R44, 0x3, RZ, 0xc0, !PT ;  /* 0x000000032c157812 */ /* 0x000fe200078ec0ff */
[----:B------:R-:W-:-:S03]  /*8e70*/  IMAD.MOV.U32 R12, RZ, RZ, 0x8 ;  /* 0x00000008ff0c7424 */ /* 0x000fc600078e00ff */
[----:B------:R-:W-:-:S13]  /*8e80*/  ISETP.GE.U32.AND P0, PT, R8, 0x3, PT ;  /* 0x000000030800780c */ /* 0x000fda0003f06070 */
[----:B------:R-:W-:Y:S05]  /*8e90*/  @!P0 BRA `(.L_x_140) ;  /* 0x0000000000308947 */ /* 0x000fea0003800000 */
[----:B------:R-:W-:Y:S01]  /*8ea0*/  LOP3.LUT R9, R44, 0x7ffffffc, RZ, 0xc0, !PT ;  /* 0x7ffffffc2c097812 */ /* 0x000fe200078ec0ff */
[----:B------:R-:W-:Y:S01]  /*8eb0*/  BSSY.RECONVERGENT B0, `(.L_x_141) ;  /* 0x0000009000007945 */ /* 0x000fe20003800200 */
[----:B------:R-:W-:Y:S02]  /*8ec0*/  IMAD.MOV.U32 R8, RZ, RZ, RZ ;  /* 0x000000ffff087224 */ /* 0x000fe400078e00ff */
[----:B------:R-:W-:Y:S02]  /*8ed0*/  IMAD.MOV.U32 R29, RZ, RZ, 0x1 ;  /* 0x00000001ff1d7424 */ /* 0x000fe400078e00ff */
[----:B------:R-:W-:-:S07]  /*8ee0*/  VIADD R9, R9, 0xfffffff4 ;  /* 0xfffffff409097836 */ /* 0x000fce0000000000 */
.L_x_142:
[C---:B------:R-:W-:Y:S01]  /*8ef0*/  ISETP.NE.AND P0, PT, R8.reuse, R9, PT ;  /* 0x000000090800720c */ /* 0x040fe20003f05270 */
[----:B------:R-:W-:Y:S02]  /*8f00*/  IMAD.MOV.U32 R12, RZ, RZ, R29 ;  /* 0x000000ffff0c7224 */ /* 0x000fe400078e001d */
[----:B------:R-:W-:Y:S02]  /*8f10*/  VIADD R8, R8, 0x4 ;  /* 0x0000000408087836 */ /* 0x000fe40000000000 */
[----:B------:R-:W-:-:S08]  /*8f20*/  IMAD.SHL.U32 R29, R29, 0x1000, RZ ;  /* 0x000010001d1d7824 */ /* 0x000fd000078e00ff */
[----:B------:R-:W-:Y:S05]  /*8f30*/  @P0 BRA `(.L_x_142) ;  /* 0xfffffffc00ec0947 */ /* 0x000fea000383ffff */
[----:B------:R-:W-:Y:S05]  /*8f40*/  BSYNC.RECONVERGENT B0 ;  /* 0x0000000000007941 */ /* 0x000fea0003800200 */
.L_x_141:
[----:B------:R-:W-:-:S07]  /*8f50*/  IMAD.SHL.U32 R12, R12, 0x8000, RZ ;  /* 0x000080000c0c7824 */ /* 0x000fce00078e00ff */
.L_x_140:
[----:B------:R-:W-:-:S05]  /*8f60*/  VIMNMX.U32 R8, PT, PT, R21, 0x2, PT ;  /* 0x0000000215087848 */ /* 0x000fca0003fe0000 */
[----:B------:R-:W-:-:S04]  /*8f70*/  IMAD.SHL.U32 R20, R8, 0x4, RZ ;  /* 0x0000000408147824 */ /* 0x000fc800078e00ff */
[----:B------:R-:W0:Y:S02]  /*8f80*/  LDC R8, c[0x2][R20+0xfc] ;  /* 0x00803f0014087b82 */ /* 0x000e240000000800 */
[----:B0-----:R-:W-:-:S04]  /*8f90*/  SHF.R.S32.HI R9, RZ, 0x1f, R8 ;  /* 0x0000001fff097819 */ /* 0x001fc80000011408 */
.L_x_526:
[----:B------:R-:W-:Y:S05]  /*8fa0*/  BRX R8 -0x8fb0                                                          (*"BRANCH_TARGETS .L_x_139,.L_x_528,.L_x_529"*) ;  /* 0xffffff7008147949 */ /* 0x000fea000383ffff */
.L_x_529:
[----:B------:R-:W-:Y:S01]  /*8fb0*/  IMAD.MOV.U32 R29, RZ, RZ, 0x3 ;  /* 0x00000003ff1d7424 */ /* 0x000fe200078e00ff */
[----:B------:R-:W-:-:S04]  /*8fc0*/  ISETP.NE.AND P0, PT, R21, 0x2, PT ;  /* 0x000000021500780c */ /* 0x000fc80003f05270 */
[----:B------:R-:W-:-:S04]  /*8fd0*/  SEL R29, R29, 0x6, !P0 ;  /* 0x000000061d1d7807 */ /* 0x000fc80004000000 */
[----:B------:R-:W-:Y:S01]  /*8fe0*/  SHF.L.U32 R29, R12, R29, RZ ;  /* 0x0000001d0c1d7219 */ /* 0x000fe200000006ff */
[----:B------:R-:W-:Y:S06]  /*8ff0*/  BRA `(.L_x_139) ;  /* 0x0000000000047947 */ /* 0x000fec0003800000 */
.L_x_528:
[----:B------:R-:W-:-:S07]  /*9000*/  IMAD.MOV.U32 R29, RZ, RZ, R12 ;  /* 0x000000ffff1d7224 */ /* 0x000fce00078e000c */
.L_x_139:
[----:B------:R-:W4:Y:S01]  /*9010*/  LDL.64 R20, [R1+0x210] ;  /* 0x0002100001147983 */ /* 0x000f220000100a00 */
[-C--:B------:R-:W-:Y:S02]  /*9020*/  IABS R25, R29.reuse ;  /* 0x0000001d00197213 */ /* 0x080fe40000000000 */
[----:B------:R-:W-:Y:S02]  /*9030*/  IABS R30, R29 ;  /* 0x0000001d001e7213 */ /* 0x000fe40000000000 */
[----:B------:R-:W0:Y:S08]  /*9040*/  I2F.RP R12, R25 ;  /* 0x00000019000c7306 */ /* 0x000e300000209400 */
[----:B0-----:R-:W0:Y:S02]  /*9050*/  MUFU.RCP R12, R12 ;  /* 0x0000000c000c7308 */ /* 0x001e240000001000 */
[----:B0-----:R-:W-:-:S02]  /*9060*/  VIADD R8, R12, 0xffffffe ;  /* 0x0ffffffe0c087836 */ /* 0x001fc40000000000 */
[----:B------:R-:W-:-:S04]  /*9070*/  IMAD.MOV R12, RZ, RZ, -R30 ;  /* 0x000000ffff0c7224 */ /* 0x000fc800078e0a1e */
[----:B------:R0:W5:Y:S02]  /*9080*/  F2I.FTZ.U32.TRUNC.NTZ R9, R8 ;  /* 0x0000000800097305 */ /* 0x000164000021f000 */
[----:B0-----:R-:W-:Y:S02]  /*9090*/  IMAD.MOV.U32 R8, RZ, RZ, RZ ;  /* 0x000000ffff087224 */ /* 0x001fe400078e00ff */
[----:B-----5:R-:W-:-:S04]  /*90a0*/  IMAD.MOV R28, RZ, RZ, -R9 ;  /* 0x000000ffff1c7224 */ /* 0x020fc800078e0a09 */
[----:B------:R-:W-:Y:S01]  /*90b0*/  IMAD R27, R28, R25, RZ ;  /* 0x000000191c1b7224 */ /* 0x000fe200078e02ff */
[----:B---3--:R-:W-:-:S03]  /*90c0*/  IABS R28, R4 ;  /* 0x00000004001c7213 */ /* 0x008fc60000000000 */
        /* <DEDUP_REMOVED lines=13> */
[----:B------:R-:W-:-:S05]  /*91a0*/  @!P1 LOP3.LUT R8, RZ, R29, RZ, 0x33, !PT ;  /* 0x0000001dff089212 */ /* 0x000fca00078e33ff */
[C---:B------:R-:W-:Y:S02]  /*91b0*/  VIADD R9, R8.reuse, 0x7 ;  /* 0x0000000708097836 */ /* 0x040fe40000000000 */
[----:B------:R-:W-:-:S03]  /*91c0*/  VIADD R55, R8, 0xfffffff9 ;  /* 0xfffffff908377836 */ /* 0x000fc60000000000 */
[----:B------:R-:W-:-:S04]  /*91d0*/  ISETP.NE.AND P0, PT, R9, RZ, PT ;  /* 0x000000ff0900720c */ /* 0x000fc80003f05270 */
[----:B------:R-:W-:-:S04]  /*91e0*/  ISETP.EQ.OR P0, PT, R8, RZ, !P0 ;  /* 0x000000ff0800720c */ /* 0x000fc80004702670 */
[----:B------:R-:W-:Y:S02]  /*91f0*/  ISETP.EQ.OR P0, PT, R55, RZ, P0 ;  /* 0x000000ff3700720c */ /* 0x000fe40000702670 */
[----:B----4-:R-:W-:-:S13]  /*9200*/  ISETP.NE.AND P1, PT, R20, RZ, PT ;  /* 0x000000ff1400720c */ /* 0x010fda0003f25270 */
        /* <DEDUP_REMOVED lines=31> */
[----:B------:R-:W3:Y:S01]  /*9400*/  LDL.64 R22, [R1+0x230] ;  /* 0x0002300001167983 */ /* 0x000ee20000100a00 */
[----:B------:R-:W-:-:S04]  /*9410*/  ISETP.EQ.OR P0, PT, R8, 0x1, !P0 ;  /* 0x000000010800780c */ /* 0x000fc80004702670 */
[----:B------:R-:W-:Y:S02]  /*9420*/  ISETP.EQ.OR P0, PT, R55, 0x1, P0 ;  /* 0x000000013700780c */ /* 0x000fe40000702670 */
[----:B---3--:R-:W-:-:S13]  /*9430*/  ISETP.NE.AND P5, PT, R22, RZ, PT ;  /* 0x000000ff1600720c */ /* 0x008fda0003fa5270 */
        /* <DEDUP_REMOVED lines=26> */
[----:B------:R-:W3:Y:S01]  /*95e0*/  LDL.64 R24, [R1+0x250] ;  /* 0x0002500001187983 */ /* 0x000ee20000100a00 */
[----:B------:R-:W-:-:S04]  /*95f0*/  ISETP.EQ.OR P1, PT, R8, 0x2, !P1 ;  /* 0x000000020800780c */ /* 0x000fc80004f22670 */
[----:B------:R-:W-:Y:S02]  /*9600*/  ISETP.EQ.OR P1, PT, R55, 0x2, P1 ;  /* 0x000000023700780c */ /* 0x000fe40000f22670 */
        /* <DEDUP_REMOVED lines=45> */
[----:B------:R-:W-:Y:S01]  /*98e0*/  ISETP.NE.AND P6, PT, R42, RZ, PT ;  /* 0x000000ff2a00720c */ /* 0x000fe20003fc5270 */
[----:B------:R-:W-:-:S12]  /*98f0*/  BSSY.RELIABLE B1, `(.L_x_143) ;  /* 0x000000a000017945 */ /* 0x000fd80003800100 */
[----:B------:R-:W-:Y:S05]  /*9900*/  @!P6 BRA `(.L_x_144) ;  /* 0x000000000020e947 */ /* 0x000fea0003800000 */
[----:B------:R-:W-:-:S13]  /*9910*/  ISETP.NE.AND P1, PT, R55, -0x1, PT ;  /* 0xffffffff3700780c */ /* 0x000fda0003f25270 */
[----:B------:R-:W-:Y:S05]  /*9920*/  @!P1 BREAK.RELIABLE B1 ;  /* 0x0000000000019942 */ /* 0x000fea0003800100 */
[----:B------:R-:W-:Y:S05]  /*9930*/  @!P1 BRA `(.L_x_5) ;  /* 0x000000c000b49947 */ /* 0x000fea0003800000 */
[----:B------:R-:W-:-:S05]  /*9940*/  VIMNMX.U32 R6, PT, PT, R8, 0x4, PT ;  /* 0x0000000408067848 */ /* 0x000fca0003fe0000 */
[----:B------:R-:W-:-:S04]  /*9950*/  IMAD.SHL.U32 R28, R6, 0x4, RZ ;  /* 0x00000004061c7824 */ /* 0x000fc800078e00ff */
[----:B------:R-:W0:Y:S02]  /*9960*/  LDC R6, c[0x2][R28+0x108] ;  /* 0x008042001c067b82 */ /* 0x000e240000000800 */
[----:B0-----:R-:W-:-:S04]  /*9970*/  SHF.R.S32.HI R7, RZ, 0x1f, R6 ;  /* 0x0000001fff077819 */ /* 0x001fc80000011406 */
.L_x_530:
[----:B------:R-:W-:Y:S05]  /*9980*/  BRX R6 -0x9990                                                          (*"BRANCH_TARGETS .L_x_531,.L_x_144"*) ;  /* 0xffffff64069c7949 */ /* 0x000fea000383ffff */
.L_x_144:
[----:B------:R-:W-:Y:S05]  /*9990*/  BSYNC.RELIABLE B1 ;  /* 0x0000000000017941 */ /* 0x000fea0003800100 */
.L_x_143:
        /* <DEDUP_REMOVED lines=12> */
[----:B------:R-:W3:Y:S04]  /*9a60*/  LDL.64 R28, [R1+0x290] ;  /* 0x00029000011c7983 */ /* 0x000ee80000100a00 */
[----:B------:R0:W5:Y:S01]  /*9a70*/  LDL R3, [R1+0x298] ;  /* 0x0002980001037983 */ /* 0x0001620000100800 */
[----:B------:R-:W-:-:S04]  /*9a80*/  ISETP.EQ.OR P3, PT, R8, 0x4, !P3 ;  /* 0x000000040800780c */ /* 0x000fc80005f62670 */
[----:B------:R-:W-:Y:S02]  /*9a90*/  ISETP.EQ.OR P3, PT, R55, 0x4, P3 ;  /* 0x000000043700780c */ /* 0x000fe40001f62670 */
[----:B---3--:R-:W-:-:S13]  /*9aa0*/  ISETP.NE.AND P1, PT, R28, RZ, PT ;  /* 0x000000ff1c00720c */ /* 0x008fda0003f25270 */
[----:B0-----:R-:W-:Y:S05]  /*9ab0*/  @P3 BRA P1, `(.L_x_5) ;  /* 0x000000c000543947 */ /* 0x001fea0000800000 */
[----:B------:R-:W-:Y:S02]  /*9ac0*/  ISETP.EQ.OR P1, PT, R8, 0x4, !P4 ;  /* 0x000000040800780c */ /* 0x000fe40006722670 */
[----:B------:R-:W-:Y:S02]  /*9ad0*/  ISETP.NE.AND P2, PT, R29, RZ, PT ;  /* 0x000000ff1d00720c */ /* 0x000fe40003f45270 */
[----:B------:R-:W-:-:S13]  /*9ae0*/  ISETP.EQ.OR P1, PT, R55, 0x3, P1 ;  /* 0x000000033700780c */ /* 0x000fda0000f22670 */
[----:B------:R-:W-:Y:S05]  /*9af0*/  @P1 BRA P2, `(.L_x_5) ;  /* 0x000000c000441947 */ /* 0x000fea0001000000 */
[----:B------:R-:W-:Y:S02]  /*9b00*/  ISETP.EQ.OR P1, PT, R8, 0x4, !P0 ;  /* 0x000000040800780c */ /* 0x000fe40004722670 */
[----:B-----5:R-:W-:Y:S02]  /*9b10*/  ISETP.NE.AND P2, PT, R3, RZ, PT ;  /* 0x000000ff0300720c */ /* 0x020fe40003f45270 */
        /* <DEDUP_REMOVED lines=10> */
[----:B------:R-:W-:-:S13]  /*9bc0*/  ISETP.EQ.OR P2, PT, R55, RZ, P2 ;  /* 0x000000ff3700720c */ /* 0x000fda0001742670 */
        /* <DEDUP_REMOVED lines=20> */
[----:B-----5:R-:W-:Y:S01]  /*9d10*/  ISETP.NE.AND P2, PT, R2, RZ, PT ;  /* 0x000000ff0200720c */ /* 0x020fe20003f45270 */
        /* <DEDUP_REMOVED lines=9> */
.L_x_536:
[----:B------:R-:W-:Y:S05]  /*9db0*/  BRX R32 -0x9dc0                                                         (*"BRANCH_TARGETS .L_x_537,.L_x_146"*) ;  /* 0xffffff6020907949 */ /* 0x000fea000383ffff */
.L_x_146:
[----:B------:R-:W-:Y:S05]  /*9dc0*/  BSYNC.RELIABLE B1 ;  /* 0x0000000000017941 */ /* 0x000fea0003800100 */
.L_x_145:
        /* <DEDUP_REMOVED lines=33> */
.L_x_544:
[----:B------:R-:W-:Y:S05]  /*9fe0*/  BRX R34 -0x9ff0                                                         (*"BRANCH_TARGETS .L_x_545,.L_x_148"*) ;  /* 0xffffff6022047949 */ /* 0x000fea000383ffff */
.L_x_148:
[----:B------:R-:W-:Y:S05]  /*9ff0*/  BSYNC.RELIABLE B1 ;  /* 0x0000000000017941 */ /* 0x000fea0003800100 */
.L_x_147:
[----:B------:R-:W-:Y:S02]  /*a000*/  ISETP.EQ.OR P0, PT, R8, 0x6, !P1 ;  /* 0x000000060800780c */ /* 0x000fe40004f02670 */
[C---:B-----5:R-:W-:Y:S02]  /*a010*/  ISETP.NE.AND P3, PT, R0.reuse, RZ, PT ;  /* 0x000000ff0000720c */ /* 0x060fe40003f65270 */
[----:B------:R-:W-:Y:S02]  /*a020*/  ISETP.EQ.OR P0, PT, R55, 0x4, P0 ;  /* 0x000000043700780c */ /* 0x000fe40000702670 */
[----:B------:R-:W-:-:S04]  /*a030*/  ISETP.NE.AND P4, PT, R0, RZ, PT ;  /* 0x000000ff0000720c */ /* 0x000fc80003f85270 */
[----:B------:R-:W-:-:S07]  /*a040*/  P2R R34, PR, RZ, 0x10 ;  /* 0x00000010ff227803 */ /* 0x000fce0000000000 */
        /* <DEDUP_REMOVED lines=30> */
.L_x_553:
[----:B------:R-:W-:Y:S05]  /*a230*/  BRX R34 -0xa240                                                         (*"BRANCH_TARGETS .L_x_554,.L_x_150"*) ;  /* 0xffffff5c22707949 */ /* 0x000fea000383ffff */
.L_x_150:
[----:B------:R-:W-:Y:S05]  /*a240*/  BSYNC.RELIABLE B1 ;  /* 0x0000000000017941 */ /* 0x000fea0003800100 */
.L_x_149:
[----:B------:R-:W3:Y:S04]  /*a250*/  LDL R51, [R1+0x2f4] ;  /* 0x0002f40001337983 */ /* 0x000ee80000100800 */
[----:B------:R0:W5:Y:S01]  /*a260*/  LDL R5, [R1+0x2f8] ;  /* 0x0002f80001057983 */ /* 0x0001620000100800 */
[----:B------:R-:W-:-:S04]  /*a270*/  ISETP.EQ.OR P1, PT, R8, 0x7, !P1 ;  /* 0x000000070800780c */ /* 0x000fc80004f22670 */
[----:B------:R-:W-:Y:S02]  /*a280*/  ISETP.EQ.OR P1, PT, R55, 0x6, P1 ;  /* 0x000000063700780c */ /* 0x000fe40000f22670 */
[C---:B---3--:R-:W-:Y:S02]  /*a290*/  ISETP.NE.AND P3, PT, R51.reuse, RZ, PT ;  /* 0x000000ff3300720c */ /* 0x048fe40003f65270 */
[----:B------:R-:W-:-:S04]  /*a2a0*/  ISETP.NE.AND P4, PT, R51, RZ, PT ;  /* 0x000000ff3300720c */ /* 0x000fc80003f85270 */
[----:B------:R-:W-:-:S07]  /*a2b0*/  P2R R34, PR, RZ, 0x10 ;  /* 0x00000010ff227803 */ /* 0x000fce0000000000 */
[----:B0-----:R-:W-:Y:S05]  /*a2c0*/  @P1 BRA P3, `(.L_x_5) ;  /* 0x000000b800501947 */ /* 0x001fea0001800000 */
[----:B------:R-:W-:Y:S02]  /*a2d0*/  ISETP.EQ.OR P2, PT, R8, 0x7, !P2 ;  /* 0x000000070800780c */ /* 0x000fe40005742670 */
[----:B-----5:R-:W-:Y:S02]  /*a2e0*/  ISETP.NE.AND P1, PT, R5, RZ, PT ;  /* 0x000000ff0500720c */ /* 0x020fe40003f25270 */
        /* <DEDUP_REMOVED lines=25> */
[----:B------:R-:W-:Y:S01]  /*a480*/  ISETP.NE.AND P0, PT, R44, 0x8, PT ;  /* 0x000000082c00780c */ /* 0x000fe20003f05270 */
[----:B------:R-:W-:-:S12]  /*a490*/  IMAD.MOV.U32 R34, RZ, RZ, 0x3f800000 ;  /* 0x3f800000ff227424 */ /* 0x000fd800078e00ff */
[----:B------:R-:W-:Y:S05]  /*a4a0*/  @!P0 BRA `(.L_x_151) ;  /* 0x00000000006c8947 */ /* 0x000fea0003800000 */
[----:B------:R-:W-:Y:S02]  /*a4b0*/  VIADD R9, R44, 0xfffffff8 ;  /* 0xfffffff82c097836 */ /* 0x000fe40000000000 */
[----:B------:R-:W-:-:S03]  /*a4c0*/  IMAD.MOV.U32 R57, RZ, RZ, 0x391fcb8e ;  /* 0x391fcb8eff397424 */ /* 0x000fc600078e00ff */
        /* <DEDUP_REMOVED lines=25> */
.L_x_151:
        /* <DEDUP_REMOVED lines=36> */
.L_x_157:
[----:B------:R-:W-:Y:S01]  /*a8a0*/  FSETP.GEU.AND P0, PT, R55, -|R8|, PT ;  /* 0xc00000083700720b */ /* 0x000fe20003f0e000 */
[----:B------:R-:W-:-:S12]  /*a8b0*/  FADD R34, R34, -1 ;  /* 0xbf80000022227421 */ /* 0x000fd80000000000 */
[----:B------:R-:W-:-:S07]  /*a8c0*/  @!P0 FADD R34, R34, -1 ;  /* 0xbf80000022228421 */ /* 0x000fce0000000000 */
.L_x_156:
[----:B------:R-:W-:Y:S05]  /*a8d0*/  BSYNC.RECONVERGENT B1 ;  /* 0x0000000000017941 */ /* 0x000fea0003800200 */
.L_x_155:
[----:B------:R-:W-:Y:S01]  /*a8e0*/  FFMA R9, -|R8|, R34, R9 ;  /* 0x0000002208097223 */ /* 0x000fe20000000309 */
[----:B------:R-:W-:Y:S06]  /*a8f0*/  BRA `(.L_x_153) ;  /* 0x0000000000887947 */ /* 0x000fec0003800000 */
.L_x_154:
[----:B------:R-:W-:Y:S01]  /*a900*/  LOP3.LUT R54, R56, 0xff800000, RZ, 0xc0, !PT ;  /* 0xff80000038367812 */ /* 0x000fe200078ec0ff */
[----:B------:R-:W-:Y:S01]  /*a910*/  FADD R35, |R4|, -RZ ;  /* 0x800000ff04237221 */ /* 0x000fe20000000200 */
[----:B------:R-:W-:Y:S01]  /*a920*/  FSETP.GT.AND P2, PT, |R8|, RZ, PT ;  /* 0x000000ff0800720b */ /* 0x000fe20003f44200 */
[----:B------:R-:W-:Y:S01]  /*a930*/  BSSY.RECONVERGENT B1, `(.L_x_158) ;  /* 0x000001c000017945 */ /* 0x000fe20003800200 */
[C---:B------:R-:W-:Y:S02]  /*a940*/  IADD3 R34, PT, PT, R9.reuse, 0xb800000, -R54 ;  /* 0x0b80000009227810 */ /* 0x040fe40007ffe836 */
[----:B------:R-:W-:Y:S02]  /*a950*/  LOP3.LUT R9, R9, 0x7fffff, RZ, 0xc0, !PT ;  /* 0x007fffff09097812 */ /* 0x000fe400078ec0ff */
[----:B------:R-:W-:Y:S02]  /*a960*/  LOP3.LUT P1, R53, R34, 0xff800000, RZ, 0xc0, !PT ;  /* 0xff80000022357812 */ /* 0x000fe4000782c0ff */
[----:B------:R-:W-:-:S02]  /*a970*/  ISETP.GT.U32.AND P0, PT, R35, 0x7f7fffff, PT ;  /* 0x7f7fffff2300780c */ /* 0x000fc40003f04070 */
[----:B------:R-:W-:Y:S02]  /*a980*/  LOP3.LUT R35, R9, 0x3f800000, RZ, 0xfc, !PT ;  /* 0x3f80000009237812 */ /* 0x000fe400078efcff */
[----:B------:R-:W-:-:S03]  /*a990*/  FSEL R8, R54, +QNAN , P2 ;  /* 0x7fffffff36087808 */ /* 0x000fc60001000000 */
[----:B------:R-:W-:Y:S01]  /*a9a0*/  IMAD.MOV.U32 R54, RZ, RZ, R35 ;  /* 0x000000ffff367224 */ /* 0x000fe200078e0023 */
[----:B------:R-:W-:-:S03]  /*a9b0*/  FSEL R8, R8, +QNAN , !P0 ;  /* 0x7fffffff08087808 */ /* 0x000fc60004000000 */
[----:B------:R-:W-:Y:S05]  /*a9c0*/  @!P1 BRA `(.L_x_159) ;  /* 0x0000000000489947 */ /* 0x000fea0003800000 */
[----:B------:R-:W-:Y:S01]  /*a9d0*/  LOP3.LUT R9, R56, 0x7fffff, RZ, 0xc0, !PT ;  /* 0x007fffff38097812 */ /* 0x000fe200078ec0ff */
[----:B------:R-:W-:Y:S02]  /*a9e0*/  IMAD.MOV.U32 R54, RZ, RZ, R35 ;  /* 0x000000ffff367224 */ /* 0x000fe400078e0023 */
[----:B------:R-:W-:Y:S01]  /*a9f0*/  IMAD.MOV.U32 R35, RZ, RZ, R53 ;  /* 0x000000ffff237224 */ /* 0x000fe200078e0035 */
[----:B------:R-:W-:-:S04]  /*aa00*/  LOP3.LUT R9, R9, 0x3f800000, RZ, 0xfc, !PT ;  /* 0x3f80000009097812 */ /* 0x000fc800078efcff */
[----:B------:R0:W3:Y:S03]  /*aa10*/  MUFU.RCP R34, R9 ;  /* 0x0000000900227308 */ /* 0x0000e60000001000 */
.L_x_160:
        /* <DEDUP_REMOVED lines=8> */
[----:B------:R-:W-:-:S06]  /*aaa0*/  FFMA.RZ R56, R34, R56, R55 ;  /* 0x0000003822387223 */ /* 0x000fcc000000c037 */
[----:B------:R-:W3:Y:S02]  /*aab0*/  FRND.TRUNC R56, R56 ;  /* 0x0000003800387307 */ /* 0x000ee4000020d000 */
[----:B---3--:R-:W-:-:S05]  /*aac0*/  FFMA R54, -R9, R56, R54 ;  /* 0x0000003809367223 */ /* 0x008fca0000000136 */
[----:B------:R-:W-:-:S13]  /*aad0*/  ISETP.NE.AND P0, PT, R54, RZ, PT ;  /* 0x000000ff3600720c */ /* 0x000fda0003f05270 */
[----:B------:R-:W-:Y:S05]  /*aae0*/  @P0 BRA P1, `(.L_x_160) ;  /* 0xfffffffc00cc0947 */ /* 0x000fea000083ffff */
.L_x_159:
[----:B------:R-:W-:Y:S05]  /*aaf0*/  BSYNC.RECONVERGENT B1 ;  /* 0x0000000000017941 */ /* 0x000fea0003800200 */
.L_x_158:
[----:B0-----:R-:W-:-:S04]  /*ab00*/  FMUL R9, R54, 1.1920928955078125e-07 ;  /* 0x3400000036097820 */ /* 0x001fc80000400000 */
[----:B------:R-:W-:-:S07]  /*ab10*/  FMUL R9, R8, R9 ;  /* 0x0000000908097220 */ /* 0x000fce0000400000 */
.L_x_153:
[----:B------:R-:W-:Y:S05]  /*ab20*/  BSYNC.RECONVERGENT B0 ;  /* 0x0000000000007941 */ /* 0x000fea0003800200 */
.L_x_152:
[C---:B------:R-:W-:Y:S01]  /*ab30*/  FSETP.NAN.AND P0, PT, |R9|.reuse, |R9|, PT ;  /* 0x400000090900720b */ /* 0x040fe20003f08200 */
[----:B------:R-:W-:Y:S01]  /*ab40*/  VIADD R8, R44, 0xffffffff ;  /* 0xffffffff2c087836 */ /* 0x000fe20000000000 */
[----:B------:R-:W-:-:S04]  /*ab50*/  LOP3.LUT R4, R9, 0x80000000, R4, 0xb8, !PT ;  /* 0x8000000009047812 */ /* 0x000fc800078eb804 */
[----:B------:R-:W-:Y:S02]  /*ab60*/  FSEL R4, R9, R4, P0 ;  /* 0x0000000409047208 */ /* 0x000fe40000000000 */
[----:B------:R-:W-:-:S04]  /*ab70*/  ISETP.NE.AND P0, PT, R8, 0x8, PT ;  /* 0x000000080800780c */ /* 0x000fc80003f05270 */
[----:B------:R-:W0:Y:S09]  /*ab80*/  F2I.FLOOR.NTZ R4, R4 ;  /* 0x0000000400047305 */ /* 0x000e320000207100 */
[----:B------:R-:W-:Y:S05]  /*ab90*/  @!P0 BRA `(.L_x_7) ;  /* 0x0000003c00788947 */ /* 0x000fea0003800000 */
[----:B------:R-:W-:Y:S01]  /*aba0*/  ISETP.GE.U32.AND P0, PT, R44, 0xa, PT ;  /* 0x0000000a2c00780c */ /* 0x000fe20003f06070 */
[----:B------:R-:W-:-:S12]  /*abb0*/  IMAD.MOV.U32 R35, RZ, RZ, 0x1 ;  /* 0x00000001ff237424 */ /* 0x000fd800078e00ff */
[----:B------:R-:W-:Y:S05]  /*abc0*/  @!P0 BRA `(.L_x_161) ;  /* 0x0000000000cc8947 */ /* 0x000fea0003800000 */
[----:B------:R-:W-:-:S05]  /*abd0*/  VIADD R8, R44, 0xfffffff6 ;  /* 0xfffffff62c087836 */ /* 0x000fca0000000000 */
[----:B------:R-:W-:Y:S01]  /*abe0*/  ISETP.GE.U32.AND P0, PT, R8, 0x3, PT ;  /* 0x000000030800780c */ /* 0x000fe20003f06070 */
[----:B------:R-:W-:-:S12]  /*abf0*/  IMAD.MOV.U32 R8, RZ, RZ, 0x8 ;  /* 0x00000008ff087424 */ /* 0x000fd800078e00ff */
[----:B------:R-:W-:Y:S05]  /*ac00*/  @!P0 BRA `(.L_x_162) ;  /* 0x0000000000948947 */ /* 0x000fea0003800000 */
[----:B------:R-:W-:Y:S01]  /*ac10*/  VIADD R53, R44, 0xfffffff7 ;  /* 0xfffffff72c357836 */ /* 0x000fe20000000000 */
[----:B------:R-:W-:Y:S01]  /*ac20*/  BSSY.RECONVERGENT B0, `(.L_x_163) ;  /* 0x0000022000007945 */ /* 0x000fe20003800200 */
[----:B------:R-:W-:Y:S02]  /*ac30*/  IMAD.MOV.U32 R8, RZ, RZ, RZ ;  /* 0x000000ffff087224 */ /* 0x000fe400078e00ff */
[----:B------:R-:W-:Y:S01]  /*ac40*/  IMAD.MOV.U32 R35, RZ, RZ, 0x1 ;  /* 0x00000001ff237424 */ /* 0x000fe200078e00ff */
[----:B------:R-:W-:-:S04]  /*ac50*/  LOP3.LUT R53, R53, 0xfffffffc, RZ, 0xc0, !PT ;  /* 0xfffffffc35357812 */ /* 0x000fc800078ec0ff */
[----:B------:R-:W-:-:S13]  /*ac60*/  ISETP.GT.AND P0, PT, R53, RZ, PT ;  /* 0x000000ff3500720c */ /* 0x000fda0003f04270 */
        /* <DEDUP_REMOVED lines=8> */
.L_x_167:
[----:B------:R-:W-:-:S05]  /*acf0*/  VIADD R8, R8, 0x10 ;  /* 0x0000001008087836 */ /* 0x000fca0000000000 */
[----:B------:R-:W-:-:S13]  /*ad00*/  ISETP.GE.AND P1, PT, R8, R9, PT ;  /* 0x000000090800720c */ /* 0x000fda0003f26270 */
[----:B------:R-:W-:Y:S05]  /*ad10*/  @!P1 BRA `(.L_x_167) ;  /* 0xfffffffc00f49947 */ /* 0x000fea000383ffff */
[----:B------:R-:W-:Y:S05]  /*ad20*/  BSYNC.RECONVERGENT B1 ;  /* 0x0000000000017941 */ /* 0x000fea0003800200 */
.L_x_166:
[----:B------:R-:W-:Y:S02]  /*ad30*/  IMAD.MOV.U32 R9, RZ, RZ, RZ ;  /* 0x000000ffff097224 */ /* 0x000fe400078e00ff */
[----:B------:R-:W-:-:S07]  /*ad40*/  IMAD.MOV.U32 R35, RZ, RZ, RZ ;  /* 0x000000ffff237224 */ /* 0x000fce00078e00ff */
.L_x_165:
        /* <DEDUP_REMOVED lines=8> */
.L_x_164:
[----:B------:R-:W-:Y:S01]  /*add0*/  BSSY.RECONVERGENT B1, `(.L_x_168) ;  /* 0x0000006000017945 */ /* 0x000fe20003800200 */
.L_x_169:
[----:B------:R-:W-:Y:S02]  /*ade0*/  VIADD R8, R8, 0x4 ;  /* 0x0000000408087836 */ /* 0x000fe40000000000 */
[----:B------:R-:W-:Y:S02]  /*adf0*/  IMAD.MOV.U32 R9, RZ, RZ, R35 ;  /* 0x000000ffff097224 */ /* 0x000fe400078e0023 */
[----:B------:R-:W-:Y:S01]  /*ae00*/  IMAD.SHL.U32 R35, R35, 0x1000, RZ ;  /* 0x0000100023237824 */ /* 0x000fe200078e00ff */
[----:B------:R-:W-:-:S13]  /*ae10*/  ISETP.NE.AND P0, PT, R8, R53, PT ;  /* 0x000000350800720c */ /* 0x000fda0003f05270 */
[----:B------:R-:W-:Y:S05]  /*ae20*/  @P0 BRA `(.L_x_169) ;  /* 0xfffffffc00ec0947 */ /* 0x000fea000383ffff */
[----:B------:R-:W-:Y:S05]  /*ae30*/  BSYNC.RECONVERGENT B1 ;  /* 0x0000000000017941 */ /* 0x000fea0003800200 */
.L_x_168:
[----:B------:R-:W-:Y:S05]  /*ae40*/  BSYNC.RECONVERGENT B0 ;  /* 0x0000000000007941 */ /* 0x000fea0003800200 */
.L_x_163:
[----:B------:R-:W-:-:S07]  /*ae50*/  IMAD.SHL.U32 R8, R9, 0x8000, RZ ;  /* 0x0000800009087824 */ /* 0x000fce00078e00ff */
.L_x_162:
[----:B------:R-:W-:-:S05]  /*ae60*/  VIADD R9, R44, 0xffffffff ;  /* 0xffffffff2c097836 */ /* 0x000fca0000000000 */
[----:B------:R-:W-:-:S13]  /*ae70*/  LOP3.LUT P0, R34, R9, 0x3, RZ, 0xc0, !PT ;  /* 0x0000000309227812 */ /* 0x000fda000780c0ff */
[----:B------:R-:W-:Y:S05]  /*ae80*/  @!P0 BRA `(.L_x_161) ;  /* 0x00000000001c8947 */ /* 0x000fea0003800000 */
[----:B------:R-:W-:-:S13]  /*ae90*/  ISETP.NE.AND P0, PT, R34, 0x1, PT ;  /* 0x000000012200780c */ /* 0x000fda0003f05270 */
[----:B------:R-:W-:Y:S01]  /*aea0*/  @P0 LOP3.LUT R9, R9, 0x3, RZ, 0xc0, !PT ;  /* 0x0000000309090812 */ /* 0x000fe200078ec0ff */
[----:B------:R-:W-:-:S03]  /*aeb0*/  @P0 IMAD.MOV.U32 R35, RZ, RZ, 0x3 ;  /* 0x00000003ff230424 */ /* 0x000fc600078e00ff */
[----:B------:R-:W-:-:S04]  /*aec0*/  @P0 ISETP.NE.AND P1, PT, R9, 0x2, PT ;  /* 0x000000020900080c */ /* 0x000fc80003f25270 */
[----:B------:R-:W-:-:S04]  /*aed0*/  @P0 SEL R35, R35, 0x6, !P1 ;  /* 0x0000000623230807 */ /* 0x000fc80004800000 */
[----:B------:R-:W-:Y:S01]  /*aee0*/  @P0 SHF.L.U32 R35, R8, R35, RZ ;  /* 0x0000002308230219 */ /* 0x000fe200000006ff */
[----:B------:R-:W-:-:S07]  /*aef0*/  @!P0 IMAD.MOV.U32 R35, RZ, RZ, R8 ;  /* 0x000000ffff238224 */ /* 0x000fce00078e0008 */
.L_x_161:
        /* <DEDUP_REMOVED lines=37> */
[----:B------:R-:W3:Y:S01]  /*b150*/  LDL.64 R34, [R1+0x218] ;  /* 0x0002180001227983 */ /* 0x000ee20000100a00 */
[----:B------:R-:W-:-:S04]  /*b160*/  ISETP.NE.AND P1, PT, R9, 0x2, PT ;  /* 0x000000020900780c */ /* 0x000fc80003f25270 */
[----:B------:R-:W-:Y:S02]  /*b170*/  P2R R20, PR, RZ, 0x2 ;  /* 0x00000002ff147803 */ /* 0x000fe40000000000 */
[----:B------:R-:W-:-:S04]  /*b180*/  ISETP.EQ.OR P1, PT, R8, RZ, !P1 ;  /* 0x000000ff0800720c */ /* 0x000fc80004f22670 */
[----:B------:R-:W-:Y:S02]  /*b190*/  ISETP.EQ.OR P1, PT, R53, -0x2, P1 ;  /* 0xfffffffe3500780c */ /* 0x000fe40000f22670 */
[----:B---3--:R-:W-:-:S13]  /*b1a0*/  ISETP.NE.AND P2, PT, R34, RZ, PT ;  /* 0x000000ff2200720c */ /* 0x008fda0003f45270 */
        /* <DEDUP_REMOVED lines=35> */
[----:B------:R-:W3:Y:S01]  /*b3e0*/  LDL.64 R36, [R1+0x238] ;  /* 0x0002380001247983 */ /* 0x000ee20000100a00 */
[----:B------:R-:W-:-:S04]  /*b3f0*/  ISETP.EQ.OR P0, PT, R8, 0x1, !P1 ;  /* 0x000000010800780c */ /* 0x000fc80004f02670 */
[----:B------:R-:W-:Y:S02]  /*b400*/  ISETP.EQ.OR P0, PT, R53, -0x1, P0 ;  /* 0xffffffff3500780c */ /* 0x000fe40000702670 */
[----:B---3--:R-:W-:-:S13]  /*b410*/  ISETP.NE.AND P5, PT, R36, RZ, PT ;  /* 0x000000ff2400720c */ /* 0x008fda0003fa5270 */
        /* <DEDUP_REMOVED lines=22> */
[----:B------:R-:W-:Y:S02]  /*b580*/  ISETP.NE.AND P5, PT, R9, 0x2, PT ;  /* 0x000000020900780c */ /* 0x000fe40003fa5270 */
[----:B------:R-:W-:Y:S02]  /*b590*/  ISETP.NE.AND P6, PT, R24, RZ, PT ;  /* 0x000000ff1800720c */ /* 0x000fe40003fc5270 */
[----:B------:R-:W-:-:S04]  /*b5a0*/  ISETP.EQ.OR P5, PT, R8, 0x2, !P5 ;  /* 0x000000020800780c */ /* 0x000fc80006fa2670 */
[----:B------:R-:W-:-:S13]  /*b5b0*/  ISETP.EQ.OR P5, PT, R53, 0x2, P5 ;  /* 0x000000023500780c */ /* 0x000fda0002fa2670 */
[----:B------:R-:W-:Y:S05]  /*b5c0*/  @P5 BRA P6, `(.L_x_5) ;  /* 0x000000a400905947 */ /* 0x000fea0003000000 */
[----:B------:R-:W-:Y:S02]  /*b5d0*/  ISETP.EQ.OR P5, PT, R8, 0x2, !P1 ;  /* 0x000000020800780c */ /* 0x000fe40004fa2670 */
[----:B------:R-:W-:Y:S02]  /*b5e0*/  ISETP.NE.AND P6, PT, R25, RZ, PT ;  /* 0x000000ff1900720c */ /* 0x000fe40003fc5270 */
[----:B------:R-:W-:-:S13]  /*b5f0*/  ISETP.EQ.OR P5, PT, R53, 0x1, P5 ;  /* 0x000000013500780c */ /* 0x000fda0002fa2670 */
[----:B------:R-:W-:Y:S05]  /*b600*/  @P5 BRA P6, `(.L_x_5) ;  /* 0x000000a400805947 */ /* 0x000fea0003000000 */
[----:B------:R-:W3:Y:S01]  /*b610*/  LDL.64 R38, [R1+0x258] ;  /* 0x0002580001267983 */ /* 0x000ee20000100a00 */
[----:B------:R-:W-:-:S04]  /*b620*/  ISETP.EQ.OR P5, PT, R8, 0x2, !P2 ;  /* 0x000000020800780c */ /* 0x000fc800057a2670 */
[----:B------:R-:W-:Y:S02]  /*b630*/  ISETP.EQ.OR P5, PT, R53, RZ, P5 ;  /* 0x000000ff3500720c */ /* 0x000fe40002fa2670 */
        /* <DEDUP_REMOVED lines=55> */
.L_x_563:
[----:B------:R-:W-:Y:S05]  /*b9b0*/  BRX R42 -0xb9c0                                                         (*"BRANCH_TARGETS .L_x_564,.L_x_171"*) ;  /* 0xffffff442a907949 */ /* 0x000fea000383ffff */
.L_x_171:
[----:B------:R-:W-:Y:S05]  /*b9c0*/  BSYNC.RELIABLE B1 ;  /* 0x0000000000017941 */ /* 0x000fea0003800100 */
.L_x_170:
[----:B------:R-:W-:Y:S01]  /*b9d0*/  IMAD.MOV.U32 R43, RZ, RZ, 0x1 ;  /* 0x00000001ff2b7424 */ /* 0x000fe200078e00ff */
[C---:B------:R-:W-:Y:S02]  /*b9e0*/  ISETP.NE.AND P5, PT, R49.reuse, RZ, PT ;  /* 0x000000ff3100720c */ /* 0x040fe40003fa5270 */
[----:B------:R-:W-:Y:S02]  /*b9f0*/  ISETP.NE.AND P6, PT, R49, RZ, PT ;  /* 0x000000ff3100720c */ /* 0x000fe40003fc5270 */
[----:B------:R-:W-:Y:S02]  /*ba00*/  SHF.L.U32 R54, R43, R8, RZ ;  /* 0x000000082b367219 */ /* 0x000fe400000006ff */
[----:B------:R-:W-:Y:S02]  /*ba10*/  P2R R49, PR, RZ, 0x40 ;  /* 0x00000040ff317803 */ /* 0x000fe40000000000 */
        /* <DEDUP_REMOVED lines=20> */
[----:B------:R-:W3:Y:S01]  /*bb60*/  LDL R28, [R1+0x29c] ;  /* 0x00029c00011c7983 */ /* 0x000ee20000100800 */
[----:B------:R-:W-:-:S04]  /*bb70*/  ISETP.EQ.OR P1, PT, R8, 0x4, !P0 ;  /* 0x000000040800780c */ /* 0x000fc80004722670 */
[----:B------:R-:W-:Y:S02]  /*bb80*/  ISETP.EQ.OR P1, PT, R53, 0x1, P1 ;  /* 0x000000013500780c */ /* 0x000fe40000f22670 */
[----:B---3--:R-:W-:-:S13]  /*bb90*/  ISETP.NE.AND P2, PT, R28, RZ, PT ;  /* 0x000000ff1c00720c */ /* 0x008fda0003f45270 */
[----:B------:R-:W-:Y:S05]  /*bba0*/  @P1 BRA P2, `(.L_x_5) ;  /* 0x000000a000181947 */ /* 0x000fea0001000000 */
[----:B------:R-:W-:Y:S02]  /*bbb0*/  LOP3.LUT R42, R8, 0x4, RZ, 0xfc, !PT ;  /* 0x00000004082a7812 */ /* 0x000fe400078efcff */
[----:B------:R-:W-:Y:S02]  /*bbc0*/  ISETP.NE.AND P2, PT, R47, RZ, PT ;  /* 0x000000ff2f00720c */ /* 0x000fe40003f45270 */
[----:B------:R-:W-:-:S04]  /*bbd0*/  ISETP.NE.AND P1, PT, R42, 0x4, PT ;  /* 0x000000042a00780c */ /* 0x000fc80003f25270 */
[----:B------:R-:W-:-:S13]  /*bbe0*/  ISETP.EQ.OR P1, PT, R53, RZ, !P1 ;  /* 0x000000ff3500720c */ /* 0x000fda0004f22670 */
[----:B------:R-:W-:Y:S05]  /*bbf0*/  @P1 BRA P2, `(.L_x_5) ;  /* 0x000000a000041947 */ /* 0x000fea0001000000 */
[----:B------:R-:W-:Y:S02]  /*bc00*/  ISETP.NE.AND P1, PT, R9, 0x9, PT ;  /* 0x000000090900780c */ /* 0x000fe40003f25270 */
[----:B------:R-:W-:Y:S02]  /*bc10*/  ISETP.NE.AND P5, PT, R48, RZ, PT ;  /* 0x000000ff3000720c */ /* 0x000fe40003fa5270 */
[----:B------:R-:W-:-:S04]  /*bc20*/  ISETP.EQ.OR P2, PT, R8, 0x4, !P1 ;  /* 0x000000040800780c */ /* 0x000fc80004f42670 */
[----:B------:R-:W-:-:S13]  /*bc30*/  ISETP.EQ.OR P2, PT, R53, -0x1, P2 ;  /* 0xffffffff3500780c */ /* 0x000fda0001742670 */
        /* <DEDUP_REMOVED lines=23> */
[----:B------:R-:W-:Y:S01]  /*bdb0*/  BSSY.RELIABLE B1, `(.L_x_172) ;  /* 0x000000b000017945 */ /* 0x000fe20003800100 */
[----:B---3--:R-:W-:-:S13]  /*bdc0*/  ISETP.NE.AND P2, PT, R30, RZ, PT ;  /* 0x000000ff1e00720c */ /* 0x008fda0003f45270 */
        /* <DEDUP_REMOVED lines=8> */
.L_x_569:
[----:B------:R-:W-:Y:S05]  /*be50*/  BRX R42 -0xbe60                                                         (*"BRANCH_TARGETS .L_x_570,.L_x_173"*) ;  /* 0xffffff402a687949 */ /* 0x000fea000383ffff */
.L_x_173:
[----:B------:R-:W-:Y:S05]  /*be60*/  BSYNC.RELIABLE B1 ;  /* 0x0000000000017941 */ /* 0x000fea0003800100 */
.L_x_172:
[----:B------:R-:W-:Y:S02]  /*be70*/  LOP3.LUT P2, RZ, R54, 0x222, RZ, 0xc0, !PT ;  /* 0x0000022236ff7812 */ /* 0x000fe4000784c0ff */
[----:B------:R-:W-:Y:S02]  /*be80*/  ISETP.NE.AND P3, PT, R19, RZ, PT ;  /* 0x000000ff1300720c */ /* 0x000fe40003f65270 */
[----:B------:R-:W-:-:S13]  /*be90*/  ISETP.LE.U32.AND P2, PT, R8, 0x9, P2 ;  /* 0x000000090800780c */ /* 0x000fda0001743070 */
        /* <DEDUP_REMOVED lines=33> */
.L_x_577:
[----:B------:R-:W-:Y:S05]  /*c0b0*/  BRX R42 -0xc0c0                                                         (*"BRANCH_TARGETS .L_x_578,.L_x_175"*) ;  /* 0xffffff3c2ad07949 */ /* 0x000fea000383ffff */
.L_x_175:
[----:B------:R-:W-:Y:S05]  /*c0c0*/  BSYNC.RELIABLE B1 ;  /* 0x0000000000017941 */ /* 0x000fea0003800100 */
.L_x_174:
[----:B------:R-:W3:Y:S01]  /*c0d0*/  LDL R19, [R1+0x2dc] ;  /* 0x0002dc0001137983 */ /* 0x000ee20000100800 */
[----:B------:R-:W-:-:S04]  /*c0e0*/  ISETP.EQ.OR P3, PT, R8, 0x6, !P1 ;  /* 0x000000060800780c */ /* 0x000fc80004f62670 */
[----:B------:R-:W-:Y:S02]  /*c0f0*/  ISETP.EQ.OR P3, PT, R53, 0x3, P3 ;  /* 0x000000033500780c */ /* 0x000fe40001f62670 */
[C---:B---3--:R-:W-:Y:S02]  /*c100*/  ISETP.NE.AND P4, PT, R19.reuse, RZ, PT ;  /* 0x000000ff1300720c */ /* 0x048fe40003f85270 */
        /* <DEDUP_REMOVED lines=35> */
.L_x_586:
[----:B------:R-:W-:Y:S05]  /*c340*/  BRX R14 -0xc350                                                         (*"BRANCH_TARGETS .L_x_587,.L_x_177"*) ;  /* 0xffffff3c0e2c7949 */ /* 0x000fea000383ffff */
.L_x_177:
[----:B------:R-:W-:Y:S05]  /*c350*/  BSYNC.RELIABLE B1 ;  /* 0x0000000000017941 */ /* 0x000fea0003800100 */
.L_x_176:
        /* <DEDUP_REMOVED lines=30> */
[----:B------:R-:W-:Y:S01]  /*c540*/  FFMA R5, RZ, 1.4426950216293334961, RZ ;  /* 0x3fb8aa3bff057823 */ /* 0x000fe200000000ff */
[----:B------:R-:W-:Y:S02]  /*c550*/  VIADD R43, R44, 0xfffffff7 ;  /* 0xfffffff72c2b7836 */ /* 0x000fe40000000000 */
[----:B------:R-:W-:Y:S02]  /*c560*/  IMAD.MOV.U32 R48, RZ, RZ, 0x391fcb8e ;  /* 0x391fcb8eff307424 */ /* 0x000fe400078e00ff */
[----:B------:R-:W-:Y:S01]  /*c570*/  FADD R5, RZ, R5 ;  /* 0x00000005ff057221 */ /* 0x000fe20000000000 */
[----:B------:R-:W-:-:S03]  /*c580*/  ISETP.NE.AND P2, PT, R43, RZ, PT ;  /* 0x000000ff2b00720c */ /* 0x000fc60003f45270 */
[----:B------:R-:W-:-:S04]  /*c590*/  FFMA R5, RZ, RZ, R5 ;  /* 0x000000ffff057223 */ /* 0x000fc80000000005 */
[----:B------:R-:W-:Y:S01]  /*c5a0*/  FFMA R13, RZ, RZ, R5 ;  /* 0x000000ffff0d7223 */ /* 0x000fe20000000005 */
[----:B------:R-:W-:-:S03]  /*c5b0*/  I2FP.F32.S32 R5, R43 ;  /* 0x0000002b00057245 */ /* 0x000fc60000201400 */
[----:B------:R-:W-:-:S04]  /*c5c0*/  FADD R15, R13, 3 ;  /* 0x404000000d0f7421 */ /* 0x000fc80000000000 */
[C---:B------:R-:W-:Y:S01]  /*c5d0*/  FMUL R32, R15.reuse, R5 ;  /* 0x000000050f207220 */ /* 0x040fe20000400000 */
[----:B------:R-:W-:-:S03]  /*c5e0*/  FADD R42, R15, -3 ;  /* 0xc04000000f2a7421 */ /* 0x000fc60000000000 */
[----:B------:R-:W0:Y:S01]  /*c5f0*/  FRND R9, R32 ;  /* 0x0000002000097307 */ /* 0x000e220000201000 */
[----:B------:R-:W-:Y:S01]  /*c600*/  FADD R13, R13, -R42 ;  /* 0x8000002a0d0d7221 */ /* 0x000fe20000000000 */
[----:B------:R-:W-:Y:S01]  /*c610*/  FFMA R42, R15, R5, -R32 ;  /* 0x000000050f2a7223 */ /* 0x000fe20000000820 */
[----:B------:R-:W-:-:S03]  /*c620*/  FSETP.GEU.AND P1, PT, R32, RZ, PT ;  /* 0x000000ff2000720b */ /* 0x000fc60003f2e000 */
[----:B------:R-:W-:Y:S02]  /*c630*/  FFMA R42, R5, R13, R42 ;  /* 0x0000000d052a7223 */ /* 0x000fe4000000002a */
[----:B------:R-:W3:Y:S01]  /*c640*/  F2I.NTZ R15, R32 ;  /* 0x00000020000f7305 */ /* 0x000ee20000203100 */
[----:B0-----:R-:W-:Y:S01]  /*c650*/  FADD R13, R32, -R9 ;  /* 0x80000009200d7221 */ /* 0x001fe20000000000 */
[----:B------:R-:W-:-:S03]  /*c660*/  FSETP.GT.AND P0, PT, R9, RZ, PT ;  /* 0x000000ff0900720b */ /* 0x000fc60003f04000 */
[----:B------:R-:W-:-:S04]  /*c670*/  FADD R13, R42, R13 ;  /* 0x0000000d2a0d7221 */ /* 0x000fc80000000000 */
[C---:B------:R-:W-:Y:S01]  /*c680*/  FFMA R42, R13.reuse, R48, 0.0013391353422775864601 ;  /* 0x3aaf85ed0d2a7423 */ /* 0x040fe20000000030 */
[----:B------:R-:W-:Y:S02]  /*c690*/  SEL R48, RZ, 0x83000000, P0 ;  /* 0x83000000ff307807 */ /* 0x000fe40000000000 */
[----:B------:R-:W-:Y:S01]  /*c6a0*/  FSETP.GT.AND P0, PT, |R32|, 152, PT ;  /* 0x431800002000780b */ /* 0x000fe20003f04200 */
[C---:B------:R-:W-:Y:S02]  /*c6b0*/  FFMA R42, R13.reuse, R42, 0.0096188392490148544312 ;  /* 0x3c1d98560d2a7423 */ /* 0x040fe4000000002a */
[----:B------:R-:W-:Y:S02]  /*c6c0*/  VIADD R9, R48, 0x7f000000 ;  /* 0x7f00000030097836 */ /* 0x000fe40000000000 */
[----:B------:R-:W-:Y:S01]  /*c6d0*/  FFMA R42, R13, R42, 0.055503588169813156128 ;  /* 0x3d6357bb0d2a7423 */ /* 0x000fe2000000002a */
[----:B---3--:R-:W-:-:S03]  /*c6e0*/  IMAD R48, R15, 0x800000, -R48 ;  /* 0x008000000f307824 */ /* 0x008fc600078e0a30 */
[----:B------:R-:W-:-:S04]  /*c6f0*/  FFMA R42, R13, R42, 0.24022644758224487305 ;  /* 0x3e75fdec0d2a7423 */ /* 0x000fc8000000002a */
[----:B------:R-:W-:-:S04]  /*c700*/  FFMA R42, R13, R42, 0.69314718246459960938 ;  /* 0x3f3172180d2a7423 */ /* 0x000fc8000000002a */
[----:B------:R-:W-:-:S04]  /*c710*/  FFMA R42, R13, R42, 1 ;  /* 0x3f8000000d2a7423 */ /* 0x000fc8000000002a */
[----:B------:R-:W-:-:S04]  /*c720*/  FMUL R9, R42, R9 ;  /* 0x000000092a097220 */ /* 0x000fc80000400000 */
[----:B------:R-:W-:Y:S01]  /*c730*/  FMUL R48, R9, R48 ;  /* 0x0000003009307220 */ /* 0x000fe20000400000 */
[----:B------:R-:W-:Y:S01]  /*c740*/  IMAD.MOV.U32 R9, RZ, RZ, 0x3f800000 ;  /* 0x3f800000ff097424 */ /* 0x000fe200078e00ff */
[----:B------:R-:W-:Y:S01]  /*c750*/  @P0 FSEL R48, RZ, +INF , !P1 ;  /* 0x7f800000ff300808 */ /* 0x000fe20004800000 */
[----:B------:R-:W-:Y:S06]  /*c760*/  @!P2 BRA `(.L_x_178) ;  /* 0x00000000000ca947 */ /* 0x000fec0003800000 */
[----:B------:R-:W-:Y:S01]  /*c770*/  FSETP.NAN.AND P0, PT, |R5|, |R5|, PT ;  /* 0x400000050500720b */ /* 0x000fe20003f08200 */
[----:B------:R-:W-:-:S12]  /*c780*/  IMAD.MOV.U32 R9, RZ, RZ, R48 ;  /* 0x000000ffff097224 */ /* 0x000fd800078e0030 */
[----:B------:R-:W-:-:S07]  /*c790*/  @P0 FADD R9, R5, 8 ;  /* 0x4100000005090421 */ /* 0x000fce0000000000 */
.L_x_178:
[----:B------:R-:W0:Y:S01]  /*c7a0*/  F2I.NTZ R9, R9 ;  /* 0x0000000900097305 */ /* 0x000e220000203100 */
[----:B------:R-:W-:Y:S01]  /*c7b0*/  LEA R8, R8, UR38, 0x5 ;  /* 0x0000002608087c11 */ /* 0x000fe2000f8e28ff */
[----:B------:R-:W-:Y:S01]  /*c7c0*/  IMAD.MOV.U32 R43, RZ, RZ, 0x1 ;  /* 0x00000001ff2b7424 */ /* 0x000fe200078e00ff */
[----:B------:R-:W-:Y:S01]  /*c7d0*/  I2FP.F32.S32 R4, R4 ;  /* 0x0000000400047245 */ /* 0x000fe20000201400 */
[----:B------:R-:W-:Y:S03]  /*c7e0*/  BSSY.RECONVERGENT B0, `(.L_x_179) ;  /* 0x0000047000007945 */ /* 0x000fe60003800200 */
[----:B------:R3:W-:Y:S01]  /*c7f0*/  STL [R8+0x20], R43 ;  /* 0x0000202b08007387 */ /* 0x0007e20000100800 */
        /* <DEDUP_REMOVED lines=31> */
.L_x_184:
[----:B------:R-:W-:Y:S01]  /*c9f0*/  FSETP.GEU.AND P0, PT, R15, -|R42|, PT ;  /* 0xc000002a0f00720b */ /* 0x000fe20003f0e000 */
[----:B------:R-:W-:-:S12]  /*ca00*/  FADD R32, R32, -1 ;  /* 0xbf80000020207421 */ /* 0x000fd80000000000 */
[----:B------:R-:W-:-:S07]  /*ca10*/  @!P0 FADD R32, R32, -1 ;  /* 0xbf80000020208421 */ /* 0x000fce0000000000 */
.L_x_183:
[----:B------:R-:W-:Y:S05]  /*ca20*/  BSYNC.RECONVERGENT B1 ;  /* 0x0000000000017941 */ /* 0x000fea0003800200 */
.L_x_182:
[----:B------:R-:W-:Y:S01]  /*ca30*/  FFMA R5, -|R42|, R32, R5 ;  /* 0x000000202a057223 */ /* 0x000fe20000000305 */
[----:B------:R-:W-:Y:S06]  /*ca40*/  BRA `(.L_x_180) ;  /* 0x0000000000807947 */ /* 0x000fec0003800000 */
.L_x_181:
        /* <DEDUP_REMOVED lines=16> */
.L_x_187:
        /* <DEDUP_REMOVED lines=13> */
.L_x_186:
[----:B------:R-:W-:Y:S05]  /*cc20*/  BSYNC.RECONVERGENT B1 ;  /* 0x0000000000017941 */ /* 0x000fea0003800200 */
.L_x_185:
[----:B------:R-:W-:-:S04]  /*cc30*/  FMUL R8, R9, 1.1920928955078125e-07 ;  /* 0x3400000009087820 */ /* 0x000fc80000400000 */
[----:B------:R-:W-:-:S07]  /*cc40*/  FMUL R5, R5, R8 ;  /* 0x0000000805057220 */ /* 0x000fce0000400000 */
.L_x_180:
[----:B------:R-:W-:Y:S05]  /*cc50*/  BSYNC.RECONVERGENT B0 ;  /* 0x0000000000007941 */ /* 0x000fea0003800200 */
.L_x_179:
[C---:B------:R-:W-:Y:S02]  /*cc60*/  FSETP.NAN.AND P0, PT, |R5|.reuse, |R5|, PT ;  /* 0x400000050500720b */ /* 0x040fe40003f08200 */
[----:B------:R-:W-:-:S04]  /*cc70*/  LOP3.LUT R4, R5, 0x80000000, R4, 0xb8, !PT ;  /* 0x8000000005047812 */ /* 0x000fc800078eb804 */
[----:B------:R-:W-:Y:S01]  /*cc80*/  FSEL R4, R5, R4, P0 ;  /* 0x0000000405047208 */ /* 0x000fe20000000000 */
[----:B------:R-:W-:-:S05]  /*cc90*/  VIADD R5, R44, 0xffffffff ;  /* 0xffffffff2c057836 */ /* 0x000fca0000000000 */
[----:B------:R-:W-:Y:S01]  /*cca0*/  ISETP.NE.AND P0, PT, R5, 0x9, PT ;  /* 0x000000090500780c */ /* 0x000fe20003f05270 */
[----:B------:R-:W0:-:S12]  /*ccb0*/  F2I.FLOOR.NTZ R4, R4 ;  /* 0x0000000400047305 */ /* 0x000e180000207100 */
[----:B------:R-:W-:Y:S05]  /*ccc0*/  @!P0 BRA `(.L_x_7) ;  /* 0x0000001c002c8947 */ /* 0x000fea0003800000 */
[----:B------:R-:W-:Y:S01]  /*ccd0*/  ISETP.GE.U32.AND P0, PT, R44, 0xb, PT ;  /* 0x0000000b2c00780c */ /* 0x000fe20003f06070 */
[----:B------:R-:W-:-:S12]  /*cce0*/  IMAD.MOV.U32 R53, RZ, RZ, 0x1 ;  /* 0x00000001ff357424 */ /* 0x000fd800078e00ff */
[----:B------:R-:W-:Y:S05]  /*ccf0*/  @!P0 BRA `(.L_x_188) ;  /* 0x0000000000d48947 */ /* 0x000fea0003800000 */
[C---:B------:R-:W-:Y:S02]  /*cd00*/  VIADD R5, R44.reuse, 0xfffffff5 ;  /* 0xfffffff52c057836 */ /* 0x040fe40000000000 */
[----:B------:R-:W-:-:S03]  /*cd10*/  VIADD R32, R44, 0xfffffff6 ;  /* 0xfffffff62c207836 */ /* 0x000fc60000000000 */
[----:B------:R-:W-:Y:S01]  /*cd20*/  ISETP.GE.U32.AND P0, PT, R5, 0x3, PT ;  /* 0x000000030500780c */ /* 0x000fe20003f06070 */
[----:B------:R-:W-:Y:S01]  /*cd30*/  IMAD.MOV.U32 R5, RZ, RZ, 0x8 ;  /* 0x00000008ff057424 */ /* 0x000fe200078e00ff */
[----:B------:R-:W-:-:S11]  /*cd40*/  LOP3.LUT R15, R32, 0x3, RZ, 0xc0, !PT ;  /* 0x00000003200f7812 */ /* 0x000fd600078ec0ff */
        /* <DEDUP_REMOVED lines=14> */
.L_x_194:
[----:B------:R-:W-:-:S05]  /*ce30*/  VIADD R5, R5, 0x10 ;  /* 0x0000001005057836 */ /* 0x000fca0000000000 */
[----:B------:R-:W-:-:S13]  /*ce40*/  ISETP.GE.AND P1, PT, R5, R8, PT ;  /* 0x000000080500720c */ /* 0x000fda0003f26270 */
[----:B------:R-:W-:Y:S05]  /*ce50*/  @!P1 BRA `(.L_x_194) ;  /* 0xfffffffc00f49947 */ /* 0x000fea000383ffff */
[----:B------:R-:W-:Y:S05]  /*ce60*/  BSYNC.RECONVERGENT B1 ;  /* 0x0000000000017941 */ /* 0x000fea0003800200 */
.L_x_193:
[----:B------:R-:W-:Y:S02]  /*ce70*/  IMAD.MOV.U32 R8, RZ, RZ, RZ ;  /* 0x000000ffff087224 */ /* 0x000fe400078e00ff */
[----:B------:R-:W-:-:S07]  /*ce80*/  IMAD.MOV.U32 R53, RZ, RZ, RZ ;  /* 0x000000ffff357224 */ /* 0x000fce00078e00ff */
.L_x_192:
        /* <DEDUP_REMOVED lines=8> */
.L_x_191:
[----:B------:R-:W-:Y:S01]  /*cf10*/  BSSY.RECONVERGENT B1, `(.L_x_195) ;  /* 0x0000006000017945 */ /* 0x000fe20003800200 */
.L_x_196:
[----:B------:R-:W-:Y:S02]  /*cf20*/  VIADD R5, R5, 0x4 ;  /* 0x0000000405057836 */ /* 0x000fe40000000000 */
[----:B------:R-:W-:Y:S02]  /*cf30*/  IMAD.MOV.U32 R8, RZ, RZ, R53 ;  /* 0x000000ffff087224 */ /* 0x000fe400078e0035 */
[----:B------:R-:W-:Y:S01]  /*cf40*/  IMAD.SHL.U32 R53, R53, 0x1000, RZ ;  /* 0x0000100035357824 */ /* 0x000fe200078e00ff */
[----:B------:R-:W-:-:S13]  /*cf50*/  ISETP.NE.AND P0, PT, R5, R32, PT ;  /* 0x000000200500720c */ /* 0x000fda0003f05270 */
[----:B------:R-:W-:Y:S05]  /*cf60*/  @P0 BRA `(.L_x_196) ;  /* 0xfffffffc00ec0947 */ /* 0x000fea000383ffff */
[----:B------:R-:W-:Y:S05]  /*cf70*/  BSYNC.RECONVERGENT B1 ;  /* 0x0000000000017941 */ /* 0x000fea0003800200 */
.L_x_195:
[----:B------:R-:W-:Y:S05]  /*cf80*/  BSYNC.RECONVERGENT B0 ;  /* 0x0000000000007941 */ /* 0x000fea0003800200 */
.L_x_190:
[----:B------:R-:W-:-:S07]  /*cf90*/  IMAD.SHL.U32 R5, R8, 0x8000, RZ ;  /* 0x0000800008057824 */ /* 0x000fce00078e00ff */
.L_x_189:
[----:B------:R-:W-:-:S05]  /*cfa0*/  VIMNMX.U32 R8, PT, PT, R15, 0x2, PT ;  /* 0x000000020f087848 */ /* 0x000fca0003fe0000 */
[----:B------:R-:W-:-:S04]  /*cfb0*/  IMAD.SHL.U32 R13, R8, 0x4, RZ ;  /* 0x00000004080d7824 */ /* 0x000fc800078e00ff */
[----:B------:R-:W3:Y:S02]  /*cfc0*/  LDC R8, c[0x2][R13+0x1f0] ;  /* 0x00807c000d087b82 */ /* 0x000ee40000000800 */
[----:B---3--:R-:W-:-:S04]  /*cfd0*/  SHF.R.S32.HI R9, RZ, 0x1f, R8 ;  /* 0x0000001fff097819 */ /* 0x008fc80000011408 */
.L_x_596:
[----:B------:R-:W-:Y:S05]  /*cfe0*/  BRX R8 -0xcff0                                                          (*"BRANCH_TARGETS .L_x_188,.L_x_598,.L_x_599"*) ;  /* 0xffffff3008047949 */ /* 0x000fea000383ffff */
.L_x_599:
[----:B------:R-:W-:Y:S01]  /*cff0*/  IMAD.MOV.U32 R8, RZ, RZ, 0x3 ;  /* 0x00000003ff087424 */ /* 0x000fe200078e00ff */
[----:B------:R-:W-:-:S04]  /*d000*/  ISETP.NE.AND P0, PT, R15, 0x2, PT ;  /* 0x000000020f00780c */ /* 0x000fc80003f05270 */
[----:B------:R-:W-:-:S04]  /*d010*/  SEL R8, R8, 0x6, !P0 ;  /* 0x0000000608087807 */ /* 0x000fc80004000000 */
[----:B------:R-:W-:Y:S01]  /*d020*/  SHF.L.U32 R53, R5, R8, RZ ;  /* 0x0000000805357219 */ /* 0x000fe200000006ff */
[----:B------:R-:W-:Y:S06]  /*d030*/  BRA `(.L_x_188) ;  /* 0x0000000000047947 */ /* 0x000fec0003800000 */
.L_x_598:
[----:B------:R-:W-:-:S07]  /*d040*/  IMAD.MOV.U32 R53, RZ, RZ, R5 ;  /* 0x000000ffff357224 */ /* 0x000fce00078e0005 */
.L_x_188:
[----:B------:R-:W3:Y:S01]  /*d050*/  LDL R42, [R1+0x210] ;  /* 0x00021000012a7983 */ /* 0x000ee20000100800 */
[-C--:B------:R-:W-:Y:S02]  /*d060*/  IABS R5, R53.reuse ;  /* 0x0000003500057213 */ /* 0x080fe40000000000 */
[----:B------:R-:W-:Y:S02]  /*d070*/  IABS R48, R53 ;  /* 0x0000003500307213 */ /* 0x000fe40000000000 */
[----:B------:R-:W4:Y:S08]  /*d080*/  I2F.RP R13, R5 ;  /* 0x00000005000d7306 */ /* 0x000f300000209400 */
[----:B----4-:R-:W4:Y:S02]  /*d090*/  MUFU.RCP R13, R13 ;  /* 0x0000000d000d7308 */ /* 0x010f240000001000 */
[----:B----4-:R-:W-:-:S06]  /*d0a0*/  VIADD R8, R13, 0xffffffe ;  /* 0x0ffffffe0d087836 */ /* 0x010fcc0000000000 */
[----:B------:R4:W5:Y:S02]  /*d0b0*/  F2I.FTZ.U32.TRUNC.NTZ R9, R8 ;  /* 0x0000000800097305 */ /* 0x000964000021f000 */
[----:B----4-:R-:W-:Y:S02]  /*d0c0*/  IMAD.MOV.U32 R8, RZ, RZ, RZ ;  /* 0x000000ffff087224 */ /* 0x010fe400078e00ff */
[----:B-----5:R-:W-:-:S04]  /*d0d0*/  IMAD.MOV R32, RZ, RZ, -R9 ;  /* 0x000000ffff207224 */ /* 0x020fc800078e0a09 */
[----:B------:R-:W-:Y:S01]  /*d0e0*/  IMAD R15, R32, R5, RZ ;  /* 0x00000005200f7224 */ /* 0x000fe200078e02ff */
[----:B0-----:R-:W-:Y:S02]  /*d0f0*/  IABS R32, R4 ;  /* 0x0000000400207213 */ /* 0x001fe40000000000 */
[----:B------:R-:W-:Y:S01]  /*d100*/  LOP3.LUT R4, R4, R53, RZ, 0x3c, !PT ;  /* 0x0000003504047212 */ /* 0x000fe200078e3cff */
[----:B------:R-:W-:-:S03]  /*d110*/  IMAD.HI.U32 R15, R9, R15, R8 ;  /* 0x0000000f090f7227 */ /* 0x000fc600078e0008 */
[----:B------:R-:W-:Y:S01]  /*d120*/  ISETP.GE.AND P2, PT, R4, RZ, PT ;  /* 0x000000ff0400720c */ /* 0x000fe20003f46270 */
[----:B------:R-:W-:Y:S02]  /*d130*/  IMAD.MOV.U32 R44, RZ, RZ, R32 ;  /* 0x000000ffff2c7224 */ /* 0x000fe400078e0020 */
[----:B------:R-:W-:Y:S02]  /*d140*/  IMAD.MOV R32, RZ, RZ, -R48 ;  /* 0x000000ffff207224 */ /* 0x000fe400078e0a30 */
        /* <DEDUP_REMOVED lines=25> */
[----:B------:R-:W-:Y:S02]  /*d2e0*/  P2R R4, PR, RZ, 0x2 ;  /* 0x00000002ff047803 */ /* 0x000fe40000000000 */
        /* <DEDUP_REMOVED lines=9> */
[----:B------:R-:W3:Y:S01]  /*d380*/  LDL.64 R4, [R1+0x220] ;  /* 0x0002200001047983 */ /* 0x000ee20000100a00 */
[----:B------:R-:W-:-:S04]  /*d390*/  ISETP.NE.AND P1, PT, R9, 0x4, PT ;  /* 0x000000040900780c */ /* 0x000fc80003f25270 */
        /* <DEDUP_REMOVED lines=33> */
[----:B------:R-:W-:Y:S02]  /*d5b0*/  ISETP.NE.AND P6, PT, R9, 0x3, PT ;  /* 0x000000030900780c */ /* 0x000fe40003fc5270 */
[----:B------:R-:W-:Y:S02]  /*d5c0*/  ISETP.NE.AND P5, PT, R36, RZ, PT ;  /* 0x000000ff2400720c */ /* 0x000fe40003fa5270 */
[----:B------:R-:W-:-:S04]  /*d5d0*/  ISETP.EQ.OR P0, PT, R8, 0x1, !P6 ;  /* 0x000000010800780c */ /* 0x000fc80007702670 */
[----:B------:R-:W-:-:S13]  /*d5e0*/  ISETP.EQ.OR P0, PT, R13, -0x1, P0 ;  /* 0xffffffff0d00780c */ /* 0x000fda0000702670 */
[----:B------:R-:W-:Y:S05]  /*d5f0*/  @P0 BRA P5, `(.L_x_5) ;  /* 0x0000008400840947 */ /* 0x000fea0002800000 */
[----:B------:R-:W-:Y:S02]  /*d600*/  ISETP.EQ.OR P0, PT, R8, 0x1, !P1 ;  /* 0x000000010800780c */ /* 0x000fe40004f02670 */
[----:B------:R-:W-:Y:S02]  /*d610*/  ISETP.NE.AND P5, PT, R37, RZ, PT ;  /* 0x000000ff2500720c */ /* 0x000fe40003fa5270 */
[----:B------:R-:W-:-:S13]  /*d620*/  ISETP.EQ.OR P0, PT, R13, -0x2, P0 ;  /* 0xfffffffe0d00780c */ /* 0x000fda0000702670 */
        /* <DEDUP_REMOVED lines=100> */
.L_x_600:
[----:B------:R-:W-:Y:S05]  /*dc70*/  BRX R4 -0xdc80                                                          (*"BRANCH_TARGETS .L_x_601,.L_x_198"*) ;  /* 0xffffff2004e07949 */ /* 0x000fea000383ffff */
.L_x_198:
[----:B------:R-:W-:Y:S05]  /*dc80*/  BSYNC.RELIABLE B0 ;  /* 0x0000000000007941 */ /* 0x000fea0003800100 */
.L_x_197:
        /* <DEDUP_REMOVED lines=31> */
[----:B------:R-:W-:Y:S02]  /*de80*/  LOP3.LUT R3, R8, 0x4, RZ, 0xfc, !PT ;  /* 0x0000000408037812 */ /* 0x000fe400078efcff */
[----:B------:R-:W-:Y:S02]  /*de90*/  ISETP.NE.AND P5, PT, R5, RZ, PT ;  /* 0x000000ff0500720c */ /* 0x000fe40003fa5270 */
[----:B------:R-:W-:-:S04]  /*dea0*/  ISETP.NE.AND P1, PT, R3, 0x4, PT ;  /* 0x000000040300780c */ /* 0x000fc80003f25270 */
[----:B------:R-:W-:-:S13]  /*deb0*/  ISETP.EQ.OR P1, PT, R13, -0x1, !P1 ;  /* 0xffffffff0d00780c */ /* 0x000fda0004f22670 */
        /* <DEDUP_REMOVED lines=42> */
.L_x_606:
[----:B------:R-:W-:Y:S05]  /*e160*/  BRX R2 -0xe170                                                          (*"BRANCH_TARGETS .L_x_607,.L_x_200"*) ;  /* 0xffffff1c02a47949 */ /* 0x000fea000383ffff */
.L_x_200:
[----:B------:R-:W-:Y:S05]  /*e170*/  BSYNC.RELIABLE B0 ;  /* 0x0000000000007941 */ /* 0x000fea0003800100 */
.L_x_199:
[----:B------:R-:W-:Y:S02]  /*e180*/  LOP3.LUT P2, RZ, R43, 0x222, RZ, 0xc0, !PT ;  /* 0x000002222bff7812 */ /* 0x000fe4000784c0ff */
[----:B------:R-:W-:Y:S02]  /*e190*/  ISETP.NE.AND P5, PT, R5, RZ, PT ;  /* 0x000000ff0500720c */ /* 0x000fe40003fa5270 */
[----:B------:R-:W-:-:S13]  /*e1a0*/  ISETP.LE.U32.AND P2, PT, R8, 0x9, P2 ;  /* 0x000000090800780c */ /* 0x000fda0001743070 */
        /* <DEDUP_REMOVED lines=37> */
.L_x_614:
[----:B------:R-:W-:Y:S05]  /*e400*/  BRX R2 -0xe410                                                          (*"BRANCH_TARGETS .L_x_615,.L_x_202"*) ;  /* 0xffffff1802fc7949 */ /* 0x000fea000383ffff */
.L_x_202:
[----:B------:R-:W-:Y:S05]  /*e410*/  BSYNC.RELIABLE B0 ;  /* 0x0000000000007941 */ /* 0x000fea0003800100 */
.L_x_201:
[----:B------:R-:W3:Y:S01]  /*e420*/  LDL.64 R2, [R1+0x2e0] ;  /* 0x0002e00001027983 */ /* 0x000ee20000100a00 */
        /* <DEDUP_REMOVED lines=41> */
.L_x_623:
[----:B------:R-:W-:Y:S05]  /*e6c0*/  BRX R2 -0xe6d0                                                          (*"BRANCH_TARGETS .L_x_624,.L_x_204"*) ;  /* 0xffffff18024c7949 */ /* 0x000fea000383ffff */
.L_x_204:
[----:B------:R-:W-:Y:S05]  /*e6d0*/  BSYNC.RELIABLE B0 ;  /* 0x0000000000007941 */ /* 0x000fea0003800100 */
.L_x_203:
        /* <DEDUP_REMOVED lines=23> */
[----:B------:R-:W-:-:S04]  /*e850*/  ISETP.GE.U32.AND P0, PT, R13, -0x3, PT ;  /* 0xfffffffd0d00780c */ /* 0x000fc80003f06070 */
[----:B---3--:R-:W-:-:S13]  /*e860*/  ISETP.EQ.OR P0, PT, R0, RZ, !P0 ;  /* 0x000000ff0000720c */ /* 0x008fda0004702670 */
[----:B------:R-:W-:Y:S05]  /*e870*/  @!P0 BRA `(.L_x_5) ;  /* 0x0000007000e48947 */ /* 0x000fea0003800000 */
[----:B------:R-:W-:-:S07]  /*e880*/  IMAD.MOV.U32 R9, RZ, RZ, 0x9 ;  /* 0x00000009ff097424 */ /* 0x000fce00078e00ff */
.L_x_14:
[----:B------:R-:W0:Y:S01]  /*e890*/  S2R R10, SR_CTAID.X ;  /* 0x00000000000a7919 */ /* 0x000e220000002500 */
[----:B------:R-:W3:Y:S01]  /*e8a0*/  LDC R6, c[0x0][0x2f8] ;  /* 0x0000be00ff067b82 */ /* 0x000ee20000000800 */
[----:B------:R-:W-:Y:S01]  /*e8b0*/  MOV R0, 0x0 ;  /* 0x0000000000007802 */ /* 0x000fe20000000f00 */
[----:B------:R-:W4:Y:S01]  /*e8c0*/  LDCU.64 UR4, c[0x4][0x10] ;  /* 0x01000200ff0477ac */ /* 0x000f220008000a00 */
[----:B------:R-:W0:Y:S05]  /*e8d0*/  S2R R11, SR_TID.X ;  /* 0x00000000000b7919 */ /* 0x000e2a0000002100 */
[----:B------:R0:W1:Y:S01]  /*e8e0*/  LDC.64 R2, c[0x4][R0] ;  /* 0x0100000000027b82 */ /* 0x0000620000000a00 */
[----:B----4-:R-:W-:-:S02]  /*e8f0*/  IMAD.U32 R4, RZ, RZ, UR4 ;  /* 0x00000004ff047e24 */ /* 0x010fc4000f8e00ff */
[----:B------:R-:W-:Y:S01]  /*e900*/  IMAD.U32 R5, RZ, RZ, UR5 ;  /* 0x00000005ff057e24 */ /* 0x000fe2000f8e00ff */
[----:B---3--:R-:W-:-:S04]  /*e910*/  IADD3 R6, P0, P1, R1, 0x200, R6 ;  /* 0x0000020001067810 */ /* 0x008fc8000791e006 */
[----:B------:R-:W-:Y:S01]  /*e920*/  IADD3.X R7, PT, PT, RZ, UR40, RZ, P0, P1 ;  /* 0x00000028ff077c10 */ /* 0x000fe200087e24ff */
[----:B0-----:R0:W-:Y:S08]  /*e930*/  STL.128 [R1+0x200], R8 ;  /* 0x0002000801007387 */ /* 0x0011f00000100c00 */
[----:B------:R-:W-:-:S07]  /*e940*/  LEPC R20, `(.L_x_205) ;  /* 0x000000001014794e */ /* 0x000fce0000000000 */
[----:B012---:R-:W-:Y:S05]  /*e950*/  CALL.ABS.NOINC R2 ;  /* 0x0000000002007343 */ /* 0x007fea0003c00000 */
.L_x_205:
[----:B------:R-:W-:Y:S01]  /*e960*/  IMAD.MOV.U32 R45, RZ, RZ, RZ ;  /* 0x000000ffff2d7224 */ /* 0x000fe200078e00ff */
[----:B------:R-:W-:Y:S06]  /*e970*/  BRA `(.L_x_5) ;  /* 0x0000007000a47947 */ /* 0x000fec0003800000 */
.L_x_7:
[----:B------:R-:W-:Y:S01]  /*e980*/  VIADD R5, R44, 0xffffffff ;  /* 0xffffffff2c057836 */ /* 0x000fe20000000000 */
[----:B0--34-:R-:W-:-:S04]  /*e990*/  SHF.R.S32.HI R3, RZ, 0x1f, R4 ;  /* 0x0000001fff037819 */ /* 0x019fc80000011404 */
[----:B------:R-:W-:Y:S02]  /*e9a0*/  ISETP.NE.AND P0, PT, R5, RZ, PT ;  /* 0x000000ff0500720c */ /* 0x000fe40003f05270 */
[----:B------:R-:W-:-:S04]  /*e9b0*/  LEA.HI R3, R3, R4, RZ, 0x3 ;  /* 0x0000000403037211 */ /* 0x000fc800078f18ff */
[----:B------:R-:W-:-:S05]  /*e9c0*/  LOP3.LUT R3, R3, 0xfffffff8, RZ, 0xc0, !PT ;  /* 0xfffffff803037812 */ /* 0x000fca00078ec0ff */
[----:B------:R-:W-:Y:S02]  /*e9d0*/  IMAD.IADD R4, R4, 0x1, -R3 ;  /* 0x0000000104047824 */ /* 0x000fe400078e0a03 */
[----:B------:R-:W-:Y:S05]  /*e9e0*/  @!P0 BRA `(.L_x_206) ;  /* 0x00000008002c8947 */ /* 0x000fea0003800000 */
[----:B------:R-:W-:-:S13]  /*e9f0*/  ISETP.GE.AND P0, PT, R44, 0x2, PT ;  /* 0x000000022c00780c */ /* 0x000fda0003f06270 */
[----:B------:R-:W-:Y:S05]  /*ea00*/  @!P0 BRA `(.L_x_206) ;  /* 0x0000000800248947 */ /* 0x000fea0003800000 */
[----:B------:R-:W-:Y:S01]  /*ea10*/  BSSY.RECONVERGENT B0, `(.L_x_207) ;  /* 0x000000f000007945 */ /* 0x000fe20003800200 */
[----:B------:R-:W-:Y:S02]  /*ea20*/  IMAD.IADD R8, R5, 0x1, R4 ;  /* 0x0000000105087824 */ /* 0x000fe400078e0204 */
[----:B------:R-:W-:Y:S02]  /*ea30*/  IMAD.IADD R10, R4, 0x1, -R5 ;  /* 0x00000001040a7824 */ /* 0x000fe400078e0a05 */
[----:B------:R-:W-:-:S07]  /*ea40*/  IMAD.MOV.U32 R0, RZ, RZ, RZ ;  /* 0x000000ffff007224 */ /* 0x000fce00078e00ff */
.L_x_208:
[----:B------:R-:W-:-:S06]  /*ea50*/  LEA R2, R0, UR38, 0x2 ;  /* 0x0000002600027c11 */ /* 0x000fcc000f8e10ff */
[----:B------:R-:W3:Y:S02]  /*ea60*/  LDL R2, [R2] ;  /* 0x0000000002027983 */ /* 0x000ee40000100800 */
[----:B---3--:R-:W-:-:S13]  /*ea70*/  ISETP.NE.AND P2, PT, R2, RZ, PT ;  /* 0x000000ff0200720c */ /* 0x008fda0003f45270 */
[C---:B------:R-:W-:Y:S01]  /*ea80*/  @P2 ISETP.NE.AND P0, PT, R0.reuse, R8, PT ;  /* 0x000000080000220c */ /* 0x040fe20003f05270 */
[----:B------:R-:W-:Y:S02]  /*ea90*/  @P2 IMAD.MOV R3, RZ, RZ, -R0 ;  /* 0x000000ffff032224 */ /* 0x000fe400078e0a00 */
[----:B------:R-:W-:Y:S01]  /*eaa0*/  VIADD R0, R0, 0x1 ;  /* 0x0000000100007836 */ /* 0x000fe20000000000 */
[----:B------:R-:W-:Y:S02]  /*eab0*/  @P2 ISETP.NE.AND P1, PT, R4, RZ, P0 ;  /* 0x000000ff0400220c */ /* 0x000fe40000725270 */
[----:B------:R-:W-:Y:S02]  /*eac0*/  PLOP3.LUT P0, PT, PT, PT, PT, 0x80, 0x8 ;  /* 0x000000000008781c */ /* 0x000fe40003f0f070 */
[----:B------:R-:W-:Y:S02]  /*ead0*/  @P2 ISETP.NE.AND P0, PT, R10, R3, P1 ;  /* 0x000000030a00220c */ /* 0x000fe40000f05270 */
[----:B------:R-:W-:-:S13]  /*eae0*/  ISETP.LT.AND P1, PT, R0, R5, PT ;  /* 0x000000050000720c */ /* 0x000fda0003f21270 */
[----:B------:R-:W-:Y:S05]  /*eaf0*/  @P0 BRA P1, `(.L_x_208) ;  /* 0xfffffffc00d40947 */ /* 0x000fea000083ffff */
[----:B------:R-:W-:Y:S05]  /*eb00*/  BSYNC.RECONVERGENT B0 ;  /* 0x0000000000007941 */ /* 0x000fea0003800200 */
.L_x_207:
[----:B------:R-:W-:Y:S01]  /*eb10*/  IMAD.MOV.U32 R45, RZ, RZ, RZ ;  /* 0x000000ffff2d7224 */ /* 0x000fe200078e00ff */
[----:B------:R-:W-:Y:S06]  /*eb20*/  @!P0 BRA `(.L_x_5) ;  /* 0x0000007000388947 */ /* 0x000fec0003800000 */
[----:B------:R-:W-:Y:S01]  /*eb30*/  BSSY.RECONVERGENT B0, `(.L_x_209) ;  /* 0x000000e000007945 */ /* 0x000fe20003800200 */
[----:B------:R-:W-:-:S07]  /*eb40*/  IMAD.MOV.U32 R0, RZ, RZ, RZ ;  /* 0x000000ffff007224 */ /* 0x000fce00078e00ff */
.L_x_210:
[----:B------:R-:W-:-:S06]  /*eb50*/  LEA R2, R0, UR38, 0x2 ;  /* 0x0000002600027c11 */ /* 0x000fcc000f8e10ff */
[----:B------:R-:W3:Y:S01]  /*eb60*/  LDL R2, [R2+0x20] ;  /* 0x0000200002027983 */ /* 0x000ee20000100800 */
[----:B------:R-:W-:-:S05]  /*eb70*/  VIADD R6, R0, 0x1 ;  /* 0x0000000100067836 */ /* 0x000fca0000000000 */
[----:B------:R-:W-:Y:S02]  /*eb80*/  ISETP.LT.AND P3, PT, R6, R5, PT ;  /* 0x000000050600720c */ /* 0x000fe40003f61270 */
[----:B---3--:R-:W-:-:S13]  /*eb90*/  ISETP.NE.AND P2, PT, R2, RZ, PT ;  /* 0x000000ff0200720c */ /* 0x008fda0003f45270 */
[----:B------:R-:W-:Y:S02]  /*eba0*/  @P2 ISETP.NE.AND P0, PT, R6, R8, PT ;  /* 0x000000080600220c */ /* 0x000fe40003f05270 */
[----:B------:R-:W-:Y:S02]  /*ebb0*/  @P2 IADD3 R0, PT, PT, -R0, 0x1, RZ ;  /* 0x0000000100002810 */ /* 0x000fe40007ffe1ff */
[----:B------:R-:W-:Y:S02]  /*ebc0*/  @P2 ISETP.NE.AND P1, PT, R4, 0x1, P0 ;  /* 0x000000010400280c */ /* 0x000fe40000725270 */
[----:B------:R-:W-:Y:S02]  /*ebd0*/  PLOP3.LUT P0, PT, PT, PT, PT, 0x80, 0x8 ;  /* 0x000000000008781c */ /* 0x000fe40003f0f070 */
[----:B------:R-:W-:Y:S01]  /*ebe0*/  @P2 ISETP.NE.AND P0, PT, R0, R10, P1 ;  /* 0x0000000a0000220c */ /* 0x000fe20000f05270 */
[----:B------:R-:W-:-:S12]  /*ebf0*/  IMAD.MOV.U32 R0, RZ, RZ, R6 ;  /* 0x000000ffff007224 */ /* 0x000fd800078e0006 */
[----:B------:R-:W-:Y:S05]  /*ec00*/  @P0 BRA P3, `(.L_x_210) ;  /* 0xfffffffc00d00947 */ /* 0x000fea000183ffff */
[----:B------:R-:W-:Y:S05]  /*ec10*/  BSYNC.RECONVERGENT B0 ;  /* 0x0000000000007941 */ /* 0x000fea0003800200 */
.L_x_209:
[----:B------:R-:W-:Y:S01]  /*ec20*/  IMAD.MOV.U32 R45, RZ, RZ, RZ ;  /* 0x000000ffff2d7224 */ /* 0x000fe200078e00ff */
[----:B------:R-:W-:Y:S06]  /*ec30*/  @!P0 BRA `(.L_x_5) ;  /* 0x0000006c00f48947 */ /* 0x000fec0003800000 */
[----:B------:R-:W-:Y:S01]  /*ec40*/  BSSY.RECONVERGENT B0, `(.L_x_211) ;  /* 0x000000e000007945 */ /* 0x000fe20003800200 */
[----:B------:R-:W-:-:S07]  /*ec50*/  IMAD.MOV.U32 R0, RZ, RZ, RZ ;  /* 0x000000ffff007224 */ /* 0x000fce00078e00ff */
.L_x_212:
[----:B------:R-:W-:-:S06]  /*ec60*/  LEA R2, R0, UR38, 0x2 ;  /* 0x0000002600027c11 */ /* 0x000fcc000f8e10ff */
[----:B------:R-:W3:Y:S02]  /*ec70*/  LDL R2, [R2+0x40] ;  /* 0x0000400002027983 */ /* 0x000ee40000100800 */
[----:B---3--:R-:W-:-:S13]  /*ec80*/  ISETP.NE.AND P2, PT, R2, RZ, PT ;  /* 0x000000ff0200720c */ /* 0x008fda0003f45270 */
[----:B------:R-:W-:-:S05]  /*ec90*/  @P2 VIADD R3, R0, 0x2 ;  /* 0x0000000200032836 */ /* 0x000fca0000000000 */
[----:B------:R-:W-:Y:S02]  /*eca0*/  @P2 ISETP.NE.AND P0, PT, R3, R8, PT ;  /* 0x000000080300220c */ /* 0x000fe40003f05270 */
[C---:B------:R-:W-:Y:S01]  /*ecb0*/  @P2 IADD3 R3, PT, PT, -R0.reuse, 0x2, RZ ;  /* 0x0000000200032810 */ /* 0x040fe20007ffe1ff */
[----:B------:R-:W-:Y:S01]  /*ecc0*/  VIADD R0, R0, 0x1 ;  /* 0x0000000100007836 */ /* 0x000fe20000000000 */
[----:B------:R-:W-:Y:S02]  /*ecd0*/  @P2 ISETP.NE.AND P1, PT, R4, 0x2, P0 ;  /* 0x000000020400280c */ /* 0x000fe40000725270 */
[----:B------:R-:W-:Y:S02]  /*ece0*/  PLOP3.LUT P0, PT, PT, PT, PT, 0x80, 0x8 ;  /* 0x000000000008781c */ /* 0x000fe40003f0f070 */
[----:B------:R-:W-:Y:S02]  /*ecf0*/  ISETP.LT.AND P3, PT, R0, R5, PT ;  /* 0x000000050000720c */ /* 0x000fe40003f61270 */
[----:B------:R-:W-:-:S13]  /*ed00*/  @P2 ISETP.NE.AND P0, PT, R3, R10, P1 ;  /* 0x0000000a0300220c */ /* 0x000fda0000f05270 */
[----:B------:R-:W-:Y:S05]  /*ed10*/  @P0 BRA P3, `(.L_x_212) ;  /* 0xfffffffc00d00947 */ /* 0x000fea000183ffff */
[----:B------:R-:W-:Y:S05]  /*ed20*/  BSYNC.RECONVERGENT B0 ;  /* 0x0000000000007941 */ /* 0x000fea0003800200 */
.L_x_211:
[----:B------:R-:W-:Y:S01]  /*ed30*/  IMAD.MOV.U32 R45, RZ, RZ, RZ ;  /* 0x000000ffff2d7224 */ /* 0x000fe200078e00ff */
[----:B------:R-:W-:Y:S06]  /*ed40*/  @!P0 BRA `(.L_x_5) ;  /* 0x0000006c00b08947 */ /* 0x000fec0003800000 */
[----:B------:R-:W-:Y:S01]  /*ed50*/  BSSY.RECONVERGENT B0, `(.L_x_213) ;  /* 0x000000e000007945 */ /* 0x000fe20003800200 */
[----:B------:R-:W-:-:S07]  /*ed60*/  IMAD.MOV.U32 R0, RZ, RZ, RZ ;  /* 0x000000ffff007224 */ /* 0x000fce00078e00ff */
.L_x_214:
        /* <DEDUP_REMOVED lines=13> */
.L_x_213:
[----:B------:R-:W-:Y:S01]  /*ee40*/  IMAD.MOV.U32 R45, RZ, RZ, RZ ;  /* 0x000000ffff2d7224 */ /* 0x000fe200078e00ff */
[----:B------:R-:W-:Y:S06]  /*ee50*/  @!P0 BRA `(.L_x_5) ;  /* 0x0000006c006c8947 */ /* 0x000fec0003800000 */
[----:B------:R-:W-:Y:S01]  /*ee60*/  BSSY.RECONVERGENT B0, `(.L_x_215) ;  /* 0x000000e000007945 */ /* 0x000fe20003800200 */
[----:B------:R-:W-:-:S07]  /*ee70*/  IMAD.MOV.U32 R0, RZ, RZ, RZ ;  /* 0x000000ffff007224 */ /* 0x000fce00078e00ff */
.L_x_216:
        /* <DEDUP_REMOVED lines=13> */
.L_x_215:
[----:B------:R-:W-:Y:S01]  /*ef50*/  IMAD.MOV.U32 R45, RZ, RZ, RZ ;  /* 0x000000ffff2d7224 */ /* 0x000fe200078e00ff */
[----:B------:R-:W-:Y:S06]  /*ef60*/  @!P0 BRA `(.L_x_5) ;  /* 0x0000006c00288947 */ /* 0x000fec0003800000 */
[----:B------:R-:W-:Y:S01]  /*ef70*/  BSSY.RECONVERGENT B0, `(.L_x_217) ;  /* 0x000000e000007945 */ /* 0x000fe20003800200 */
[----:B------:R-:W-:-:S07]  /*ef80*/  IMAD.MOV.U32 R0, RZ, RZ, RZ ;  /* 0x000000ffff007224 */ /* 0x000fce00078e00ff */
.L_x_218:
        /* <DEDUP_REMOVED lines=13> */
.L_x_217:
[----:B------:R-:W-:Y:S01]  /*f060*/  IMAD.MOV.U32 R45, RZ, RZ, RZ ;  /* 0x000000ffff2d7224 */ /* 0x000fe200078e00ff */
[----:B------:R-:W-:Y:S06]  /*f070*/  @!P0 BRA `(.L_x_5) ;  /* 0x0000006800e48947 */ /* 0x000fec0003800000 */
[----:B------:R-:W-:Y:S01]  /*f080*/  BSSY.RECONVERGENT B0, `(.L_x_219) ;  /* 0x000000e000007945 */ /* 0x000fe20003800200 */
[----:B------:R-:W-:-:S07]  /*f090*/  IMAD.MOV.U32 R0, RZ, RZ, RZ ;  /* 0x000000ffff007224 */ /* 0x000fce00078e00ff */
.L_x_220:
        /* <DEDUP_REMOVED lines=13> */
.L_x_219:
[----:B------:R-:W-:Y:S01]  /*f170*/  IMAD.MOV.U32 R45, RZ, RZ, RZ ;  /* 0x000000ffff2d7224 */ /* 0x000fe200078e00ff */
[----:B------:R-:W-:Y:S06]  /*f180*/  @!P0 BRA `(.L_x_5) ;  /* 0x0000006800a08947 */ /* 0x000fec0003800000 */
[----:B------:R-:W-:Y:S01]  /*f190*/  BSSY.RECONVERGENT B0, `(.L_x_221) ;  /* 0x000000e000007945 */ /* 0x000fe20003800200 */
[----:B------:R-:W-:-:S07]  /*f1a0*/  IMAD.MOV.U32 R0, RZ, RZ, RZ ;  /* 0x000000ffff007224 */ /* 0x000fce00078e00ff */
.L_x_222:
        /* <DEDUP_REMOVED lines=13> */
.L_x_221:
[----:B------:R-:W-:Y:S01]  /*f280*/  IMAD.MOV.U32 R45, RZ, RZ, RZ ;  /* 0x000000ffff2d7224 */ /* 0x000fe200078e00ff */
[----:B------:R-:W-:Y:S06]  /*f290*/  @!P0 BRA `(.L_x_5) ;  /* 0x00000068005c8947 */ /* 0x000fec0003800000 */
.L_x_206:
[----:B------:R0:W-:Y:S01]  /*f2a0*/  STL.64 [R1], R4 ;  /* 0x0000000401007387 */ /* 0x0001e20000100a00 */
[----:B------:R-:W-:Y:S02]  /*f2b0*/  IMAD.MOV.U32 R0, RZ, RZ, 0x1 ;  /* 0x00000001ff007424 */ /* 0x000fe400078e00ff */
[----:B------:R-:W-:-:S07]  /*f2c0*/  VIADD R3, R44, 0xfffffffe ;  /* 0xfffffffe2c037836 */ /* 0x000fce0000000000 */
.L_x_2:
[----:B0--3--:R-:W-:Y:S02]  /*f2d0*/  VIADD R4, R1, 0x1f4 ;  /* 0x000001f401047836 */ /* 0x009fe40000000000 */
[----:B------:R-:W-:-:S07]  /*f2e0*/  IMAD.MOV.U32 R45, RZ, RZ, RZ ;  /* 0x000000ffff2d7224 */ /* 0x000fce00078e00ff */
.L_x_439:
[----:B------:R-:W-:Y:S02]  /*f2f0*/  VIADD R6, R0, 0xffffffff ;  /* 0xffffffff00067836 */ /* 0x000fe40000000000 */
[----:B---3--:R-:W-:-:S03]  /*f300*/  IMAD.MOV.U32 R9, RZ, RZ, R3 ;  /* 0x000000ffff097224 */ /* 0x008fc600078e0003 */
[----:B0-----:R-:W-:-:S05]  /*f310*/  LEA R5, R6, UR41, 0x3 ;  /* 0x0000002906057c11 */ /* 0x001fca000f8e18ff */
[----:B------:R-:W3:Y:S01]  /*f320*/  LDL.64 R2, [R5] ;  /* 0x0000000005027983 */ /* 0x000ee20000100a00 */
[----:B------:R-:W-:Y:S01]  /*f330*/  BSSY.RECONVERGENT B0, `(.L_x_223) ;  /* 0x0000665000007945 */ /* 0x000fe20003800200 */
[----:B------:R-:W-:Y:S02]  /*f340*/  IMAD.MOV.U32 R7, RZ, RZ, R0 ;  /* 0x000000ffff077224 */ /* 0x000fe400078e0000 */
[----:B------:R0:W-:Y:S01]  /*f350*/  STL.64 [R5], RZ ;  /* 0x000000ff05007387 */ /* 0x0001e20000100a00 */
[----:B---3--:R-:W-:-:S13]  /*f360*/  ISETP.NE.AND P0, PT, R3, 0x7, PT ;  /* 0x000000070300780c */ /* 0x008fda0003f05270 */
[----:B------:R-:W-:Y:S01]  /*f370*/  @!P0 LEA R8, R2, UR38, 0x5 ;  /* 0x0000002602088c11 */ /* 0x000fe2000f8e28ff */
[----:B------:R-:W-:Y:S02]  /*f380*/  @!P0 IMAD.MOV.U32 R11, RZ, RZ, 0x1 ;  /* 0x00000001ff0b8424 */ /* 0x000fe400078e00ff */
[----:B------:R-:W-:Y:S02]  /*f390*/  @!P0 VIADD R45, R45, 0x1 ;  /* 0x000000012d2d8836 */ /* 0x000fe40000000000 */
[----:B------:R-:W-:Y:S01]  /*f3a0*/  @!P0 IMAD.MOV.U32 R0, RZ, RZ, R6 ;  /* 0x000000ffff008224 */ /* 0x000fe200078e0006 */
[----:B------:R0:W-:Y:S01]  /*f3b0*/  @!P0 STL [R8+0x1c], R11 ;  /* 0x00001c0b08008387 */ /* 0x0001e20000100800 */
[----:B------:R-:W-:Y:S05]  /*f3c0*/  @!P0 BRA `(.L_x_224) ;  /* 0x00000064006c8947 */ /* 0x000fea0003800000 */
[----:B0-----:R-:W-:Y:S01]  /*f3d0*/  IMAD.MOV.U32 R8, RZ, RZ, R9 ;  /* 0x000000ffff087224 */ /* 0x001fe200078e0009 */
[----:B------:R-:W-:Y:S04]  /*f3e0*/  BSSY.RECONVERGENT B1, `(.L_x_225) ;  /* 0x0000213000017945 */ /* 0x000fe80003800200 */
[----:B------:R-:W-:-:S13]  /*f3f0*/  ISETP.GE.AND P0, PT, R8, R3, PT ;  /* 0x000000030800720c */ /* 0x000fda0003f06270 */
[----:B------:R-:W-:Y:S05]  /*f400*/  @!P0 BRA `(.L_x_226) ;  /* 0x0000002000408947 */ /* 0x000fea0003800000 */
[----:B------:R-:W-:Y:S01]  /*f410*/  IMAD.IADD R14, R8, 0x1, -R3 ;  /* 0x00000001080e7824 */ /* 0x000fe200078e0a03 */
[----:B------:R-:W-:Y:S01]  /*f420*/  BSSY.RECONVERGENT B2, `(.L_x_227) ;  /* 0x000001f000027945 */ /* 0x000fe20003800200 */
[----:B------:R-:W-:Y:S02]  /*f430*/  IMAD.MOV.U32 R9, RZ, RZ, R8 ;  /* 0x000000ffff097224 */ /* 0x000fe400078e0008 */
[C---:B------:R-:W-:Y:S01]  /*f440*/  VIADD R0, R14.reuse, 0x1 ;  /* 0x000000010e007836 */ /* 0x040fe20000000000 */
[----:B------:R-:W-:-:S04]  /*f450*/  ISETP.GE.U32.AND P0, PT, R14, 0xf, PT ;  /* 0x0000000f0e00780c */ /* 0x000fc80003f06070 */
[----:B------:R-:W-:-:S04]  /*f460*/  LOP3.LUT R12, R0, 0xf, RZ, 0xc0, !PT ;  /* 0x0000000f000c7812 */ /* 0x000fc800078ec0ff */
[----:B------:R-:W-:-:S05]  /*f470*/  ISETP.NE.AND P1, PT, R12, RZ, PT ;  /* 0x000000ff0c00720c */ /* 0x000fca0003f25270 */
[----:B------:R-:W-:Y:S08]  /*f480*/  @!P0 BRA `(.L_x_228) ;  /* 0x0000000000608947 */ /* 0x000ff00003800000 */
[----:B------:R-:W-:Y:S01]  /*f490*/  LOP3.LUT R10, R0, 0xfffffff0, RZ, 0xc0, !PT ;  /* 0xfffffff0000a7812 */ /* 0x000fe200078ec0ff */
[----:B------:R-:W-:-:S04]  /*f4a0*/  IMAD.MOV.U32 R9, RZ, RZ, R8 ;  /* 0x000000ffff097224 */ /* 0x000fc800078e0008 */
[----:B------:R-:W-:-:S07]  /*f4b0*/  IMAD.MOV R10, RZ, RZ, -R10 ;  /* 0x000000ffff0a7224 */ /* 0x000fce00078e0a0a */
.L_x_229:
[C---:B0-----:R-:W-:Y:S02]  /*f4c0*/  IMAD R11, R9.reuse, 0x4, R4 ;  /* 0x00000004090b7824 */ /* 0x041fe400078e0204 */
[----:B------:R-:W-:Y:S02]  /*f4d0*/  VIADD R10, R10, 0x10 ;  /* 0x000000100a0a7836 */ /* 0x000fe40000000000 */
[----:B------:R-:W-:Y:S01]  /*f4e0*/  VIADD R9, R9, 0xfffffff0 ;  /* 0xfffffff009097836 */ /* 0x000fe20000000000 */
[----:B------:R0:W-:Y:S02]  /*f4f0*/  STL [R11+0x1c], RZ ;  /* 0x00001cff0b007387 */ /* 0x0001e40000100800 */
[----:B------:R-:W-:Y:S02]  /*f500*/  ISETP.NE.AND P0, PT, R10, RZ, PT ;  /* 0x000000ff0a00720c */ /* 0x000fe40003f05270 */
[----:B------:R0:W-:Y:S04]  /*f510*/  STL [R11+0x18], RZ ;  /* 0x000018ff0b007387 */ /* 0x0001e80000100800 */
[----:B------:R0:W-:Y:S04]  /*f520*/  STL [R11+0x14], RZ ;  /* 0x000014ff0b007387 */ /* 0x0001e80000100800 */
[----:B------:R0:W-:Y:S04]  /*f530*/  STL [R11+0x10], RZ ;  /* 0x000010ff0b007387 */ /* 0x0001e80000100800 */
[----:B------:R0:W-:Y:S04]  /*f540*/  STL [R11+0xc], RZ ;  /* 0x00000cff0b007387 */ /* 0x0001e80000100800 */
[----:B------:R0:W-:Y:S04]  /*f550*/  STL [R11+0x8], RZ ;  /* 0x000008ff0b007387 */ /* 0x0001e80000100800 */
[----:B------:R0:W-:Y:S04]  /*f560*/  STL [R11+0x4], RZ ;  /* 0x000004ff0b007387 */ /* 0x0001e80000100800 */
[----:B------:R0:W-:Y:S04]  /*f570*/  STL [R11], RZ ;  /* 0x000000ff0b007387 */ /* 0x0001e80000100800 */
[----:B------:R0:W-:Y:S04]  /*f580*/  STL [R11+-0x4], RZ ;  /* 0xfffffcff0b007387 */ /* 0x0001e80000100800 */
[----:B------:R0:W-:Y:S04]  /*f590*/  STL [R11+-0x8], RZ ;  /* 0xfffff8ff0b007387 */ /* 0x0001e80000100800 */
[----:B------:R0:W-:Y:S04]  /*f5a0*/  STL [R11+-0xc], RZ ;  /* 0xfffff4ff0b007387 */ /* 0x0001e80000100800 */
[----:B------:R0:W-:Y:S04]  /*f5b0*/  STL [R11+-0x10], RZ ;  /* 0xfffff0ff0b007387 */ /* 0x0001e80000100800 */
[----:B------:R0:W-:Y:S04]  /*f5c0*/  STL [R11+-0x14], RZ ;  /* 0xffffecff0b007387 */ /* 0x0001e80000100800 */
[----:B------:R0:W-:Y:S04]  /*f5d0*/  STL [R11+-0x18], RZ ;  /* 0xffffe8ff0b007387 */ /* 0x0001e80000100800 */
[----:B------:R0:W-:Y:S04]  /*f5e0*/  STL [R11+-0x1c], RZ ;  /* 0xffffe4ff0b007387 */ /* 0x0001e80000100800 */
[----:B------:R0:W-:Y:S01]  /*f5f0*/  STL [R11+-0x20], RZ ;  /* 0xffffe0ff0b007387 */ /* 0x0001e20000100800 */
[----:B------:R-:W-:Y:S05]  /*f600*/  @P0 BRA `(.L_x_229) ;  /* 0xfffffffc00ac0947 */ /* 0x000fea000383ffff */
.L_x_228:
[----:B------:R-:W-:Y:S05]  /*f610*/  BSYNC.RECONVERGENT B2 ;  /* 0x0000000000027941 */ /* 0x000fea0003800200 */
.L_x_227:
[----:B------:R-:W-:Y:S01]  /*f620*/  BSSY.RECONVERGENT B2, `(.L_x_230) ;  /* 0x0000024000027945 */ /* 0x000fe20003800200 */
[----:B------:R-:W-:-:S03]  /*f630*/  LOP3.LUT R15, R0, 0x7, RZ, 0xc0, !PT ;  /* 0x00000007000f7812 */ /* 0x000fc600078ec0ff */
[----:B------:R-:W-:Y:S05]  /*f640*/  @!P1 BRA `(.L_x_231) ;  /* 0x0000000000849947 */ /* 0x000fea0003800000 */
[----:B------:R-:W-:Y:S01]  /*f650*/  ISETP.GE.U32.AND P0, PT, R12, 0x8, PT ;  /* 0x000000080c00780c */ /* 0x000fe20003f06070 */
[----:B------:R-:W-:Y:S01]  /*f660*/  BSSY.RECONVERGENT B3, `(.L_x_232) ;  /* 0x000000d000037945 */ /* 0x000fe20003800200 */
[----:B------:R-:W-:-:S11]  /*f670*/  ISETP.NE.AND P1, PT, R15, RZ, PT ;  /* 0x000000ff0f00720c */ /* 0x000fd60003f25270 */
[----:B------:R-:W-:Y:S05]  /*f680*/  @!P0 BRA `(.L_x_233) ;  /* 0x0000000000288947 */ /* 0x000fea0003800000 */
[C---:B------:R-:W-:Y:S01]  /*f690*/  LEA R10, R9.reuse, UR38, 0x2 ;  /* 0x00000026090a7c11 */ /* 0x040fe2000f8e10ff */
[----:B------:R-:W-:-:S04]  /*f6a0*/  VIADD R9, R9, 0xfffffff8 ;  /* 0xfffffff809097836 */ /* 0x000fc80000000000 */
[----:B------:R3:W-:Y:S04]  /*f6b0*/  STL [R10], RZ ;  /* 0x000000ff0a007387 */ /* 0x0007e80000100800 */
[----:B------:R3:W-:Y:S04]  /*f6c0*/  STL [R10+-0x4], RZ ;  /* 0xfffffcff0a007387 */ /* 0x0007e80000100800 */
[----:B------:R3:W-:Y:S04]  /*f6d0*/  STL [R10+-0x8], RZ ;  /* 0xfffff8ff0a007387 */ /* 0x0007e80000100800 */
[----:B------:R3:W-:Y:S04]  /*f6e0*/  STL [R10+-0xc], RZ ;  /* 0xfffff4ff0a007387 */ /* 0x0007e80000100800 */
[----:B------:R3:W-:Y:S04]  /*f6f0*/  STL [R10+-0x10], RZ ;  /* 0xfffff0ff0a007387 */ /* 0x0007e80000100800 */
[----:B------:R3:W-:Y:S04]  /*f700*/  STL [R10+-0x14], RZ ;  /* 0xffffecff0a007387 */ /* 0x0007e80000100800 */
[----:B------:R3:W-:Y:S04]  /*f710*/  STL [R10+-0x18], RZ ;  /* 0xffffe8ff0a007387 */ /* 0x0007e80000100800 */
[----:B------:R3:W-:Y:S02]  /*f720*/  STL [R10+-0x1c], RZ ;  /* 0xffffe4ff0a007387 */ /* 0x0007e40000100800 */
.L_x_233:
[----:B------:R-:W-:Y:S05]  /*f730*/  BSYNC.RECONVERGENT B3 ;  /* 0x0000000000037941 */ /* 0x000fea0003800200 */
.L_x_232:
[----:B------:R-:W-:Y:S05]  /*f740*/  @!P1 BRA `(.L_x_231) ;  /* 0x0000000000449947 */ /* 0x000fea0003800000 */
[----:B------:R-:W-:Y:S02]  /*f750*/  ISETP.GE.U32.AND P0, PT, R15, 0x4, PT ;  /* 0x000000040f00780c */ /* 0x000fe40003f06070 */
[----:B---3--:R-:W-:-:S04]  /*f760*/  LOP3.LUT R10, R0, 0x3, RZ, 0xc0, !PT ;  /* 0x00000003000a7812 */ /* 0x008fc800078ec0ff */
[----:B------:R-:W-:-:S07]  /*f770*/  ISETP.NE.AND P1, PT, R10, RZ, PT ;  /* 0x000000ff0a00720c */ /* 0x000fce0003f25270 */
[C---:B0-----:R-:W-:Y:S01]  /*f780*/  @P0 LEA R11, R9.reuse, UR38, 0x2 ;  /* 0x00000026090b0c11 */ /* 0x041fe2000f8e10ff */
[----:B------:R-:W-:-:S04]  /*f790*/  @P0 VIADD R9, R9, 0xfffffffc ;  /* 0xfffffffc09090836 */ /* 0x000fc80000000000 */
[----:B------:R4:W-:Y:S04]  /*f7a0*/  @P0 STL [R11], RZ ;  /* 0x000000ff0b000387 */ /* 0x0009e80000100800 */
[----:B------:R4:W-:Y:S04]  /*f7b0*/  @P0 STL [R11+-0x4], RZ ;  /* 0xfffffcff0b000387 */ /* 0x0009e80000100800 */
[----:B------:R4:W-:Y:S04]  /*f7c0*/  @P0 STL [R11+-0x8], RZ ;  /* 0xfffff8ff0b000387 */ /* 0x0009e80000100800 */
[----:B------:R4:W-:Y:S01]  /*f7d0*/  @P0 STL [R11+-0xc], RZ ;  /* 0xfffff4ff0b000387 */ /* 0x0009e20000100800 */
[----:B------:R-:W-:Y:S05]  /*f7e0*/  @!P1 BRA `(.L_x_231) ;  /* 0x00000000001c9947 */ /* 0x000fea0003800000 */
[----:B------:R-:W-:Y:S02]  /*f7f0*/  LEA R9, R9, UR38, 0x2 ;  /* 0x0000002609097c11 */ /* 0x000fe4000f8e10ff */
[----:B------:R-:W-:-:S03]  /*f800*/  ISETP.NE.AND P0, PT, R10, 0x1, PT ;  /* 0x000000010a00780c */ /* 0x000fc60003f05270 */
[----:B------:R0:W-:Y:S10]  /*f810*/  STL [R9], RZ ;  /* 0x000000ff09007387 */ /* 0x0001f40000100800 */
[----:B0-----:R-:W-:Y:S05]  /*f820*/  @!P0 BRA `(.L_x_231) ;  /* 0x00000000000c8947 */ /* 0x001fea0003800000 */
[----:B------:R-:W-:Y:S01]  /*f830*/  ISETP.NE.AND P0, PT, R10, 0x2, PT ;  /* 0x000000020a00780c */ /* 0x000fe20003f05270 */
[----:B------:R0:W-:-:S12]  /*f840*/  STL [R9+-0x4], RZ ;  /* 0xfffffcff09007387 */ /* 0x0001d80000100800 */
[----:B------:R0:W-:Y:S02]  /*f850*/  @P0 STL [R9+-0x8], RZ ;  /* 0xfffff8ff09000387 */ /* 0x0001e40000100800 */
.L_x_231:
[----:B------:R-:W-:Y:S05]  /*f860*/  BSYNC.RECONVERGENT B2 ;  /* 0x0000000000027941 */ /* 0x000fea0003800200 */
.L_x_230:
[----:B------:R-:W-:Y:S01]  /*f870*/  ISETP.GE.U32.AND P0, PT, R14, 0xf, PT ;  /* 0x0000000f0e00780c */ /* 0x000fe20003f06070 */
[----:B------:R-:W-:Y:S01]  /*f880*/  BSSY.RECONVERGENT B2, `(.L_x_234) ;  /* 0x000001c000027945 */ /* 0x000fe20003800200 */
[----:B------:R-:W-:Y:S01]  /*f890*/  ISETP.NE.AND P1, PT, R12, RZ, PT ;  /* 0x000000ff0c00720c */ /* 0x000fe20003f25270 */
[----:B0-----:R-:W-:-:S10]  /*f8a0*/  IMAD.MOV.U32 R9, RZ, RZ, R8 ;  /* 0x000000ffff097224 */ /* 0x001fd400078e0008 */
[----:B------:R-:W-:Y:S05]  /*f8b0*/  @!P0 BRA `(.L_x_235) ;  /* 0x0000000000608947 */ /* 0x000fea0003800000 */
[----:B------:R-:W-:Y:S01]  /*f8c0*/  LOP3.LUT R13, R0, 0xfffffff0, RZ, 0xc0, !PT ;  /* 0xfffffff0000d7812 */ /* 0x000fe200078ec0ff */
[----:B---3--:R-:W-:Y:S02]  /*f8d0*/  IMAD.MOV.U32 R10, RZ, RZ, RZ ;  /* 0x000000ffff0a7224 */ /* 0x008fe400078e00ff */
[----:B------:R-:W-:-:S07]  /*f8e0*/  IMAD.MOV.U32 R9, RZ, RZ, R8 ;  /* 0x000000ffff097224 */ /* 0x000fce00078e0008 */
.L_x_236:
[C---:B0---4-:R-:W-:Y:S01]  /*f8f0*/  LEA R11, R9.reuse, UR38, 0x2 ;  /* 0x00000026090b7c11 */ /* 0x051fe2000f8e10ff */
[----:B------:R-:W-:Y:S02]  /*f900*/  VIADD R10, R10, 0x10 ;  /* 0x000000100a0a7836 */ /* 0x000fe40000000000 */
[----:B------:R-:W-:Y:S02]  /*f910*/  VIADD R9, R9, 0xfffffff0 ;  /* 0xfffffff009097836 */ /* 0x000fe40000000000 */
[----:B------:R0:W-:Y:S01]  /*f920*/  STL [R11+0x20], RZ ;  /* 0x000020ff0b007387 */ /* 0x0001e20000100800 */
[----:B------:R-:W-:-:S03]  /*f930*/  ISETP.NE.AND P0, PT, R10, R13, PT ;  /* 0x0000000d0a00720c */ /* 0x000fc60003f05270 */
[----:B------:R0:W-:Y:S04]  /*f940*/  STL [R11+0x1c], RZ ;  /* 0x00001cff0b007387 */ /* 0x0001e80000100800 */
        /* <DEDUP_REMOVED lines=15> */
.L_x_235:
[----:B------:R-:W-:Y:S05]  /*fa40*/  BSYNC.RECONVERGENT B2 ;  /* 0x0000000000027941 */ /* 0x000fea0003800200 */
.L_x_234:
[----:B------:R-:W-:Y:S04]  /*fa50*/  BSSY.RECONVERGENT B2, `(.L_x_237) ;  /* 0x0000023000027945 */ /* 0x000fe80003800200 */
[----:B------:R-:W-:Y:S05]  /*fa60*/  @!P1 BRA `(.L_x_238) ;  /* 0x0000000000849947 */ /* 0x000fea0003800000 */
[----:B------:R-:W-:Y:S01]  /*fa70*/  ISETP.GE.U32.AND P0, PT, R12, 0x8, PT ;  /* 0x000000080c00780c */ /* 0x000fe20003f06070 */
[----:B------:R-:W-:Y:S01]  /*fa80*/  BSSY.RECONVERGENT B3, `(.L_x_239) ;  /* 0x000000d000037945 */ /* 0x000fe20003800200 */
[----:B------:R-:W-:-:S11]  /*fa90*/  ISETP.NE.AND P1, PT, R15, RZ, PT ;  /* 0x000000ff0f00720c */ /* 0x000fd60003f25270 */
[----:B------:R-:W-:Y:S05]  /*faa0*/  @!P0 BRA `(.L_x_240) ;  /* 0x0000000000288947 */ /* 0x000fea0003800000 */
[C---:B---3--:R-:W-:Y:S01]  /*fab0*/  LEA R10, R9.reuse, UR38, 0x2 ;  /* 0x00000026090a7c11 */ /* 0x048fe2000f8e10ff */
[----:B------:R-:W-:-:S04]  /*fac0*/  VIADD R9, R9, 0xfffffff8 ;  /* 0xfffffff809097836 */ /* 0x000fc80000000000 */
[----:B------:R3:W-:Y:S04]  /*fad0*/  STL [R10+0x20], RZ ;  /* 0x000020ff0a007387 */ /* 0x0007e80000100800 */
[----:B------:R3:W-:Y:S04]  /*fae0*/  STL [R10+0x1c], RZ ;  /* 0x00001cff0a007387 */ /* 0x0007e80000100800 */
[----:B------:R3:W-:Y:S04]  /*faf0*/  STL [R10+0x18], RZ ;  /* 0x000018ff0a007387 */ /* 0x0007e80000100800 */
[----:B------:R3:W-:Y:S04]  /*fb00*/  STL [R10+0x14], RZ ;  /* 0x000014ff0a007387 */ /* 0x0007e80000100800 */
[----:B------:R3:W-:Y:S04]  /*fb10*/  STL [R10+0x10], RZ ;  /* 0x000010ff0a007387 */ /* 0x0007e80000100800 */
[----:B------:R3:W-:Y:S04]  /*fb20*/  STL [R10+0xc], RZ ;  /* 0x00000cff0a007387 */ /* 0x0007e80000100800 */
[----:B------:R3:W-:Y:S04]  /*fb30*/  STL [R10+0x8], RZ ;  /* 0x000008ff0a007387 */ /* 0x0007e80000100800 */
[----:B------:R3:W-:Y:S02]  /*fb40*/  STL [R10+0x4], RZ ;  /* 0x000004ff0a007387 */ /* 0x0007e40000100800 */
.L_x_240:
[----:B------:R-:W-:Y:S05]  /*fb50*/  BSYNC.RECONVERGENT B3 ;  /* 0x0000000000037941 */ /* 0x000fea0003800200 */
.L_x_239:
[----:B------:R-:W-:Y:S05]  /*fb60*/  @!P1 BRA `(.L_x_238) ;  /* 0x0000000000449947 */ /* 0x000fea0003800000 */
[----:B------:R-:W-:Y:S02]  /*fb70*/  ISETP.GE.U32.AND P1, PT, R15, 0x4, PT ;  /* 0x000000040f00780c */ /* 0x000fe40003f26070 */
[----:B---3--:R-:W-:-:S04]  /*fb80*/  LOP3.LUT R10, R0, 0x3, RZ, 0xc0, !PT ;  /* 0x00000003000a7812 */ /* 0x008fc800078ec0ff */
[----:B------:R-:W-:-:S07]  /*fb90*/  ISETP.NE.AND P0, PT, R10, RZ, PT ;  /* 0x000000ff0a00720c */ /* 0x000fce0003f05270 */
[C---:B0---4-:R-:W-:Y:S01]  /*fba0*/  @P1 LEA R11, R9.reuse, UR38, 0x2 ;  /* 0x00000026090b1c11 */ /* 0x051fe2000f8e10ff */
[----:B------:R-:W-:-:S04]  /*fbb0*/  @P1 VIADD R9, R9, 0xfffffffc ;  /* 0xfffffffc09091836 */ /* 0x000fc80000000000 */
[----:B------:R0:W-:Y:S04]  /*fbc0*/  @P1 STL [R11+0x20], RZ ;  /* 0x000020ff0b001387 */ /* 0x0001e80000100800 */
[----:B------:R0:W-:Y:S04]  /*fbd0*/  @P1 STL [R11+0x1c], RZ ;  /* 0x00001cff0b001387 */ /* 0x0001e80000100800 */
[----:B------:R0:W-:Y:S04]  /*fbe0*/  @P1 STL [R11+0x18], RZ ;  /* 0x000018ff0b001387 */ /* 0x0001e80000100800 */
[----:B------:R0:W-:Y:S01]  /*fbf0*/  @P1 STL [R11+0x14], RZ ;  /* 0x000014ff0b001387 */ /* 0x0001e20000100800 */
[----:B------:R-:W-:Y:S05]  /*fc00*/  @!P0 BRA `(.L_x_238) ;  /* 0x00000000001c8947 */ /* 0x000fea0003800000 */
[----:B------:R-:W-:Y:S02]  /*fc10*/  LEA R9, R9, UR38, 0x2 ;  /* 0x0000002609097c11 */ /* 0x000fe4000f8e10ff */
[----:B------:R-:W-:-:S03]  /*fc20*/  ISETP.NE.AND P0, PT, R10, 0x1, PT ;  /* 0x000000010a00780c */ /* 0x000fc60003f05270 */
[----:B------:R3:W-:Y:S10]  /*fc30*/  STL [R9+0x20], RZ ;  /* 0x000020ff09007387 */ /* 0x0007f40000100800 */
[----:B---3--:R-:W-:Y:S05]  /*fc40*/  @!P0 BRA `(.L_x_238) ;  /* 0x00000000000c8947 */ /* 0x008fea0003800000 */
[----:B------:R-:W-:Y:S01]  /*fc50*/  ISETP.NE.AND P0, PT, R10, 0x2, PT ;  /* 0x000000020a00780c */ /* 0x000fe20003f05270 */
[----:B------:R3:W-:-:S12]  /*fc60*/  STL [R9+0x1c], RZ ;  /* 0x00001cff09007387 */ /* 0x0007d80000100800 */
[----:B------:R3:W-:Y:S02]  /*fc70*/  @P0 STL [R9+0x18], RZ ;  /* 0x000018ff09000387 */ /* 0x0007e40000100800 */
.L_x_238:
[----:B------:R-:W-:Y:S05]  /*fc80*/  BSYNC.RECONVERGENT B2 ;  /* 0x0000000000027941 */ /* 0x000fea0003800200 */
.L_x_237:
[----:B------:R-:W-:Y:S01]  /*fc90*/  ISETP.GE.U32.AND P0, PT, R14, 0xf, PT ;  /* 0x0000000f0e00780c */ /* 0x000fe20003f06070 */
[----:B------:R-:W-:Y:S01]  /*fca0*/  BSSY.RECONVERGENT B2, `(.L_x_241) ;  /* 0x000001c000027945 */ /* 0x000fe20003800200 */
[----:B------:R-:W-:Y:S01]  /*fcb0*/  ISETP.NE.AND P1, PT, R12, RZ, PT ;  /* 0x000000ff0c00720c */ /* 0x000fe20003f25270 */
[----:B---3--:R-:W-:-:S10]  /*fcc0*/  IMAD.MOV.U32 R9, RZ, RZ, R8 ;  /* 0x000000ffff097224 */ /* 0x008fd400078e0008 */
[----:B------:R-:W-:Y:S05]  /*fcd0*/  @!P0 BRA `(.L_x_242) ;  /* 0x0000000000608947 */ /* 0x000fea0003800000 */
[----:B------:R-:W-:Y:S01]  /*fce0*/  LOP3.LUT R13, R0, 0xfffffff0, RZ, 0xc0, !PT ;  /* 0xfffffff0000d7812 */ /* 0x000fe200078ec0ff */
[----:B------:R-:W-:Y:S02]  /*fcf0*/  IMAD.MOV.U32 R10, RZ, RZ, RZ ;  /* 0x000000ffff0a7224 */ /* 0x000fe400078e00ff */
[----:B------:R-:W-:-:S07]  /*fd00*/  IMAD.MOV.U32 R9, RZ, RZ, R8 ;  /* 0x000000ffff097224 */ /* 0x000fce00078e0008 */
.L_x_243:
[C---:B0--34-:R-:W-:Y:S01]  /*fd10*/  LEA R11, R9.reuse, UR38, 0x2 ;  /* 0x00000026090b7c11 */ /* 0x059fe2000f8e10ff */
        /* <DEDUP_REMOVED lines=18> */
[----:B------:R3:W-:Y:S01]  /*fe40*/  STL [R11+0x4], RZ ;  /* 0x000004ff0b007387 */ /* 0x0007e20000100800 */
[----:B------:R-:W-:Y:S05]  /*fe50*/  @P0 BRA `(.L_x_243) ;  /* 0xfffffffc00ac0947 */ /* 0x000fea000383ffff */
.L_x_242:
[----:B------:R-:W-:Y:S05]  /*fe60*/  BSYNC.RECONVERGENT B2 ;  /* 0x0000000000027941 */ /* 0x000fea0003800200 */
.L_x_241:
[----:B------:R-:W-:Y:S04]  /*fe70*/  BSSY.RECONVERGENT B2, `(.L_x_244) ;  /* 0x0000023000027945 */ /* 0x000fe80003800200 */
[----:B------:R-:W-:Y:S05]  /*fe80*/  @!P1 BRA `(.L_x_245) ;  /* 0x0000000000849947 */ /* 0x000fea0003800000 */
[----:B------:R-:W-:Y:S01]  /*fe90*/  ISETP.GE.U32.AND P0, PT, R12, 0x8, PT ;  /* 0x000000080c00780c */ /* 0x000fe20003f06070 */
[----:B------:R-:W-:Y:S01]  /*fea0*/  BSSY.RECONVERGENT B3, `(.L_x_246) ;  /* 0x000000d000037945 */ /* 0x000fe20003800200 */
[----:B------:R-:W-:-:S11]  /*feb0*/  ISETP.NE.AND P1, PT, R15, RZ, PT ;  /* 0x000000ff0f00720c */ /* 0x000fd60003f25270 */
[----:B------:R-:W-:Y:S05]  /*fec0*/  @!P0 BRA `(.L_x_247) ;  /* 0x0000000000288947 */ /* 0x000fea0003800000 */
[C---:B------:R-:W-:Y:S01]  /*fed0*/  LEA R10, R9.reuse, UR38, 0x2 ;  /* 0x00000026090a7c11 */ /* 0x040fe2000f8e10ff */
        /* <DEDUP_REMOVED lines=9> */
.L_x_247:
[----:B------:R-:W-:Y:S05]  /*ff70*/  BSYNC.RECONVERGENT B3 ;  /* 0x0000000000037941 */ /* 0x000fea0003800200 */
.L_x_246:
[----:B------:R-:W-:Y:S05]  /*ff80*/  @!P1 BRA `(.L_x_245) ;  /* 0x0000000000449947 */ /* 0x000fea0003800000 */
[----:B------:R-:W-:Y:S02]  /*ff90*/  ISETP.GE.U32.AND P1, PT, R15, 0x4, PT ;  /* 0x000000040f00780c */ /* 0x000fe40003f26070 */
[----:B0-----:R-:W-:-:S04]  /*ffa0*/  LOP3.LUT R10, R0, 0x3, RZ, 0xc0, !PT ;  /* 0x00000003000a7812 */ /* 0x001fc800078ec0ff */
[----:B------:R-:W-:-:S07]  /*ffb0*/  ISETP.NE.AND P0, PT, R10, RZ, PT ;  /* 0x000000ff0a00720c */ /* 0x000fce0003f05270 */
[C---:B---34-:R-:W-:Y:S01]  /*ffc0*/  @P1 LEA R11, R9.reuse, UR38, 0x2 ;  /* 0x00000026090b1c11 */ /* 0x058fe2000f8e10ff */
        /* <DEDUP_REMOVED lines=13> */
.L_x_245:
[----:B------:R-:W-:Y:S05]  /*100a0*/  BSYNC.RECONVERGENT B2 ;  /* 0x0000000000027941 */ /* 0x000fea0003800200 */
.L_x_244:
[----:B------:R-:W-:Y:S01]  /*100b0*/  ISETP.GE.U32.AND P0, PT, R14, 0xf, PT ;  /* 0x0000000f0e00780c */ /* 0x000fe20003f06070 */
[----:B------:R-:W-:Y:S01]  /*100c0*/  BSSY.RECONVERGENT B2, `(.L_x_248) ;  /* 0x000001c000027945 */ /* 0x000fe20003800200 */
[----:B------:R-:W-:Y:S01]  /*100d0*/  ISETP.NE.AND P1, PT, R12, RZ, PT ;  /* 0x000000ff0c00720c */ /* 0x000fe20003f25270 */
[----:B---3--:R-:W-:-:S10]  /*100e0*/  IMAD.MOV.U32 R9, RZ, RZ, R8 ;  /* 0x000000ffff097224 */ /* 0x008fd400078e0008 */
[----:B------:R-:W-:Y:S05]  /*100f0*/  @!P0 BRA `(.L_x_249) ;  /* 0x0000000000608947 */ /* 0x000fea0003800000 */
[----:B------:R-:W-:Y:S01]  /*10100*/  LOP3.LUT R13, R0, 0xfffffff0, RZ, 0xc0, !PT ;  /* 0xfffffff0000d7812 */ /* 0x000fe200078ec0ff */
[----:B0-----:R-:W-:Y:S02]  /*10110*/  IMAD.MOV.U32 R10, RZ, RZ, RZ ;  /* 0x000000ffff0a7224 */ /* 0x001fe400078e00ff */
[----:B------:R-:W-:-:S07]  /*10120*/  IMAD.MOV.U32 R9, RZ, RZ, R8 ;  /* 0x000000ffff097224 */ /* 0x000fce00078e0008 */
.L_x_250:
[C---:B---34-:R-:W-:Y:S01]  /*10130*/  LEA R11, R9.reuse, UR38, 0x2 ;  /* 0x00000026090b7c11 */ /* 0x058fe2000f8e10ff */
        /* <DEDUP_REMOVED lines=20> */
.L_x_249:
[----:B------:R-:W-:Y:S05]  /*10280*/  BSYNC.RECONVERGENT B2 ;  /* 0x0000000000027941 */ /* 0x000fea0003800200 */
.L_x_248:
[----:B------:R-:W-:Y:S04]  /*10290*/  BSSY.RECONVERGENT B2, `(.L_x_251) ;  /* 0x0000023000027945 */ /* 0x000fe80003800200 */
[----:B------:R-:W-:Y:S05]  /*102a0*/  @!P1 BRA `(.L_x_252) ;  /* 0x0000000000849947 */ /* 0x000fea0003800000 */
[----:B------:R-:W-:Y:S01]  /*102b0*/  ISETP.GE.U32.AND P0, PT, R12, 0x8, PT ;  /* 0x000000080c00780c */ /* 0x000fe20003f06070 */
[----:B------:R-:W-:Y:S01]  /*102c0*/  BSSY.RECONVERGENT B3, `(.L_x_253) ;  /* 0x000000d000037945 */ /* 0x000fe20003800200 */
[----:B------:R-:W-:-:S11]  /*102d0*/  ISETP.NE.AND P1, PT, R15, RZ, PT ;  /* 0x000000ff0f00720c */ /* 0x000fd60003f25270 */
[----:B------:R-:W-:Y:S05]  /*102e0*/  @!P0 BRA `(.L_x_254) ;  /* 0x0000000000288947 */ /* 0x000fea0003800000 */
[C---:B0-----:R-:W-:Y:S01]  /*102f0*/  LEA R10, R9.reuse, UR38, 0x2 ;  /* 0x00000026090a7c11 */ /* 0x041fe2000f8e10ff */
        /* <DEDUP_REMOVED lines=9> */
.L_x_254:
[----:B------:R-:W-:Y:S05]  /*10390*/  BSYNC.RECONVERGENT B3 ;  /* 0x0000000000037941 */ /* 0x000fea0003800200 */
.L_x_253:
        /* <DEDUP_REMOVED lines=18> */
.L_x_252:
[----:B------:R-:W-:Y:S05]  /*104c0*/  BSYNC.RECONVERGENT B2 ;  /* 0x0000000000027941 */ /* 0x000fea0003800200 */
.L_x_251:
        /* <DEDUP_REMOVED lines=8> */
.L_x_257:
        /* <DEDUP_REMOVED lines=21> */
.L_x_256:
[----:B------:R-:W-:Y:S05]  /*106a0*/  BSYNC.RECONVERGENT B2 ;  /* 0x0000000000027941 */ /* 0x000fea0003800200 */
.L_x_255:
        /* <DEDUP_REMOVED lines=16> */
.L_x_261:
[----:B------:R-:W-:Y:S05]  /*107b0*/  BSYNC.RECONVERGENT B3 ;  /* 0x0000000000037941 */ /* 0x000fea0003800200 */
.L_x_260:
        /* <DEDUP_REMOVED lines=18> */
.L_x_259:
[----:B------:R-:W-:Y:S05]  /*108e0*/  BSYNC.RECONVERGENT B2 ;  /* 0x0000000000027941 */ /* 0x000fea0003800200 */
.L_x_258:
        /* <DEDUP_REMOVED lines=8> */
.L_x_264:
        /* <DEDUP_REMOVED lines=21> */
.L_x_263:
[----:B------:R-:W-:Y:S05]  /*10ac0*/  BSYNC.RECONVERGENT B2 ;  /* 0x0000000000027941 */ /* 0x000fea0003800200 */
.L_x_262:
        /* <DEDUP_REMOVED lines=16> */
.L_x_268:
[----:B------:R-:W-:Y:S05]  /*10bd0*/  BSYNC.RECONVERGENT B3 ;  /* 0x0000000000037941 */ /* 0x000fea0003800200 */
.L_x_267:
        /* <DEDUP_REMOVED lines=18> */
.L_x_266:
[----:B------:R-:W-:Y:S05]  /*10d00*/  BSYNC.RECONVERGENT B2 ;  /* 0x0000000000027941 */ /* 0x000fea0003800200 */
.L_x_265:
        /* <DEDUP_REMOVED lines=8> */
.L_x_271:
        /* <DEDUP_REMOVED lines=21> */
.L_x_270:
[----:B------:R-:W-:Y:S05]  /*10ee0*/  BSYNC.RECONVERGENT B2 ;  /* 0x0000000000027941 */ /* 0x000fea0003800200 */
.L_x_269:
        /* <DEDUP_REMOVED lines=16> */
.L_x_275:
[----:B------:R-:W-:Y:S05]  /*10ff0*/  BSYNC.RECONVERGENT B3 ;  /* 0x0000000000037941 */ /* 0x000fea0003800200 */
.L_x_274:
        /* <DEDUP_REMOVED lines=18> */
.L_x_273:
[----:B------:R-:W-:Y:S05]  /*11120*/  BSYNC.RECONVERGENT B2 ;  /* 0x0000000000027941 */ /* 0x000fea0003800200 */
.L_x_272:
[----:B------:R-:W-:Y:S01]  /*11130*/  ISETP.GE.U32.AND P0, PT, R14, 0xf, PT ;  /* 0x0000000f0e00780c */ /* 0x000fe20003f06070 */
[----:B------:R-:W-:Y:S01]  /*11140*/  BSSY.RECONVERGENT B2, `(.L_x_276) ;  /* 0x000001a000027945 */ /* 0x000fe20003800200 */
[----:B------:R-:W-:-:S11]  /*11150*/  ISETP.NE.AND P1, PT, R12, RZ, PT ;  /* 0x000000ff0c00720c */ /* 0x000fd60003f25270 */
[----:B------:R-:W-:Y:S05]  /*11160*/  @!P0 BRA `(.L_x_277) ;  /* 0x00000000005c8947 */ /* 0x000fea0003800000 */
[----:B------:R-:W-:Y:S01]  /*11170*/  LOP3.LUT R14, R0, 0xfffffff0, RZ, 0xc0, !PT ;  /* 0xfffffff0000e7812 */ /* 0x000fe200078ec0ff */
[----:B---3--:R-:W-:-:S07]  /*11180*/  IMAD.MOV.U32 R9, RZ, RZ, RZ ;  /* 0x000000ffff097224 */ /* 0x008fce00078e00ff */
.L_x_278:
[C---:B0-----:R-:W-:Y:S01]  /*11190*/  LEA R10, R8.reuse, UR38, 0x2 ;  /* 0x00000026080a7c11 */ /* 0x041fe2000f8e10ff */
        /* <DEDUP_REMOVED lines=20> */
.L_x_277:
[----:B------:R-:W-:Y:S05]  /*112e0*/  BSYNC.RECONVERGENT B2 ;  /* 0x0000000000027941 */ /* 0x000fea0003800200 */
.L_x_276:
        /* <DEDUP_REMOVED lines=15> */
.L_x_280:
[----:B------:R-:W-:Y:S05]  /*113e0*/  BSYNC.RECONVERGENT B2 ;  /* 0x0000000000027941 */ /* 0x000fea0003800200 */
.L_x_279:
[----:B------:R-:W-:Y:S05]  /*113f0*/  @!P1 BRA `(.L_x_226) ;  /* 0x0000000000449947 */ /* 0x000fea0003800000 */
[----:B------:R-:W-:Y:S02]  /*11400*/  ISETP.GE.U32.AND P1, PT, R15, 0x4, PT ;  /* 0x000000040f00780c */ /* 0x000fe40003f26070 */
[----:B------:R-:W-:-:S04]  /*11410*/  LOP3.LUT R0, R0, 0x3, RZ, 0xc0, !PT ;  /* 0x0000000300007812 */ /* 0x000fc800078ec0ff */
[----:B------:R-:W-:-:S07]  /*11420*/  ISETP.NE.AND P0, PT, R0, RZ, PT ;  /* 0x000000ff0000720c */ /* 0x000fce0003f05270 */
[C---:B---3--:R-:W-:Y:S01]  /*11430*/  @P1 LEA R9, R8.reuse, UR38, 0x2 ;  /* 0x0000002608091c11 */ /* 0x048fe2000f8e10ff */
        /* <DEDUP_REMOVED lines=9> */
[----:B0-----:R-:W-:Y:S05]  /*114d0*/  @!P0 BRA `(.L_x_226) ;  /* 0x00000000000c8947 */ /* 0x001fea0003800000 */
[----:B------:R-:W-:Y:S01]  /*114e0*/  ISETP.NE.AND P0, PT, R0, 0x2, PT ;  /* 0x000000020000780c */ /* 0x000fe20003f05270 */
[----:B------:R0:W-:-:S12]  /*114f0*/  STL [R8+0xdc], RZ ;  /* 0x0000dcff08007387 */ /* 0x0001d80000100800 */
[----:B------:R0:W-:Y:S02]  /*11500*/  @P0 STL [R8+0xd8], RZ ;  /* 0x0000d8ff08000387 */ /* 0x0001e40000100800 */
.L_x_226:
[----:B------:R-:W-:Y:S05]  /*11510*/  BSYNC.RECONVERGENT B1 ;  /* 0x0000000000017941 */ /* 0x000fea0003800200 */
.L_x_225:
[----:B---3--:R-:W-:Y:S01]  /*11520*/  IMAD.MOV.U32 R9, RZ, RZ, 0x20 ;  /* 0x00000020ff097424 */ /* 0x008fe200078e00ff */
[----:B------:R-:W-:Y:S01]  /*11530*/  ISETP.GE.AND P0, PT, R3, RZ, PT ;  /* 0x000000ff0300720c */ /* 0x000fe20003f06270 */
[----:B0---4-:R-:W-:Y:S01]  /*11540*/  IMAD.MOV.U32 R11, RZ, RZ, 0x1 ;  /* 0x00000001ff0b7424 */ /* 0x011fe200078e00ff */
[----:B------:R-:W-:Y:S01]  /*11550*/  BSSY.RECONVERGENT B2, `(.L_x_281) ;  /* 0x0000086000027945 */ /* 0x000fe20003800200 */
[----:B------:R-:W-:-:S03]  /*11560*/  IMAD R0, R2, R9, UR38 ;  /* 0x0000002602007e24 */ /* 0x000fc6000f8e0209 */
[----:B------:R-:W-:Y:S01]  /*11570*/  BSSY.RELIABLE B1, `(.L_x_282) ;  /* 0x0000080000017945 */ /* 0x000fe20003800100 */
[C---:B------:R-:W-:Y:S02]  /*11580*/  VIADD R9, R3.reuse, 0x1 ;  /* 0x0000000103097836 */ /* 0x040fe40000000000 */
[----:B------:R-:W-:-:S05]  /*11590*/  IMAD R0, R3, 0x4, R0 ;  /* 0x0000000403007824 */ /* 0x000fca00078e0200 */
[----:B------:R0:W-:Y:S01]  /*115a0*/  STL [R0], R11 ;  /* 0x0000000b00007387 */ /* 0x0001e20000100800 */
[----:B------:R-:W-:Y:S05]  /*115b0*/  @!P0 BRA `(.L_x_283) ;  /* 0x0000000400ec8947 */ /* 0x000fea0003800000 */
[----:B------:R-:W-:Y:S01]  /*115c0*/  BSSY.RECONVERGENT B3, `(.L_x_284) ;  /* 0x0000008000037945 */ /* 0x000fe20003800200 */
[----:B0-----:R-:W-:-:S07]  /*115d0*/  IMAD.MOV.U32 R0, RZ, RZ, RZ ;  /* 0x000000ffff007224 */ /* 0x001fce00078e00ff */
.L_x_285:
[----:B------:R-:W-:-:S06]  /*115e0*/  LEA R2, R0, UR38, 0x2 ;  /* 0x0000002600027c11 */ /* 0x000fcc000f8e10ff */
[----:B------:R-:W3:Y:S01]  /*115f0*/  LDL R2, [R2] ;  /* 0x0000000002027983 */ /* 0x000ee20000100800 */
[C---:B------:R-:W-:Y:S01]  /*11600*/  ISETP.LT.AND P1, PT, R0.reuse, R3, PT ;  /* 0x000000030000720c */ /* 0x040fe20003f21270 */
[----:B------:R-:W-:Y:S01]  /*11610*/  VIADD R0, R0, 0x1 ;  /* 0x0000000100007836 */ /* 0x000fe20000000000 */
[----:B---3--:R-:W-:-:S13]  /*11620*/  ISETP.NE.AND P0, PT, R2, RZ, PT ;  /* 0x000000ff0200720c */ /* 0x008fda0003f05270 */
[----:B------:R-:W-:Y:S05]  /*11630*/  @!P0 BRA P1, `(.L_x_285) ;  /* 0xfffffffc00e88947 */ /* 0x000fea000083ffff */
[----:B------:R-:W-:Y:S05]  /*11640*/  BSYNC.RECONVERGENT B3 ;  /* 0x0000000000037941 */ /* 0x000fea0003800200 */
.L_x_284:
[----:B------:R-:W-:-:S13]  /*11650*/  ISETP.NE.AND P0, PT, R2, RZ, PT ;  /* 0x000000ff0200720c */ /* 0x000fda0003f05270 */
[----:B------:R-:W-:Y:S05]  /*11660*/  @P0 BREAK.RELIABLE B1 ;  /* 0x0000000000010942 */ /* 0x000fea0003800100 */
[----:B------:R-:W-:Y:S05]  /*11670*/  @P0 BRA `(.L_x_286) ;  /* 0x0000000400cc0947 */ /* 0x000fea0003800000 */
[----:B------:R-:W-:Y:S01]  /*11680*/  BSSY.RECONVERGENT B3, `(.L_x_287) ;  /* 0x000000c000037945 */ /* 0x000fe20003800200 */
[----:B------:R-:W-:-:S07]  /*11690*/  IMAD.MOV.U32 R0, RZ, RZ, RZ ;  /* 0x000000ffff007224 */ /* 0x000fce00078e00ff */
.L_x_288:
[----:B------:R-:W-:-:S06]  /*116a0*/  LEA R2, R0, UR38, 0x2 ;  /* 0x0000002600027c11 */ /* 0x000fcc000f8e10ff */
[----:B------:R-:W3:Y:S01]  /*116b0*/  LDL R2, [R2+0x20] ;  /* 0x0000200002027983 */ /* 0x000ee20000100800 */
[----:B------:R-:W-:Y:S02]  /*116c0*/  PLOP3.LUT P0, PT, PT, PT, PT, 0x80, 0x8 ;  /* 0x000000000008781c */ /* 0x000fe40003f0f070 */
[----:B------:R-:W-:Y:S02]  /*116d0*/  ISETP.LT.AND P3, PT, R0, R3, PT ;  /* 0x000000030000720c */ /* 0x000fe40003f61270 */
[----:B---3--:R-:W-:-:S13]  /*116e0*/  ISETP.NE.AND P2, PT, R2, RZ, PT ;  /* 0x000000ff0200720c */ /* 0x008fda0003f45270 */
[----:B------:R-:W-:-:S05]  /*116f0*/  @P2 VIADD R8, R0, 0xfffffffe ;  /* 0xfffffffe00082836 */ /* 0x000fca0000000000 */
[----:B------:R-:W-:-:S04]  /*11700*/  @P2 ISETP.NE.AND P1, PT, R8, R3, PT ;  /* 0x000000030800220c */ /* 0x000fc80003f25270 */
[C---:B------:R-:W-:Y:S01]  /*11710*/  @P2 ISETP.NE.AND P0, PT, R0.reuse, R3, P1 ;  /* 0x000000030000220c */ /* 0x040fe20000f05270 */
[----:B------:R-:W-:-:S12]  /*11720*/  VIADD R0, R0, 0x1 ;  /* 0x0000000100007836 */ /* 0x000fd80000000000 */
[----:B------:R-:W-:Y:S05]  /*11730*/  @P0 BRA P3, `(.L_x_288) ;  /* 0xfffffffc00d80947 */ /* 0x000fea000183ffff */
[----:B------:R-:W-:Y:S05]  /*11740*/  BSYNC.RECONVERGENT B3 ;  /* 0x0000000000037941 */ /* 0x000fea0003800200 */
.L_x_287:
[----:B------:R-:W-:Y:S05]  /*11750*/  @!P0 BREAK.RELIABLE B1 ;  /* 0x0000000000018942 */ /* 0x000fea0003800100 */
[----:B------:R-:W-:Y:S05]  /*11760*/  @!P0 BRA `(.L_x_286) ;  /* 0x0000000400908947 */ /* 0x000fea0003800000 */
[----:B------:R-:W-:Y:S01]  /*11770*/  BSSY.RECONVERGENT B3, `(.L_x_289) ;  /* 0x000000d000037945 */ /* 0x000fe20003800200 */
[----:B------:R-:W-:-:S07]  /*11780*/  IMAD.MOV.U32 R0, RZ, RZ, RZ ;  /* 0x000000ffff007224 */ /* 0x000fce00078e00ff */
.L_x_290:
[----:B------:R-:W-:-:S06]  /*11790*/  LEA R2, R0, UR38, 0x2 ;  /* 0x0000002600027c11 */ /* 0x000fcc000f8e10ff */
[----:B------:R-:W3:Y:S01]  /*117a0*/  LDL R2, [R2+0x40] ;  /* 0x0000400002027983 */ /* 0x000ee20000100800 */
[C---:B------:R-:W-:Y:S01]  /*117b0*/  VIADD R8, R0.reuse, 0x1 ;  /* 0x0000000100087836 */ /* 0x040fe20000000000 */
[----:B------:R-:W-:Y:S02]  /*117c0*/  PLOP3.LUT P0, PT, PT, PT, PT, 0x80, 0x8 ;  /* 0x000000000008781c */ /* 0x000fe40003f0f070 */
[----:B------:R-:W-:Y:S02]  /*117d0*/  ISETP.LT.AND P3, PT, R0, R3, PT ;  /* 0x000000030000720c */ /* 0x000fe40003f61270 */
[----:B---3--:R-:W-:-:S13]  /*117e0*/  ISETP.NE.AND P2, PT, R2, RZ, PT ;  /* 0x000000ff0200720c */ /* 0x008fda0003f45270 */
[----:B------:R-:W-:Y:S02]  /*117f0*/  @P2 VIADD R10, R0, 0xfffffffd ;  /* 0xfffffffd000a2836 */ /* 0x000fe40000000000 */
[----:B------:R-:W-:-:S03]  /*11800*/  IMAD.MOV.U32 R0, RZ, RZ, R8 ;  /* 0x000000ffff007224 */ /* 0x000fc600078e0008 */
[----:B------:R-:W-:-:S04]  /*11810*/  @P2 ISETP.NE.AND P1, PT, R10, R3, PT ;  /* 0x000000030a00220c */ /* 0x000fc80003f25270 */
[----:B------:R-:W-:-:S13]  /*11820*/  @P2 ISETP.NE.AND P0, PT, R8, R3, P1 ;  /* 0x000000030800220c */ /* 0x000fda0000f05270 */
[----:B------:R-:W-:Y:S05]  /*11830*/  @P0 BRA P3, `(.L_x_290) ;  /* 0xfffffffc00d40947 */ /* 0x000fea000183ffff */
[----:B------:R-:W-:Y:S05]  /*11840*/  BSYNC.RECONVERGENT B3 ;  /* 0x0000000000037941 */ /* 0x000fea0003800200 */
.L_x_289:
[----:B------:R-:W-:Y:S05]  /*11850*/  @!P0 BREAK.RELIABLE B1 ;  /* 0x0000000000018942 */ /* 0x000fea0003800100 */
[----:B------:R-:W-:Y:S05]  /*11860*/  @!P0 BRA `(.L_x_286) ;  /* 0x0000000400508947 */ /* 0x000fea0003800000 */
[----:B------:R-:W-:Y:S01]  /*11870*/  BSSY.RECONVERGENT B3, `(.L_x_291) ;  /* 0x000000d000037945 */ /* 0x000fe20003800200 */
[----:B------:R-:W-:-:S07]  /*11880*/  IMAD.MOV.U32 R0, RZ, RZ, RZ ;  /* 0x000000ffff007224 */ /* 0x000fce00078e00ff */
.L_x_292:
[----:B------:R-:W-:-:S06]  /*11890*/  LEA R2, R0, UR38, 0x2 ;  /* 0x0000002600027c11 */ /* 0x000fcc000f8e10ff */
[----:B------:R-:W3:Y:S01]  /*118a0*/  LDL R2, [R2+0x60] ;  /* 0x0000600002027983 */ /* 0x000ee20000100800 */
[----:B------:R-:W-:Y:S02]  /*118b0*/  PLOP3.LUT P0, PT, PT, PT, PT, 0x80, 0x8 ;  /* 0x000000000008781c */ /* 0x000fe40003f0f070 */
[----:B------:R-:W-:Y:S02]  /*118c0*/  ISETP.LT.AND P3, PT, R0, R3, PT ;  /* 0x000000030000720c */ /* 0x000fe40003f61270 */
[----:B---3--:R-:W-:-:S13]  /*118d0*/  ISETP.NE.AND P2, PT, R2, RZ, PT ;  /* 0x000000ff0200720c */ /* 0x008fda0003f45270 */
[C---:B------:R-:W-:Y:S02]  /*118e0*/  @P2 VIADD R10, R0.reuse, 0xfffffffc ;  /* 0xfffffffc000a2836 */ /* 0x040fe40000000000 */
[C---:B------:R-:W-:Y:S02]  /*118f0*/  @P2 VIADD R8, R0.reuse, 0x2 ;  /* 0x0000000200082836 */ /* 0x040fe40000000000 */
[----:B------:R-:W-:Y:S01]  /*11900*/  VIADD R0, R0, 0x1 ;  /* 0x0000000100007836 */ /* 0x000fe20000000000 */
[----:B------:R-:W-:-:S04]  /*11910*/  @P2 ISETP.NE.AND P1, PT, R10, R3, PT ;  /* 0x000000030a00220c */ /* 0x000fc80003f25270 */
[----:B------:R-:W-:-:S13]  /*11920*/  @P2 ISETP.NE.AND P0, PT, R8, R3, P1 ;  /* 0x000000030800220c */ /* 0x000fda0000f05270 */
[----:B------:R-:W-:Y:S05]  /*11930*/  @P0 BRA P3, `(.L_x_292) ;  /* 0xfffffffc00d40947 */ /* 0x000fea000183ffff */
[----:B------:R-:W-:Y:S05]  /*11940*/  BSYNC.RECONVERGENT B3 ;  /* 0x0000000000037941 */ /* 0x000fea0003800200 */
.L_x_291:
[----:B------:R-:W-:Y:S05]  /*11950*/  @!P0 BREAK.RELIABLE B1 ;  /* 0x0000000000018942 */ /* 0x000fea0003800100 */
[----:B------:R-:W-:Y:S05]  /*11960*/  @!P0 BRA `(.L_x_286) ;  /* 0x0000000400108947 */ /* 0x000fea0003800000 */
[----:B------:R-:W-:Y:S01]  /*11970*/  BSSY.RECONVERGENT B3, `(.L_x_293) ;  /* 0x000000d000037945 */ /* 0x000fe20003800200 */
[----:B------:R-:W-:-:S07]  /*11980*/  IMAD.MOV.U32 R0, RZ, RZ, RZ ;  /* 0x000000ffff007224 */ /* 0x000fce00078e00ff */
.L_x_294:
        /* <DEDUP_REMOVED lines=12> */
.L_x_293:
[----:B------:R-:W-:Y:S05]  /*11a50*/  @!P0 BREAK.RELIABLE B1 ;  /* 0x0000000000018942 */ /* 0x000fea0003800100 */
[----:B------:R-:W-:Y:S05]  /*11a60*/  @!P0 BRA `(.L_x_286) ;  /* 0x0000000000d08947 */ /* 0x000fea0003800000 */
[----:B------:R-:W-:Y:S01]  /*11a70*/  BSSY.RECONVERGENT B3, `(.L_x_295) ;  /* 0x000000d000037945 */ /* 0x000fe20003800200 */
[----:B------:R-:W-:-:S07]  /*11a80*/  IMAD.MOV.U32 R0, RZ, RZ, RZ ;  /* 0x000000ffff007224 */ /* 0x000fce00078e00ff */
.L_x_296:
        /* <DEDUP_REMOVED lines=12> */
.L_x_295:
[----:B------:R-:W-:Y:S05]  /*11b50*/  @!P0 BREAK.RELIABLE B1 ;  /* 0x0000000000018942 */ /* 0x000fea0003800100 */
[----:B------:R-:W-:Y:S05]  /*11b60*/  @!P0 BRA `(.L_x_286) ;  /* 0x0000000000908947 */ /* 0x000fea0003800000 */
[----:B------:R-:W-:Y:S01]  /*11b70*/  BSSY.RECONVERGENT B3, `(.L_x_297) ;  /* 0x000000d000037945 */ /* 0x000fe20003800200 */
[----:B------:R-:W-:-:S07]  /*11b80*/  IMAD.MOV.U32 R0, RZ, RZ, RZ ;  /* 0x000000ffff007224 */ /* 0x000fce00078e00ff */
.L_x_298:
        /* <DEDUP_REMOVED lines=12> */
.L_x_297:
[----:B------:R-:W-:Y:S05]  /*11c50*/  @!P0 BREAK.RELIABLE B1 ;  /* 0x0000000000018942 */ /* 0x000fea0003800100 */
[----:B------:R-:W-:Y:S05]  /*11c60*/  @!P0 BRA `(.L_x_286) ;  /* 0x0000000000508947 */ /* 0x000fea0003800000 */
[----:B------:R-:W-:Y:S01]  /*11c70*/  BSSY.RECONVERGENT B3, `(.L_x_299) ;  /* 0x000000d000037945 */ /* 0x000fe20003800200 */
[----:B------:R-:W-:-:S07]  /*11c80*/  IMAD.MOV.U32 R0, RZ, RZ, RZ ;  /* 0x000000ffff007224 */ /* 0x000fce00078e00ff */
.L_x_300:
        /* <DEDUP_REMOVED lines=12> */
.L_x_299:
[----:B------:R-:W-:Y:S05]  /*11d50*/  @!P0 BREAK.RELIABLE B1 ;  /* 0x0000000000018942 */ /* 0x000fea0003800100 */
[----:B------:R-:W-:Y:S05]  /*11d60*/  @!P0 BRA `(.L_x_286) ;  /* 0x0000000000108947 */ /* 0x000fea0003800000 */
.L_x_283:
[----:B------:R-:W-:Y:S05]  /*11d70*/  BSYNC.RELIABLE B1 ;  /* 0x0000000000017941 */ /* 0x000fea0003800100 */
.L_x_282:
[----:B------:R-:W-:Y:S02]  /*11d80*/  IMAD.MOV.U32 R8, RZ, RZ, RZ ;  /* 0x000000ffff087224 */ /* 0x000fe400078e00ff */
[----:B------:R-:W-:-:S03]  /*11d90*/  IMAD.MOV.U32 R6, RZ, RZ, R7 ;  /* 0x000000ffff067224 */ /* 0x000fc600078e0007 */
[----:B------:R3:W-:Y:S04]  /*11da0*/  STL.64 [R5], R8 ;  /* 0x0000000805007387 */ /* 0x0007e80000100a00 */
.L_x_286:
[----:B------:R-:W-:Y:S05]  /*11db0*/  BSYNC.RECONVERGENT B2 ;  /* 0x0000000000027941 */ /* 0x000fea0003800200 */
.L_x_281:
[----:B------:R-:W-:Y:S01]  /*11dc0*/  ISETP.GE.AND P0, PT, R3, RZ, PT ;  /* 0x000000ff0300720c */ /* 0x000fe20003f06270 */
[----:B------:R-:W-:Y:S04]  /*11dd0*/  BSSY.RECONVERGENT B2, `(.L_x_301) ;  /* 0x0000089000027945 */ /* 0x000fe80003800200 */
[----:B------:R-:W-:Y:S01]  /*11de0*/  BSSY.RELIABLE B1, `(.L_x_302) ;  /* 0x0000083000017945 */ /* 0x000fe20003800100 */
[----:B------:R-:W-:-:S13]  /*11df0*/  ISETP.EQ.OR P0, PT, R9, RZ, !P0 ;  /* 0x000000ff0900720c */ /* 0x000fda0004702670 */
[----:B------:R-:W-:Y:S05]  /*11e00*/  @P0 BRA `(.L_x_303) ;  /* 0x0000000800000947 */ /* 0x000fea0003800000 */
[----:B------:R-:W-:Y:S01]  /*11e10*/  BSSY.RECONVERGENT B3, `(.L_x_304) ;  /* 0x000000c000037945 */ /* 0x000fe20003800200 */
[----:B---3--:R-:W-:Y:S02]  /*11e20*/  VIADD R5, R3, 0x2 ;  /* 0x0000000203057836 */ /* 0x008fe40000000000 */
[----:B0-----:R-:W-:-:S07]  /*11e30*/  IMAD.MOV.U32 R0, RZ, RZ, RZ ;  /* 0x000000ffff007224 */ /* 0x001fce00078e00ff */
.L_x_305:
[----:B------:R-:W-:-:S06]  /*11e40*/  LEA R2, R0, UR38, 0x2 ;  /* 0x0000002600027c11 */ /* 0x000fcc000f8e10ff */
[----:B------:R-:W3:Y:S01]  /*11e50*/  LDL R2, [R2] ;  /* 0x0000000002027983 */ /* 0x000ee20000100800 */
[----:B------:R-:W-:Y:S02]  /*11e60*/  PLOP3.LUT P0, PT, PT, PT, PT, 0x80, 0x8 ;  /* 0x000000000008781c */ /* 0x000fe40003f0f070 */
[----:B------:R-:W-:Y:S02]  /*11e70*/  ISETP.LT.AND P3, PT, R0, R3, PT ;  /* 0x000000030000720c */ /* 0x000fe40003f61270 */
[----:B---3--:R-:W-:-:S13]  /*11e80*/  ISETP.NE.AND P2, PT, R2, RZ, PT ;  /* 0x000000ff0200720c */ /* 0x008fda0003f45270 */
[----:B------:R-:W-:-:S04]  /*11e90*/  @P2 ISETP.NE.AND P1, PT, R3, R0, PT ;  /* 0x000000000300220c */ /* 0x000fc80003f25270 */
[C---:B------:R-:W-:Y:S01]  /*11ea0*/  @P2 ISETP.NE.AND P0, PT, R0.reuse, R5, P1 ;  /* 0x000000050000220c */ /* 0x040fe20000f05270 */
[----:B------:R-:W-:-:S12]  /*11eb0*/  VIADD R0, R0, 0x1 ;  /* 0x0000000100007836 */ /* 0x000fd80000000000 */
[----:B------:R-:W-:Y:S05]  /*11ec0*/  @P0 BRA P3, `(.L_x_305) ;  /* 0xfffffffc00dc0947 */ /* 0x000fea000183ffff */
[----:B------:R-:W-:Y:S05]  /*11ed0*/  BSYNC.RECONVERGENT B3 ;  /* 0x0000000000037941 */ /* 0x000fea0003800200 */
.L_x_304:
[----:B------:R-:W-:Y:S05]  /*11ee0*/  @!P0 BREAK.RELIABLE B1 ;  /* 0x0000000000018942 */ /* 0x000fea0003800100 */
[----:B------:R-:W-:Y:S05]  /*11ef0*/  @!P0 BRA `(.L_x_306) ;  /* 0x0000000400d88947 */ /* 0x000fea0003800000 */
[----:B------:R-:W-:Y:S01]  /*11f00*/  BSSY.RECONVERGENT B3, `(.L_x_307) ;  /* 0x0000008000037945 */ /* 0x000fe20003800200 */
[----:B------:R-:W-:-:S07]  /*11f10*/  IMAD.MOV.U32 R0, RZ, RZ, RZ ;  /* 0x000000ffff007224 */ /* 0x000fce00078e00ff */
.L_x_308:
[----:B------:R-:W-:-:S06]  /*11f20*/  LEA R2, R0, UR38, 0x2 ;  /* 0x0000002600027c11 */ /* 0x000fcc000f8e10ff */
[----:B------:R-:W3:Y:S01]  /*11f30*/  LDL R2, [R2+0x20] ;  /* 0x0000200002027983 */ /* 0x000ee20000100800 */
[C---:B------:R-:W-:Y:S01]  /*11f40*/  ISETP.LT.AND P1, PT, R0.reuse, R3, PT ;  /* 0x000000030000720c */ /* 0x040fe20003f21270 */
[----:B------:R-:W-:Y:S01]  /*11f50*/  VIADD R0, R0, 0x1 ;  /* 0x0000000100007836 */ /* 0x000fe20000000000 */
[----:B---3--:R-:W-:-:S13]  /*11f60*/  ISETP.NE.AND P0, PT, R2, RZ, PT ;  /* 0x000000ff0200720c */ /* 0x008fda0003f05270 */
[----:B------:R-:W-:Y:S05]  /*11f70*/  @!P0 BRA P1, `(.L_x_308) ;  /* 0xfffffffc00e88947 */ /* 0x000fea000083ffff */
[----:B------:R-:W-:Y:S05]  /*11f80*/  BSYNC.RECONVERGENT B3 ;  /* 0x0000000000037941 */ /* 0x000fea0003800200 */
.L_x_307:
[----:B------:R-:W-:-:S13]  /*11f90*/  ISETP.NE.AND P0, PT, R2, RZ, PT ;  /* 0x000000ff0200720c */ /* 0x000fda0003f05270 */
[----:B------:R-:W-:Y:S05]  /*11fa0*/  @P0 BREAK.RELIABLE B1 ;  /* 0x0000000000010942 */ /* 0x000fea0003800100 */
[----:B------:R-:W-:Y:S05]  /*11fb0*/  @P0 BRA `(.L_x_306) ;  /* 0x0000000400a80947 */ /* 0x000fea0003800000 */
[----:B------:R-:W-:Y:S01]  /*11fc0*/  BSSY.RECONVERGENT B3, `(.L_x_309) ;  /* 0x000000d000037945 */ /* 0x000fe20003800200 */
[----:B------:R-:W-:-:S07]  /*11fd0*/  IMAD.MOV.U32 R0, RZ, RZ, RZ ;  /* 0x000000ffff007224 */ /* 0x000fce00078e00ff */
.L_x_310:
[----:B------:R-:W-:-:S06]  /*11fe0*/  LEA R2, R0, UR38, 0x2 ;  /* 0x0000002600027c11 */ /* 0x000fcc000f8e10ff */
[----:B------:R-:W3:Y:S01]  /*11ff0*/  LDL R2, [R2+0x40] ;  /* 0x0000400002027983 */ /* 0x000ee20000100800 */
[----:B------:R-:W-:Y:S02]  /*12000*/  PLOP3.LUT P0, PT, PT, PT, PT, 0x80, 0x8 ;  /* 0x000000000008781c */ /* 0x000fe40003f0f070 */
[----:B------:R-:W-:Y:S02]  /*12010*/  ISETP.LT.AND P3, PT, R0, R3, PT ;  /* 0x000000030000720c */ /* 0x000fe40003f61270 */
[----:B---3--:R-:W-:-:S13]  /*12020*/  ISETP.NE.AND P2, PT, R2, RZ, PT ;  /* 0x000000ff0200720c */ /* 0x008fda0003f45270 */
[----:B------:R-:W-:Y:S01]  /*12030*/  @P2 IMAD.MOV R8, RZ, RZ, -R3 ;  /* 0x000000ffff082224 */ /* 0x000fe200078e0a03 */
[----:B------:R-:W-:-:S04]  /*12040*/  @P2 IADD3 R5, PT, PT, -R0, 0x2, RZ ;  /* 0x0000000200052810 */ /* 0x000fc80007ffe1ff */
[----:B------:R-:W-:-:S04]  /*12050*/  @P2 ISETP.NE.AND P1, PT, R5, R8, PT ;  /* 0x000000080500220c */ /* 0x000fc80003f25270 */
[C---:B------:R-:W-:Y:S01]  /*12060*/  @P2 ISETP.NE.AND P0, PT, R0.reuse, R3, P1 ;  /* 0x000000030000220c */ /* 0x040fe20000f05270 */
[----:B------:R-:W-:-:S12]  /*12070*/  VIADD R0, R0, 0x1 ;  /* 0x0000000100007836 */ /* 0x000fd80000000000 */
[----:B------:R-:W-:Y:S05]  /*12080*/  @P0 BRA P3, `(.L_x_310) ;  /* 0xfffffffc00d40947 */ /* 0x000fea000183ffff */
[----:B------:R-:W-:Y:S05]  /*12090*/  BSYNC.RECONVERGENT B3 ;  /* 0x0000000000037941 */ /* 0x000fea0003800200 */
.L_x_309:
[----:B------:R-:W-:Y:S05]  /*120a0*/  @!P0 BREAK.RELIABLE B1 ;  /* 0x0000000000018942 */ /* 0x000fea0003800100 */
[----:B------:R-:W-:Y:S05]  /*120b0*/  @!P0 BRA `(.L_x_306) ;  /* 0x0000000400688947 */ /* 0x000fea0003800000 */
[----:B------:R-:W-:Y:S01]  /*120c0*/  BSSY.RECONVERGENT B3, `(.L_x_311) ;  /* 0x000000e000037945 */ /* 0x000fe20003800200 */
[----:B------:R-:W-:-:S07]  /*120d0*/  IMAD.MOV.U32 R0, RZ, RZ, RZ ;  /* 0x000000ffff007224 */ /* 0x000fce00078e00ff */
.L_x_312:
[----:B------:R-:W-:-:S06]  /*120e0*/  LEA R2, R0, UR38, 0x2 ;  /* 0x0000002600027c11 */ /* 0x000fcc000f8e10ff */
[----:B------:R-:W3:Y:S01]  /*120f0*/  LDL R2, [R2+0x60] ;  /* 0x0000600002027983 */ /* 0x000ee20000100800 */
[C---:B------:R-:W-:Y:S01]  /*12100*/  VIADD R8, R0.reuse, 0x1 ;  /* 0x0000000100087836 */ /* 0x040fe20000000000 */
[----:B------:R-:W-:Y:S02]  /*12110*/  PLOP3.LUT P0, PT, PT, PT, PT, 0x80, 0x8 ;  /* 0x000000000008781c */ /* 0x000fe40003f0f070 */
[----:B------:R-:W-:Y:S02]  /*12120*/  ISETP.LT.AND P3, PT, R0, R3, PT ;  /* 0x000000030000720c */ /* 0x000fe40003f61270 */
[----:B---3--:R-:W-:-:S13]  /*12130*/  ISETP.NE.AND P2, PT, R2, RZ, PT ;  /* 0x000000ff0200720c */ /* 0x008fda0003f45270 */
[----:B------:R-:W-:Y:S01]  /*12140*/  @P2 IMAD.MOV R10, RZ, RZ, -R3 ;  /* 0x000000ffff0a2224 */ /* 0x000fe200078e0a03 */
[----:B------:R-:W-:Y:S01]  /*12150*/  @P2 IADD3 R5, PT, PT, -R0, 0x3, RZ ;  /* 0x0000000300052810 */ /* 0x000fe20007ffe1ff */
[----:B------:R-:W-:-:S03]  /*12160*/  IMAD.MOV.U32 R0, RZ, RZ, R8 ;  /* 0x000000ffff007224 */ /* 0x000fc600078e0008 */
[----:B------:R-:W-:-:S04]  /*12170*/  @P2 ISETP.NE.AND P1, PT, R5, R10, PT ;  /* 0x0000000a0500220c */ /* 0x000fc80003f25270 */
[----:B------:R-:W-:-:S13]  /*12180*/  @P2 ISETP.NE.AND P0, PT, R8, R3, P1 ;  /* 0x000000030800220c */ /* 0x000fda0000f05270 */
[----:B------:R-:W-:Y:S05]  /*12190*/  @P0 BRA P3, `(.L_x_312) ;  /* 0xfffffffc00d00947 */ /* 0x000fea000183ffff */
[----:B------:R-:W-:Y:S05]  /*121a0*/  BSYNC.RECONVERGENT B3 ;  /* 0x0000000000037941 */ /* 0x000fea0003800200 */
.L_x_311:
[----:B------:R-:W-:Y:S05]  /*121b0*/  @!P0 BREAK.RELIABLE B1 ;  /* 0x0000000000018942 */ /* 0x000fea0003800100 */
[----:B------:R-:W-:Y:S05]  /*121c0*/  @!P0 BRA `(.L_x_306) ;  /* 0x0000000400248947 */ /* 0x000fea0003800000 */
[----:B------:R-:W-:Y:S01]  /*121d0*/  BSSY.RECONVERGENT B3, `(.L_x_313) ;  /* 0x000000e000037945 */ /* 0x000fe20003800200 */
[----:B------:R-:W-:-:S07]  /*121e0*/  IMAD.MOV.U32 R0, RZ, RZ, RZ ;  /* 0x000000ffff007224 */ /* 0x000fce00078e00ff */
.L_x_314:
[----:B------:R-:W-:-:S06]  /*121f0*/  LEA R2, R0, UR38, 0x2 ;  /* 0x0000002600027c11 */ /* 0x000fcc000f8e10ff */
[----:B------:R-:W3:Y:S01]  /*12200*/  LDL R2, [R2+0x80] ;  /* 0x0000800002027983 */ /* 0x000ee20000100800 */
[----:B------:R-:W-:Y:S02]  /*12210*/  PLOP3.LUT P0, PT, PT, PT, PT, 0x80, 0x8 ;  /* 0x000000000008781c */ /* 0x000fe40003f0f070 */
[----:B------:R-:W-:Y:S02]  /*12220*/  ISETP.LT.AND P3, PT, R0, R3, PT ;  /* 0x000000030000720c */ /* 0x000fe40003f61270 */
[----:B---3--:R-:W-:-:S13]  /*12230*/  ISETP.NE.AND P2, PT, R2, RZ, PT ;  /* 0x000000ff0200720c */ /* 0x008fda0003f45270 */
[----:B------:R-:W-:Y:S01]  /*12240*/  @P2 IMAD.MOV R10, RZ, RZ, -R3 ;  /* 0x000000ffff0a2224 */ /* 0x000fe200078e0a03 */
[C---:B------:R-:W-:Y:S01]  /*12250*/  @P2 IADD3 R5, PT, PT, -R0.reuse, 0x4, RZ ;  /* 0x0000000400052810 */ /* 0x040fe20007ffe1ff */
[C---:B------:R-:W-:Y:S02]  /*12260*/  @P2 VIADD R8, R0.reuse, 0x2 ;  /* 0x0000000200082836 */ /* 0x040fe40000000000 */
[----:B------:R-:W-:Y:S01]  /*12270*/  VIADD R0, R0, 0x1 ;  /* 0x0000000100007836 */ /* 0x000fe20000000000 */
[----:B------:R-:W-:-:S04]  /*12280*/  @P2 ISETP.NE.AND P1, PT, R5, R10, PT ;  /* 0x0000000a0500220c */ /* 0x000fc80003f25270 */
[----:B------:R-:W-:-:S13]  /*12290*/  @P2 ISETP.NE.AND P0, PT, R8, R3, P1 ;  /* 0x000000030800220c */ /* 0x000fda0000f05270 */
[----:B------:R-:W-:Y:S05]  /*122a0*/  @P0 BRA P3, `(.L_x_314) ;  /* 0xfffffffc00d00947 */ /* 0x000fea000183ffff */
[----:B------:R-:W-:Y:S05]  /*122b0*/  BSYNC.RECONVERGENT B3 ;  /* 0x0000000000037941 */ /* 0x000fea0003800200 */
.L_x_313:
[----:B------:R-:W-:Y:S05]  /*122c0*/  @!P0 BREAK.RELIABLE B1 ;  /* 0x0000000000018942 */ /* 0x000fea0003800100 */
[----:B------:R-:W-:Y:S05]  /*122d0*/  @!P0 BRA `(.L_x_306) ;  /* 0x0000000000e08947 */ /* 0x000fea0003800000 */
[----:B------:R-:W-:Y:S01]  /*122e0*/  BSSY.RECONVERGENT B3, `(.L_x_315) ;  /* 0x000000e000037945 */ /* 0x000fe20003800200 */
[----:B------:R-:W-:-:S07]  /*122f0*/  IMAD.MOV.U32 R0, RZ, RZ, RZ ;  /* 0x000000ffff007224 */ /* 0x000fce00078e00ff */
.L_x_316:
        /* <DEDUP_REMOVED lines=13> */
.L_x_315:
[----:B------:R-:W-:Y:S05]  /*123d0*/  @!P0 BREAK.RELIABLE B1 ;  /* 0x0000000000018942 */ /* 0x000fea0003800100 */
[----:B------:R-:W-:Y:S05]  /*123e0*/  @!P0 BRA `(.L_x_306) ;  /* 0x00000000009c8947 */ /* 0x000fea0003800000 */
[----:B------:R-:W-:Y:S01]  /*123f0*/  BSSY.RECONVERGENT B3, `(.L_x_317) ;  /* 0x000000e000037945 */ /* 0x000fe20003800200 */
[----:B------:R-:W-:-:S07]  /*12400*/  IMAD.MOV.U32 R0, RZ, RZ, RZ ;  /* 0x000000ffff007224 */ /* 0x000fce00078e00ff */
.L_x_318:
        /* <DEDUP_REMOVED lines=13> */
.L_x_317:
[----:B------:R-:W-:Y:S05]  /*124e0*/  @!P0 BREAK.RELIABLE B1 ;  /* 0x0000000000018942 */ /* 0x000fea0003800100 */
[----:B------:R-:W-:Y:S05]  /*124f0*/  @!P0 BRA `(.L_x_306) ;  /* 0x0000000000588947 */ /* 0x000fea0003800000 */
[----:B------:R-:W-:Y:S01]  /*12500*/  BSSY.RECONVERGENT B3, `(.L_x_319) ;  /* 0x000000e000037945 */ /* 0x000fe20003800200 */
[----:B------:R-:W-:-:S07]  /*12510*/  IMAD.MOV.U32 R0, RZ, RZ, RZ ;  /* 0x000000ffff007224 */ /* 0x000fce00078e00ff */
.L_x_320:
        /* <DEDUP_REMOVED lines=13> */
.L_x_319:
[----:B------:R-:W-:Y:S05]  /*125f0*/  @!P0 BREAK.RELIABLE B1 ;  /* 0x0000000000018942 */ /* 0x000fea0003800100 */
[----:B------:R-:W-:Y:S05]  /*12600*/  @!P0 BRA `(.L_x_306) ;  /* 0x0000000000148947 */ /* 0x000fea0003800000 */
.L_x_303:
[----:B------:R-:W-:Y:S05]  /*12610*/  BSYNC.RELIABLE B1 ;  /* 0x0000000000017941 */ /* 0x000fea0003800100 */
.L_x_302:
[C---:B0-----:R-:W-:Y:S01]  /*12620*/  LEA R0, R6.reuse, UR41, 0x3 ;  /* 0x0000002906007c11 */ /* 0x041fe2000f8e18ff */
[----:B---3--:R-:W-:Y:S02]  /*12630*/  IMAD.MOV.U32 R8, RZ, RZ, 0x1 ;  /* 0x00000001ff087424 */ /* 0x008fe400078e00ff */
[----:B------:R-:W-:-:S03]  /*12640*/  VIADD R6, R6, 0x1 ;  /* 0x0000000106067836 */ /* 0x000fc60000000000 */
[----:B------:R0:W-:Y:S04]  /*12650*/  STL.64 [R0], R8 ;  /* 0x0000000800007387 */ /* 0x0001e80000100a00 */
.L_x_306:
[----:B------:R-:W-:Y:S05]  /*12660*/  BSYNC.RECONVERGENT B2 ;  /* 0x0000000000027941 */ /* 0x000fea0003800200 */
.L_x_301:
[----:B------:R-:W-:Y:S01]  /*12670*/  ISETP.NE.AND P0, PT, R9, RZ, PT ;  /* 0x000000ff0900720c */ /* 0x000fe20003f05270 */
[----:B------:R-:W-:Y:S04]  /*12680*/  BSSY.RECONVERGENT B2, `(.L_x_321) ;  /* 0x0000085000027945 */ /* 0x000fe80003800200 */
[----:B------:R-:W-:Y:S08]  /*12690*/  BSSY.RELIABLE B1, `(.L_x_322) ;  /* 0x000007f000017945 */ /* 0x000ff00003800100 */
[----:B------:R-:W-:Y:S05]  /*126a0*/  @!P0 BRA `(.L_x_323) ;  /* 0x0000000400f48947 */ /* 0x000fea0003800000 */
[----:B------:R-:W-:-:S13]  /*126b0*/  ISETP.GE.AND P0, PT, R3, RZ, PT ;  /* 0x000000ff0300720c */ /* 0x000fda0003f06270 */
[----:B------:R-:W-:Y:S05]  /*126c0*/  @!P0 BRA `(.L_x_323) ;  /* 0x0000000400ec8947 */ /* 0x000fea0003800000 */
[----:B------:R-:W-:Y:S01]  /*126d0*/  BSSY.RECONVERGENT B3, `(.L_x_324) ;  /* 0x000000e000037945 */ /* 0x000fe20003800200 */
[C---:B------:R-:W-:Y:S01]  /*126e0*/  IADD3 R10, PT, PT, -R3.reuse, 0x1, RZ ;  /* 0x00000001030a7810 */ /* 0x040fe20007ffe1ff */
[----:B------:R-:W-:Y:S02]  /*126f0*/  VIADD R7, R3, 0x3 ;  /* 0x0000000303077836 */ /* 0x000fe40000000000 */
[----:B0-----:R-:W-:-:S07]  /*12700*/  IMAD.MOV.U32 R0, RZ, RZ, RZ ;  /* 0x000000ffff007224 */ /* 0x001fce00078e00ff */
.L_x_325:
[----:B------:R-:W-:-:S06]  /*12710*/  LEA R2, R0, UR38, 0x2 ;  /* 0x0000002600027c11 */ /* 0x000fcc000f8e10ff */
[----:B------:R-:W3:Y:S01]  /*12720*/  LDL R2, [R2] ;  /* 0x0000000002027983 */ /* 0x000ee20000100800 */
[----:B------:R-:W-:Y:S02]  /*12730*/  PLOP3.LUT P0, PT, PT, PT, PT, 0x80, 0x8 ;  /* 0x000000000008781c */ /* 0x000fe40003f0f070 */
[----:B------:R-:W-:Y:S02]  /*12740*/  ISETP.LT.AND P3, PT, R0, R3, PT ;  /* 0x000000030000720c */ /* 0x000fe40003f61270 */
[----:B---3--:R-:W-:-:S13]  /*12750*/  ISETP.NE.AND P2, PT, R2, RZ, PT ;  /* 0x000000ff0200720c */ /* 0x008fda0003f45270 */
[----:B------:R-:W-:-:S05]  /*12760*/  @P2 IMAD.MOV R5, RZ, RZ, -R0 ;  /* 0x000000ffff052224 */ /* 0x000fca00078e0a00 */
[----:B------:R-:W-:-:S04]  /*12770*/  @P2 ISETP.NE.AND P1, PT, R10, R5, PT ;  /* 0x000000050a00220c */ /* 0x000fc80003f25270 */
[C---:B------:R-:W-:Y:S01]  /*12780*/  @P2 ISETP.NE.AND P0, PT, R0.reuse, R7, P1 ;  /* 0x000000070000220c */ /* 0x040fe20000f05270 */
[----:B------:R-:W-:-:S12]  /*12790*/  VIADD R0, R0, 0x1 ;  /* 0x0000000100007836 */ /* 0x000fd80000000000 */
[----:B------:R-:W-:Y:S05]  /*127a0*/  @P0 BRA P3, `(.L_x_325) ;  /* 0xfffffffc00d80947 */ /* 0x000fea000183ffff */
[----:B------:R-:W-:Y:S05]  /*127b0*/  BSYNC.RECONVERGENT B3 ;  /* 0x0000000000037941 */ /* 0x000fea0003800200 */
.L_x_324:
[----:B------:R-:W-:Y:S05]  /*127c0*/  @!P0 BREAK.RELIABLE B1 ;  /* 0x0000000000018942 */ /* 0x000fea0003800100 */
[----:B------:R-:W-:Y:S05]  /*127d0*/  @!P0 BRA `(.L_x_326) ;  /* 0x0000000400bc8947 */ /* 0x000fea0003800000 */
[----:B------:R-:W-:Y:S01]  /*127e0*/  BSSY.RECONVERGENT B3, `(.L_x_327) ;  /* 0x000000c000037945 */ /* 0x000fe20003800200 */
[----:B------:R-:W-:Y:S02]  /*127f0*/  VIADD R5, R3, 0x2 ;  /* 0x0000000203057836 */ /* 0x000fe40000000000 */
[----:B------:R-:W-:-:S07]  /*12800*/  IMAD.MOV.U32 R0, RZ, RZ, RZ ;  /* 0x000000ffff007224 */ /* 0x000fce00078e00ff */
.L_x_328:
[----:B------:R-:W-:-:S06]  /*12810*/  LEA R2, R0, UR38, 0x2 ;  /* 0x0000002600027c11 */ /* 0x000fcc000f8e10ff */
[----:B------:R-:W3:Y:S01]  /*12820*/  LDL R2, [R2+0x20] ;  /* 0x0000200002027983 */ /* 0x000ee20000100800 */
        /* <DEDUP_REMOVED lines=8> */
.L_x_327:
[----:B------:R-:W-:Y:S05]  /*128b0*/  @!P0 BREAK.RELIABLE B1 ;  /* 0x0000000000018942 */ /* 0x000fea0003800100 */
[----:B------:R-:W-:Y:S05]  /*128c0*/  @!P0 BRA `(.L_x_326) ;  /* 0x0000000400808947 */ /* 0x000fea0003800000 */
[----:B------:R-:W-:Y:S01]  /*128d0*/  BSSY.RECONVERGENT B3, `(.L_x_329) ;  /* 0x0000008000037945 */ /* 0x000fe20003800200 */
[----:B------:R-:W-:-:S07]  /*128e0*/  IMAD.MOV.U32 R0, RZ, RZ, RZ ;  /* 0x000000ffff007224 */ /* 0x000fce00078e00ff */
.L_x_330:
[----:B------:R-:W-:-:S06]  /*128f0*/  LEA R2, R0, UR38, 0x2 ;  /* 0x0000002600027c11 */ /* 0x000fcc000f8e10ff */
[----:B------:R-:W3:Y:S01]  /*12900*/  LDL R2, [R2+0x40] ;  /* 0x0000400002027983 */ /* 0x000ee20000100800 */
[C---:B------:R-:W-:Y:S01]  /*12910*/  ISETP.LT.AND P1, PT, R0.reuse, R3, PT ;  /* 0x000000030000720c */ /* 0x040fe20003f21270 */
[----:B------:R-:W-:Y:S01]  /*12920*/  VIADD R0, R0, 0x1 ;  /* 0x0000000100007836 */ /* 0x000fe20000000000 */
[----:B---3--:R-:W-:-:S13]  /*12930*/  ISETP.NE.AND P0, PT, R2, RZ, PT ;  /* 0x000000ff0200720c */ /* 0x008fda0003f05270 */
[----:B------:R-:W-:Y:S05]  /*12940*/  @!P0 BRA P1, `(.L_x_330) ;  /* 0xfffffffc00e88947 */ /* 0x000fea000083ffff */
[----:B------:R-:W-:Y:S05]  /*12950*/  BSYNC.RECONVERGENT B3 ;  /* 0x0000000000037941 */ /* 0x000fea0003800200 */
.L_x_329:
[----:B------:R-:W-:-:S13]  /*12960*/  ISETP.NE.AND P0, PT, R2, RZ, PT ;  /* 0x000000ff0200720c */ /* 0x000fda0003f05270 */
[----:B------:R-:W-:Y:S05]  /*12970*/  @P0 BREAK.RELIABLE B1 ;  /* 0x0000000000010942 */ /* 0x000fea0003800100 */
[----:B------:R-:W-:Y:S05]  /*12980*/  @P0 BRA `(.L_x_326) ;  /* 0x0000000400500947 */ /* 0x000fea0003800000 */
[----:B------:R-:W-:Y:S01]  /*12990*/  BSSY.RECONVERGENT B3, `(.L_x_331) ;  /* 0x000000c000037945 */ /* 0x000fe20003800200 */
[----:B------:R-:W-:-:S07]  /*129a0*/  IMAD.MOV.U32 R0, RZ, RZ, RZ ;  /* 0x000000ffff007224 */ /* 0x000fce00078e00ff */
.L_x_332:
[----:B------:R-:W-:-:S06]  /*129b0*/  LEA R2, R0, UR38, 0x2 ;  /* 0x0000002600027c11 */ /* 0x000fcc000f8e10ff */
[----:B------:R-:W3:Y:S01]  /*129c0*/  LDL R2, [R2+0x60] ;  /* 0x0000600002027983 */ /* 0x000ee20000100800 */
[----:B------:R-:W-:Y:S02]  /*129d0*/  PLOP3.LUT P0, PT, PT, PT, PT, 0x80, 0x8 ;  /* 0x000000000008781c */ /* 0x000fe40003f0f070 */
[----:B------:R-:W-:Y:S02]  /*129e0*/  ISETP.LT.AND P3, PT, R0, R3, PT ;  /* 0x000000030000720c */ /* 0x000fe40003f61270 */
[----:B---3--:R-:W-:-:S13]  /*129f0*/  ISETP.NE.AND P2, PT, R2, RZ, PT ;  /* 0x000000ff0200720c */ /* 0x008fda0003f45270 */
[----:B------:R-:W-:-:S04]  /*12a00*/  @P2 IADD3 R5, PT, PT, -R0, 0x3, RZ ;  /* 0x0000000300052810 */ /* 0x000fc80007ffe1ff */
[----:B------:R-:W-:-:S04]  /*12a10*/  @P2 ISETP.NE.AND P1, PT, R5, R10, PT ;  /* 0x0000000a0500220c */ /* 0x000fc80003f25270 */
[C---:B------:R-:W-:Y:S01]  /*12a20*/  @P2 ISETP.NE.AND P0, PT, R0.reuse, R3, P1 ;  /* 0x000000030000220c */ /* 0x040fe20000f05270 */
[----:B------:R-:W-:-:S12]  /*12a30*/  VIADD R0, R0, 0x1 ;  /* 0x0000000100007836 */ /* 0x000fd80000000000 */
[----:B------:R-:W-:Y:S05]  /*12a40*/  @P0 BRA P3, `(.L_x_332) ;  /* 0xfffffffc00d80947 */ /* 0x000fea000183ffff */
[----:B------:R-:W-:Y:S05]  /*12a50*/  BSYNC.RECONVERGENT B3 ;  /* 0x0000000000037941 */ /* 0x000fea0003800200 */
.L_x_331:
[----:B------:R-:W-:Y:S05]  /*12a60*/  @!P0 BREAK.RELIABLE B1 ;  /* 0x0000000000018942 */ /* 0x000fea0003800100 */
[----:B------:R-:W-:Y:S05]  /*12a70*/  @!P0 BRA `(.L_x_326) ;  /* 0x0000000400148947 */ /* 0x000fea0003800000 */
[----:B------:R-:W-:Y:S01]  /*12a80*/  BSSY.RECONVERGENT B3, `(.L_x_333) ;  /* 0x000000d000037945 */ /* 0x000fe20003800200 */
[----:B------:R-:W-:-:S07]  /*12a90*/  IMAD.MOV.U32 R0, RZ, RZ, RZ ;  /* 0x000000ffff007224 */ /* 0x000fce00078e00ff */
.L_x_334:
[----:B------:R-:W-:-:S06]  /*12aa0*/  LEA R2, R0, UR38, 0x2 ;  /* 0x0000002600027c11 */ /* 0x000fcc000f8e10ff */
[----:B------:R-:W3:Y:S01]  /*12ab0*/  LDL R2, [R2+0x80] ;  /* 0x0000800002027983 */ /* 0x000ee20000100800 */
[C---:B------:R-:W-:Y:S01]  /*12ac0*/  VIADD R8, R0.reuse, 0x1 ;  /* 0x0000000100087836 */ /* 0x040fe20000000000 */
[----:B------:R-:W-:Y:S02]  /*12ad0*/  PLOP3.LUT P0, PT, PT, PT, PT, 0x80, 0x8 ;  /* 0x000000000008781c */ /* 0x000fe40003f0f070 */
[----:B------:R-:W-:Y:S02]  /*12ae0*/  ISETP.LT.AND P3, PT, R0, R3, PT ;  /* 0x000000030000720c */ /* 0x000fe40003f61270 */
[----:B---3--:R-:W-:-:S13]  /*12af0*/  ISETP.NE.AND P2, PT, R2, RZ, PT ;  /* 0x000000ff0200720c */ /* 0x008fda0003f45270 */
[----:B------:R-:W-:Y:S01]  /*12b00*/  @P2 IADD3 R5, PT, PT, -R0, 0x4, RZ ;  /* 0x0000000400052810 */ /* 0x000fe20007ffe1ff */
[----:B------:R-:W-:-:S03]  /*12b10*/  IMAD.MOV.U32 R0, RZ, RZ, R8 ;  /* 0x000000ffff007224 */ /* 0x000fc600078e0008 */
[----:B------:R-:W-:-:S04]  /*12b20*/  @P2 ISETP.NE.AND P1, PT, R5, R10, PT ;  /* 0x0000000a0500220c */ /* 0x000fc80003f25270 */
[----:B------:R-:W-:-:S13]  /*12b30*/  @P2 ISETP.NE.AND P0, PT, R8, R3, P1 ;  /* 0x000000030800220c */ /* 0x000fda0000f05270 */
[----:B------:R-:W-:Y:S05]  /*12b40*/  @P0 BRA P3, `(.L_x_334) ;  /* 0xfffffffc00d40947 */ /* 0x000fea000183ffff */
[----:B------:R-:W-:Y:S05]  /*12b50*/  BSYNC.RECONVERGENT B3 ;  /* 0x0000000000037941 */ /* 0x000fea0003800200 */
.L_x_333:
[----:B------:R-:W-:Y:S05]  /*12b60*/  @!P0 BREAK.RELIABLE B1 ;  /* 0x0000000000018942 */ /* 0x000fea0003800100 */
[----:B------:R-:W-:Y:S05]  /*12b70*/  @!P0 BRA `(.L_x_326) ;  /* 0x0000000000d48947 */ /* 0x000fea0003800000 */
[----:B------:R-:W-:Y:S01]  /*12b80*/  BSSY.RECONVERGENT B3, `(.L_x_335) ;  /* 0x000000d000037945 */ /* 0x000fe20003800200 */
[----:B------:R-:W-:-:S07]  /*12b90*/  IMAD.MOV.U32 R0, RZ, RZ, RZ ;  /* 0x000000ffff007224 */ /* 0x000fce00078e00ff */
.L_x_336:
[----:B------:R-:W-:-:S06]  /*12ba0*/  LEA R2, R0, UR38, 0x2 ;  /* 0x0000002600027c11 */ /* 0x000fcc000f8e10ff */
[----:B------:R-:W3:Y:S01]  /*12bb0*/  LDL R2, [R2+0xa0] ;  /* 0x0000a00002027983 */ /* 0x000ee20000100800 */
[----:B------:R-:W-:Y:S02]  /*12bc0*/  PLOP3.LUT P0, PT, PT, PT, PT, 0x80, 0x8 ;  /* 0x000000000008781c */ /* 0x000fe40003f0f070 */
[----:B------:R-:W-:Y:S02]  /*12bd0*/  ISETP.LT.AND P3, PT, R0, R3, PT ;  /* 0x000000030000720c */ /* 0x000fe40003f61270 */
[----:B---3--:R-:W-:-:S13]  /*12be0*/  ISETP.NE.AND P2, PT, R2, RZ, PT ;  /* 0x000000ff0200720c */ /* 0x008fda0003f45270 */
[C---:B------:R-:W-:Y:S01]  /*12bf0*/  @P2 IADD3 R5, PT, PT, -R0.reuse, 0x5, RZ ;  /* 0x0000000500052810 */ /* 0x040fe20007ffe1ff */
[C---:B------:R-:W-:Y:S02]  /*12c00*/  @P2 VIADD R8, R0.reuse, 0x2 ;  /* 0x0000000200082836 */ /* 0x040fe40000000000 */
[----:B------:R-:W-:Y:S01]  /*12c10*/  VIADD R0, R0, 0x1 ;  /* 0x0000000100007836 */ /* 0x000fe20000000000 */
[----:B------:R-:W-:-:S04]  /*12c20*/  @P2 ISETP.NE.AND P1, PT, R5, R10, PT ;  /* 0x0000000a0500220c */ /* 0x000fc80003f25270 */
[----:B------:R-:W-:-:S13]  /*12c30*/  @P2 ISETP.NE.AND P0, PT, R8, R3, P1 ;  /* 0x000000030800220c */ /* 0x000fda0000f05270 */
[----:B------:R-:W-:Y:S05]  /*12c40*/  @P0 BRA P3, `(.L_x_336) ;  /* 0xfffffffc00d40947 */ /* 0x000fea000183ffff */
[----:B------:R-:W-:Y:S05]  /*12c50*/  BSYNC.RECONVERGENT B3 ;  /* 0x0000000000037941 */ /* 0x000fea0003800200 */
.L_x_335:
[----:B------:R-:W-:Y:S05]  /*12c60*/  @!P0 BREAK.RELIABLE B1 ;  /* 0x0000000000018942 */ /* 0x000fea0003800100 */
[----:B------:R-:W-:Y:S05]  /*12c70*/  @!P0 BRA `(.L_x_326) ;  /* 0x0000000000948947 */ /* 0x000fea0003800000 */
[----:B------:R-:W-:Y:S01]  /*12c80*/  BSSY.RECONVERGENT B3, `(.L_x_337) ;  /* 0x000000d000037945 */ /* 0x000fe20003800200 */
[----:B------:R-:W-:-:S07]  /*12c90*/  IMAD.MOV.U32 R0, RZ, RZ, RZ ;  /* 0x000000ffff007224 */ /* 0x000fce00078e00ff */
.L_x_338:
        /* <DEDUP_REMOVED lines=12> */
.L_x_337:
[----:B------:R-:W-:Y:S05]  /*12d60*/  @!P0 BREAK.RELIABLE B1 ;  /* 0x0000000000018942 */ /* 0x000fea0003800100 */
[----:B------:R-:W-:Y:S05]  /*12d70*/  @!P0 BRA `(.L_x_326) ;  /* 0x0000000000548947 */ /* 0x000fea0003800000 */
[----:B------:R-:W-:Y:S01]  /*12d80*/  BSSY.RECONVERGENT B3, `(.L_x_339) ;  /* 0x000000d000037945 */ /* 0x000fe20003800200 */
[----:B------:R-:W-:-:S07]  /*12d90*/  IMAD.MOV.U32 R0, RZ, RZ, RZ ;  /* 0x000000ffff007224 */ /* 0x000fce00078e00ff */
.L_x_340:
        /* <DEDUP_REMOVED lines=12> */
.L_x_339:
[----:B------:R-:W-:Y:S05]  /*12e60*/  @!P0 BREAK.RELIABLE B1 ;  /* 0x0000000000018942 */ /* 0x000fea0003800100 */
[----:B------:R-:W-:Y:S05]  /*12e70*/  @!P0 BRA `(.L_x_326) ;  /* 0x0000000000148947 */ /* 0x000fea0003800000 */
.L_x_323:
[----:B------:R-:W-:Y:S05]  /*12e80*/  BSYNC.RELIABLE B1 ;  /* 0x0000000000017941 */ /* 0x000fea0003800100 */
.L_x_322:
[C---:B0-----:R-:W-:Y:S01]  /*12e90*/  LEA R0, R6.reuse, UR41, 0x3 ;  /* 0x0000002906007c11 */ /* 0x041fe2000f8e18ff */
[----:B------:R-:W-:Y:S02]  /*12ea0*/  IMAD.MOV.U32 R8, RZ, RZ, 0x2 ;  /* 0x00000002ff087424 */ /* 0x000fe400078e00ff */
[----:B------:R-:W-:-:S03]  /*12eb0*/  VIADD R6, R6, 0x1 ;  /* 0x0000000106067836 */ /* 0x000fc60000000000 */
[----:B------:R0:W-:Y:S04]  /*12ec0*/  STL.64 [R0], R8 ;  /* 0x0000000800007387 */ /* 0x0001e80000100a00 */
.L_x_326:
[----:B------:R-:W-:Y:S05]  /*12ed0*/  BSYNC.RECONVERGENT B2 ;  /* 0x0000000000027941 */ /* 0x000fea0003800200 */
.L_x_321:
        /* <DEDUP_REMOVED lines=10> */
.L_x_345:
        /* <DEDUP_REMOVED lines=11> */
.L_x_344:
[----:B------:R-:W-:Y:S05]  /*13030*/  @!P0 BREAK.RELIABLE B1 ;  /* 0x0000000000018942 */ /* 0x000fea0003800100 */
[----:B------:R-:W-:Y:S05]  /*13040*/  @!P0 BRA `(.L_x_346) ;  /* 0x0000000400bc8947 */ /* 0x000fea0003800000 */
[----:B------:R-:W-:Y:S01]  /*13050*/  BSSY.RECONVERGENT B3, `(.L_x_347) ;  /* 0x000000d000037945 */ /* 0x000fe20003800200 */
[----:B------:R-:W-:Y:S02]  /*13060*/  VIADD R7, R3, 0x3 ;  /* 0x0000000303077836 */ /* 0x000fe40000000000 */
[----:B------:R-:W-:-:S07]  /*13070*/  IMAD.MOV.U32 R0, RZ, RZ, RZ ;  /* 0x000000ffff007224 */ /* 0x000fce00078e00ff */
.L_x_348:
        /* <DEDUP_REMOVED lines=11> */
.L_x_347:
[----:B------:R-:W-:Y:S05]  /*13130*/  @!P0 BREAK.RELIABLE B1 ;  /* 0x0000000000018942 */ /* 0x000fea0003800100 */
[----:B------:R-:W-:Y:S05]  /*13140*/  @!P0 BRA `(.L_x_346) ;  /* 0x00000004007c8947 */ /* 0x000fea0003800000 */
[----:B------:R-:W-:Y:S01]  /*13150*/  BSSY.RECONVERGENT B3, `(.L_x_349) ;  /* 0x000000c000037945 */ /* 0x000fe20003800200 */
[----:B------:R-:W-:Y:S02]  /*13160*/  VIADD R5, R3, 0x2 ;  /* 0x0000000203057836 */ /* 0x000fe40000000000 */
[----:B------:R-:W-:-:S07]  /*13170*/  IMAD.MOV.U32 R0, RZ, RZ, RZ ;  /* 0x000000ffff007224 */ /* 0x000fce00078e00ff */
.L_x_350:
        /* <DEDUP_REMOVED lines=10> */
.L_x_349:
[----:B------:R-:W-:Y:S05]  /*13220*/  @!P0 BREAK.RELIABLE B1 ;  /* 0x0000000000018942 */ /* 0x000fea0003800100 */
[----:B------:R-:W-:Y:S05]  /*13230*/  @!P0 BRA `(.L_x_346) ;  /* 0x0000000400408947 */ /* 0x000fea0003800000 */
[----:B------:R-:W-:Y:S01]  /*13240*/  BSSY.RECONVERGENT B3, `(.L_x_351) ;  /* 0x0000008000037945 */ /* 0x000fe20003800200 */
[----:B------:R-:W-:-:S07]  /*13250*/  IMAD.MOV.U32 R0, RZ, RZ, RZ ;  /* 0x000000ffff007224 */ /* 0x000fce00078e00ff */
.L_x_352:
[----:B------:R-:W-:-:S06]  /*13260*/  LEA R2, R0, UR38, 0x2 ;  /* 0x0000002600027c11 */ /* 0x000fcc000f8e10ff */
[----:B------:R-:W3:Y:S01]  /*13270*/  LDL R2, [R2+0x60] ;  /* 0x0000600002027983 */ /* 0x000ee20000100800 */
[C---:B------:R-:W-:Y:S01]  /*13280*/  ISETP.LT.AND P1, PT, R0.reuse, R3, PT ;  /* 0x000000030000720c */ /* 0x040fe20003f21270 */
[----:B------:R-:W-:Y:S01]  /*13290*/  VIADD R0, R0, 0x1 ;  /* 0x0000000100007836 */ /* 0x000fe20000000000 */
[----:B---3--:R-:W-:-:S13]  /*132a0*/  ISETP.NE.AND P0, PT, R2, RZ, PT ;  /* 0x000000ff0200720c */ /* 0x008fda0003f05270 */
[----:B------:R-:W-:Y:S05]  /*132b0*/  @!P0 BRA P1, `(.L_x_352) ;  /* 0xfffffffc00e88947 */ /* 0x000fea000083ffff */
[----:B------:R-:W-:Y:S05]  /*132c0*/  BSYNC.RECONVERGENT B3 ;  /* 0x0000000000037941 */ /* 0x000fea0003800200 */
.L_x_351:
[----:B------:R-:W-:-:S13]  /*132d0*/  ISETP.NE.AND P0, PT, R2, RZ, PT ;  /* 0x000000ff0200720c */ /* 0x000fda0003f05270 */
[----:B------:R-:W-:Y:S05]  /*132e0*/  @P0 BREAK.RELIABLE B1 ;  /* 0x0000000000010942 */ /* 0x000fea0003800100 */
[----:B------:R-:W-:Y:S05]  /*132f0*/  @P0 BRA `(.L_x_346) ;  /* 0x0000000400100947 */ /* 0x000fea0003800000 */
[----:B------:R-:W-:Y:S01]  /*13300*/  BSSY.RECONVERGENT B3, `(.L_x_353) ;  /* 0x000000c000037945 */ /* 0x000fe20003800200 */
[----:B------:R-:W-:-:S07]  /*13310*/  IMAD.MOV.U32 R0, RZ, RZ, RZ ;  /* 0x000000ffff007224 */ /* 0x000fce00078e00ff */
.L_x_354:
        /* <DEDUP_REMOVED lines=11> */
.L_x_353:
[----:B------:R-:W-:Y:S05]  /*133d0*/  @!P0 BREAK.RELIABLE B1 ;  /* 0x0000000000018942 */ /* 0x000fea0003800100 */
[----:B------:R-:W-:Y:S05]  /*133e0*/  @!P0 BRA `(.L_x_346) ;  /* 0x0000000000d48947 */ /* 0x000fea0003800000 */
[----:B------:R-:W-:Y:S01]  /*133f0*/  BSSY.RECONVERGENT B3, `(.L_x_355) ;  /* 0x000000d000037945 */ /* 0x000fe20003800200 */
[----:B------:R-:W-:-:S07]  /*13400*/  IMAD.MOV.U32 R0, RZ, RZ, RZ ;  /* 0x000000ffff007224 */ /* 0x000fce00078e00ff */
.L_x_356:
        /* <DEDUP_REMOVED lines=12> */
.L_x_355:
[----:B------:R-:W-:Y:S05]  /*134d0*/  @!P0 BREAK.RELIABLE B1 ;  /* 0x0000000000018942 */ /* 0x000fea0003800100 */
[----:B------:R-:W-:Y:S05]  /*134e0*/  @!P0 BRA `(.L_x_346) ;  /* 0x0000000000948947 */ /* 0x000fea0003800000 */
[----:B------:R-:W-:Y:S01]  /*134f0*/  BSSY.RECONVERGENT B3, `(.L_x_357) ;  /* 0x000000d000037945 */ /* 0x000fe20003800200 */
[----:B------:R-:W-:-:S07]  /*13500*/  IMAD.MOV.U32 R0, RZ, RZ, RZ ;  /* 0x000000ffff007224 */ /* 0x000fce00078e00ff */
.L_x_358:
        /* <DEDUP_REMOVED lines=12> */
.L_x_357:
[----:B------:R-:W-:Y:S05]  /*135d0*/  @!P0 BREAK.RELIABLE B1 ;  /* 0x0000000000018942 */ /* 0x000fea0003800100 */
[----:B------:R-:W-:Y:S05]  /*135e0*/  @!P0 BRA `(.L_x_346) ;  /* 0x0000000000548947 */ /* 0x000fea0003800000 */
[----:B------:R-:W-:Y:S01]  /*135f0*/  BSSY.RECONVERGENT B3, `(.L_x_359) ;  /* 0x000000d000037945 */ /* 0x000fe20003800200 */
[----:B------:R-:W-:-:S07]  /*13600*/  IMAD.MOV.U32 R0, RZ, RZ, RZ ;  /* 0x000000ffff007224 */ /* 0x000fce00078e00ff */
.L_x_360:
        /* <DEDUP_REMOVED lines=12> */
.L_x_359:
[----:B------:R-:W-:Y:S05]  /*136d0*/  @!P0 BREAK.RELIABLE B1 ;  /* 0x0000000000018942 */ /* 0x000fea0003800100 */
[----:B------:R-:W-:Y:S05]  /*136e0*/  @!P0 BRA `(.L_x_346) ;  /* 0x0000000000148947 */ /* 0x000fea0003800000 */
.L_x_343:
[----:B------:R-:W-:Y:S05]  /*136f0*/  BSYNC.RELIABLE B1 ;  /* 0x0000000000017941 */ /* 0x000fea0003800100 */
.L_x_342:
[C---:B0-----:R-:W-:Y:S01]  /*13700*/  LEA R0, R6.reuse, UR41, 0x3 ;  /* 0x0000002906007c11 */ /* 0x041fe2000f8e18ff */
[----:B------:R-:W-:Y:S02]  /*13710*/  IMAD.MOV.U32 R8, RZ, RZ, 0x3 ;  /* 0x00000003ff087424 */ /* 0x000fe400078e00ff */
[----:B------:R-:W-:-:S03]  /*13720*/  VIADD R6, R6, 0x1 ;  /* 0x0000000106067836 */ /* 0x000fc60000000000 */
[----:B------:R0:W-:Y:S04]  /*13730*/  STL.64 [R0], R8 ;  /* 0x0000000800007387 */ /* 0x0001e80000100a00 */
.L_x_346:
[----:B------:R-:W-:Y:S05]  /*13740*/  BSYNC.RECONVERGENT B2 ;  /* 0x0000000000027941 */ /* 0x000fea0003800200 */
.L_x_341:
        /* <DEDUP_REMOVED lines=10> */
.L_x_365:
        /* <DEDUP_REMOVED lines=11> */
.L_x_364:
[----:B------:R-:W-:Y:S05]  /*138a0*/  @!P0 BREAK.RELIABLE B1 ;  /* 0x0000000000018942 */ /* 0x000fea0003800100 */
[----:B------:R-:W-:Y:S05]  /*138b0*/  @!P0 BRA `(.L_x_366) ;  /* 0x0000000400bc8947 */ /* 0x000fea0003800000 */
[----:B------:R-:W-:Y:S01]  /*138c0*/  BSSY.RECONVERGENT B3, `(.L_x_367) ;  /* 0x000000d000037945 */ /* 0x000fe20003800200 */
[----:B------:R-:W-:Y:S02]  /*138d0*/  VIADD R7, R3, 0x4 ;  /* 0x0000000403077836 */ /* 0x000fe40000000000 */
[----:B------:R-:W-:-:S07]  /*138e0*/  IMAD.MOV.U32 R0, RZ, RZ, RZ ;  /* 0x000000ffff007224 */ /* 0x000fce00078e00ff */
.L_x_368:
        /* <DEDUP_REMOVED lines=11> */
.L_x_367:
[----:B------:R-:W-:Y:S05]  /*139a0*/  @!P0 BREAK.RELIABLE B1 ;  /* 0x0000000000018942 */ /* 0x000fea0003800100 */
[----:B------:R-:W-:Y:S05]  /*139b0*/  @!P0 BRA `(.L_x_366) ;  /* 0x00000004007c8947 */ /* 0x000fea0003800000 */
[----:B------:R-:W-:Y:S01]  /*139c0*/  BSSY.RECONVERGENT B3, `(.L_x_369) ;  /* 0x000000d000037945 */ /* 0x000fe20003800200 */
[----:B------:R-:W-:Y:S02]  /*139d0*/  VIADD R7, R3, 0x3 ;  /* 0x0000000303077836 */ /* 0x000fe40000000000 */
[----:B------:R-:W-:-:S07]  /*139e0*/  IMAD.MOV.U32 R0, RZ, RZ, RZ ;  /* 0x000000ffff007224 */ /* 0x000fce00078e00ff */
.L_x_370:
        /* <DEDUP_REMOVED lines=11> */
.L_x_369:
[----:B------:R-:W-:Y:S05]  /*13aa0*/  @!P0 BREAK.RELIABLE B1 ;  /* 0x0000000000018942 */ /* 0x000fea0003800100 */
[----:B------:R-:W-:Y:S05]  /*13ab0*/  @!P0 BRA `(.L_x_366) ;  /* 0x00000004003c8947 */ /* 0x000fea0003800000 */
[----:B------:R-:W-:Y:S01]  /*13ac0*/  BSSY.RECONVERGENT B3, `(.L_x_371) ;  /* 0x000000c000037945 */ /* 0x000fe20003800200 */
[----:B------:R-:W-:Y:S02]  /*13ad0*/  VIADD R5, R3, 0x2 ;  /* 0x0000000203057836 */ /* 0x000fe40000000000 */
[----:B------:R-:W-:-:S07]  /*13ae0*/  IMAD.MOV.U32 R0, RZ, RZ, RZ ;  /* 0x000000ffff007224 */ /* 0x000fce00078e00ff */
.L_x_372:
        /* <DEDUP_REMOVED lines=10> */
.L_x_371:
[----:B------:R-:W-:Y:S05]  /*13b90*/  @!P0 BREAK.RELIABLE B1 ;  /* 0x0000000000018942 */ /* 0x000fea0003800100 */
[----:B------:R-:W-:Y:S05]  /*13ba0*/  @!P0 BRA `(.L_x_366) ;  /* 0x0000000400008947 */ /* 0x000fea0003800000 */
[----:B------:R-:W-:Y:S01]  /*13bb0*/  BSSY.RECONVERGENT B3, `(.L_x_373) ;  /* 0x0000008000037945 */ /* 0x000fe20003800200 */
[----:B------:R-:W-:-:S07]  /*13bc0*/  IMAD.MOV.U32 R0, RZ, RZ, RZ ;  /* 0x000000ffff007224 */ /* 0x000fce00078e00ff */
.L_x_374:
[----:B------:R-:W-:-:S06]  /*13bd0*/  LEA R2, R0, UR38, 0x2 ;  /* 0x0000002600027c11 */ /* 0x000fcc000f8e10ff */
[----:B------:R-:W3:Y:S01]  /*13be0*/  LDL R2, [R2+0x80] ;  /* 0x0000800002027983 */ /* 0x000ee20000100800 */
[C---:B------:R-:W-:Y:S01]  /*13bf0*/  ISETP.LT.AND P1, PT, R0.reuse, R3, PT ;  /* 0x000000030000720c */ /* 0x040fe20003f21270 */
[----:B------:R-:W-:Y:S01]  /*13c00*/  VIADD R0, R0, 0x1 ;  /* 0x0000000100007836 */ /* 0x000fe20000000000 */
[----:B---3--:R-:W-:-:S13]  /*13c10*/  ISETP.NE.AND P0, PT, R2, RZ, PT ;  /* 0x000000ff0200720c */ /* 0x008fda0003f05270 */
[----:B------:R-:W-:Y:S05]  /*13c20*/  @!P0 BRA P1, `(.L_x_374) ;  /* 0xfffffffc00e88947 */ /* 0x000fea000083ffff */
[----:B------:R-:W-:Y:S05]  /*13c30*/  BSYNC.RECONVERGENT B3 ;  /* 0x0000000000037941 */ /* 0x000fea0003800200 */
.L_x_373:
[----:B------:R-:W-:-:S13]  /*13c40*/  ISETP.NE.AND P0, PT, R2, RZ, PT ;  /* 0x000000ff0200720c */ /* 0x000fda0003f05270 */
[----:B------:R-:W-:Y:S05]  /*13c50*/  @P0 BREAK.RELIABLE B1 ;  /* 0x0000000000010942 */ /* 0x000fea0003800100 */
[----:B------:R-:W-:Y:S05]  /*13c60*/  @P0 BRA `(.L_x_366) ;  /* 0x0000000000d00947 */ /* 0x000fea0003800000 */
[----:B------:R-:W-:Y:S01]  /*13c70*/  BSSY.RECONVERGENT B3, `(.L_x_375) ;  /* 0x000000c000037945 */ /* 0x000fe20003800200 */
[----:B------:R-:W-:-:S07]  /*13c80*/  IMAD.MOV.U32 R0, RZ, RZ, RZ ;  /* 0x000000ffff007224 */ /* 0x000fce00078e00ff */
.L_x_376:
        /* <DEDUP_REMOVED lines=11> */
.L_x_375:
[----:B------:R-:W-:Y:S05]  /*13d40*/  @!P0 BREAK.RELIABLE B1 ;  /* 0x0000000000018942 */ /* 0x000fea0003800100 */
[----:B------:R-:W-:Y:S05]  /*13d50*/  @!P0 BRA `(.L_x_366) ;  /* 0x0000000000948947 */ /* 0x000fea0003800000 */
[----:B------:R-:W-:Y:S01]  /*13d60*/  BSSY.RECONVERGENT B3, `(.L_x_377) ;  /* 0x000000d000037945 */ /* 0x000fe20003800200 */
[----:B------:R-:W-:-:S07]  /*13d70*/  IMAD.MOV.U32 R0, RZ, RZ, RZ ;  /* 0x000000ffff007224 */ /* 0x000fce00078e00ff */
.L_x_378:
        /* <DEDUP_REMOVED lines=12> */
.L_x_377:
[----:B------:R-:W-:Y:S05]  /*13e40*/  @!P0 BREAK.RELIABLE B1 ;  /* 0x0000000000018942 */ /* 0x000fea0003800100 */
[----:B------:R-:W-:Y:S05]  /*13e50*/  @!P0 BRA `(.L_x_366) ;  /* 0x0000000000548947 */ /* 0x000fea0003800000 */
[----:B------:R-:W-:Y:S01]  /*13e60*/  BSSY.RECONVERGENT B3, `(.L_x_379) ;  /* 0x000000d000037945 */ /* 0x000fe20003800200 */
[----:B------:R-:W-:-:S07]  /*13e70*/  IMAD.MOV.U32 R0, RZ, RZ, RZ ;  /* 0x000000ffff007224 */ /* 0x000fce00078e00ff */
.L_x_380:
        /* <DEDUP_REMOVED lines=12> */
.L_x_379:
[----:B------:R-:W-:Y:S05]  /*13f40*/  @!P0 BREAK.RELIABLE B1 ;  /* 0x0000000000018942 */ /* 0x000fea0003800100 */
[----:B------:R-:W-:Y:S05]  /*13f50*/  @!P0 BRA `(.L_x_366) ;  /* 0x0000000000148947 */ /* 0x000fea0003800000 */
.L_x_363:
[----:B------:R-:W-:Y:S05]  /*13f60*/  BSYNC.RELIABLE B1 ;  /* 0x0000000000017941 */ /* 0x000fea0003800100 */
.L_x_362:
[C---:B0-----:R-:W-:Y:S01]  /*13f70*/  LEA R0, R6.reuse, UR41, 0x3 ;  /* 0x0000002906007c11 */ /* 0x041fe2000f8e18ff */
[----:B------:R-:W-:Y:S02]  /*13f80*/  IMAD.MOV.U32 R8, RZ, RZ, 0x4 ;  /* 0x00000004ff087424 */ /* 0x000fe400078e00ff */
[----:B------:R-:W-:-:S03]  /*13f90*/  VIADD R6, R6, 0x1 ;  /* 0x0000000106067836 */ /* 0x000fc60000000000 */
[----:B------:R0:W-:Y:S04]  /*13fa0*/  STL.64 [R0], R8 ;  /* 0x0000000800007387 */ /* 0x0001e80000100a00 */
.L_x_366:
[----:B------:R-:W-:Y:S05]  /*13fb0*/  BSYNC.RECONVERGENT B2 ;  /* 0x0000000000027941 */ /* 0x000fea0003800200 */
.L_x_361:
        /* <DEDUP_REMOVED lines=10> */
.L_x_385:
        /* <DEDUP_REMOVED lines=11> */
.L_x_384:
[----:B------:R-:W-:Y:S05]  /*14110*/  @!P0 BREAK.RELIABLE B1 ;  /* 0x0000000000018942 */ /* 0x000fea0003800100 */
[----:B------:R-:W-:Y:S05]  /*14120*/  @!P0 BRA `(.L_x_386) ;  /* 0x0000000400bc8947 */ /* 0x000fea0003800000 */
[----:B------:R-:W-:Y:S01]  /*14130*/  BSSY.RECONVERGENT B3, `(.L_x_387) ;  /* 0x000000d000037945 */ /* 0x000fe20003800200 */
[----:B------:R-:W-:Y:S02]  /*14140*/  VIADD R7, R3, 0x5 ;  /* 0x0000000503077836 */ /* 0x000fe40000000000 */
[----:B------:R-:W-:-:S07]  /*14150*/  IMAD.MOV.U32 R0, RZ, RZ, RZ ;  /* 0x000000ffff007224 */ /* 0x000fce00078e00ff */
.L_x_388:
        /* <DEDUP_REMOVED lines=11> */
.L_x_387:
[----:B------:R-:W-:Y:S05]  /*14210*/  @!P0 BREAK.RELIABLE B1 ;  /* 0x0000000000018942 */ /* 0x000fea0003800100 */
[----:B------:R-:W-:Y:S05]  /*14220*/  @!P0 BRA `(.L_x_386) ;  /* 0x00000004007c8947 */ /* 0x000fea0003800000 */
[----:B------:R-:W-:Y:S01]  /*14230*/  BSSY.RECONVERGENT B3, `(.L_x_389) ;  /* 0x000000d000037945 */ /* 0x000fe20003800200 */
[----:B------:R-:W-:Y:S02]  /*14240*/  VIADD R7, R3, 0x4 ;  /* 0x0000000403077836 */ /* 0x000fe40000000000 */
[----:B------:R-:W-:-:S07]  /*14250*/  IMAD.MOV.U32 R0, RZ, RZ, RZ ;  /* 0x000000ffff007224 */ /* 0x000fce00078e00ff */
.L_x_390:
        /* <DEDUP_REMOVED lines=11> */
.L_x_389:
[----:B------:R-:W-:Y:S05]  /*14310*/  @!P0 BREAK.RELIABLE B1 ;  /* 0x0000000000018942 */ /* 0x000fea0003800100 */
[----:B------:R-:W-:Y:S05]  /*14320*/  @!P0 BRA `(.L_x_386) ;  /* 0x00000004003c8947 */ /* 0x000fea0003800000 */
[----:B------:R-:W-:Y:S01]  /*14330*/  BSSY.RECONVERGENT B3, `(.L_x_391) ;  /* 0x000000d000037945 */ /* 0x000fe20003800200 */
[----:B------:R-:W-:Y:S02]  /*14340*/  VIADD R7, R3, 0x3 ;  /* 0x0000000303077836 */ /* 0x000fe40000000000 */
[----:B------:R-:W-:-:S07]  /*14350*/  IMAD.MOV.U32 R0, RZ, RZ, RZ ;  /* 0x000000ffff007224 */ /* 0x000fce00078e00ff */
.L_x_392:
        /* <DEDUP_REMOVED lines=11> */
.L_x_391:
[----:B------:R-:W-:Y:S05]  /*14410*/  @!P0 BREAK.RELIABLE B1 ;  /* 0x0000000000018942 */ /* 0x000fea0003800100 */
[----:B------:R-:W-:Y:S05]  /*14420*/  @!P0 BRA `(.L_x_386) ;  /* 0x0000000000fc8947 */ /* 0x000fea0003800000 */
[----:B------:R-:W-:Y:S01]  /*14430*/  BSSY.RECONVERGENT B3, `(.L_x_393) ;  /* 0x000000c000037945 */ /* 0x000fe20003800200 */
[----:B------:R-:W-:Y:S02]  /*14440*/  VIADD R5, R3, 0x2 ;  /* 0x0000000203057836 */ /* 0x000fe40000000000 */
[----:B------:R-:W-:-:S07]  /*14450*/  IMAD.MOV.U32 R0, RZ, RZ, RZ ;  /* 0x000000ffff007224 */ /* 0x000fce00078e00ff */
.L_x_394:
        /* <DEDUP_REMOVED lines=10> */
.L_x_393:
[----:B------:R-:W-:Y:S05]  /*14500*/  @!P0 BREAK.RELIABLE B1 ;  /* 0x0000000000018942 */ /* 0x000fea0003800100 */
[----:B------:R-:W-:Y:S05]  /*14510*/  @!P0 BRA `(.L_x_386) ;  /* 0x0000000000c08947 */ /* 0x000fea0003800000 */
[----:B------:R-:W-:Y:S01]  /*14520*/  BSSY.RECONVERGENT B3, `(.L_x_395) ;  /* 0x0000008000037945 */ /* 0x000fe20003800200 */
[----:B------:R-:W-:-:S07]  /*14530*/  IMAD.MOV.U32 R0, RZ, RZ, RZ ;  /* 0x000000ffff007224 */ /* 0x000fce00078e00ff */
.L_x_396:
[----:B------:R-:W-:-:S06]  /*14540*/  LEA R2, R0, UR38, 0x2 ;  /* 0x0000002600027c11 */ /* 0x000fcc000f8e10ff */
[----:B------:R-:W3:Y:S01]  /*14550*/  LDL R2, [R2+0xa0] ;  /* 0x0000a00002027983 */ /* 0x000ee20000100800 */
[C---:B------:R-:W-:Y:S01]  /*14560*/  ISETP.LT.AND P1, PT, R0.reuse, R3, PT ;  /* 0x000000030000720c */ /* 0x040fe20003f21270 */
[----:B------:R-:W-:Y:S01]  /*14570*/  VIADD R0, R0, 0x1 ;  /* 0x0000000100007836 */ /* 0x000fe20000000000 */
[----:B---3--:R-:W-:-:S13]  /*14580*/  ISETP.NE.AND P0, PT, R2, RZ, PT ;  /* 0x000000ff0200720c */ /* 0x008fda0003f05270 */
[----:B------:R-:W-:Y:S05]  /*14590*/  @!P0 BRA P1, `(.L_x_396) ;  /* 0xfffffffc00e88947 */ /* 0x000fea000083ffff */
[----:B------:R-:W-:Y:S05]  /*145a0*/  BSYNC.RECONVERGENT B3 ;  /* 0x0000000000037941 */ /* 0x000fea0003800200 */
.L_x_395:
[----:B------:R-:W-:-:S13]  /*145b0*/  ISETP.NE.AND P0, PT, R2, RZ, PT ;  /* 0x000000ff0200720c */ /* 0x000fda0003f05270 */
[----:B------:R-:W-:Y:S05]  /*145c0*/  @P0 BREAK.RELIABLE B1 ;  /* 0x0000000000010942 */ /* 0x000fea0003800100 */
[----:B------:R-:W-:Y:S05]  /*145d0*/  @P0 BRA `(.L_x_386) ;  /* 0x0000000000900947 */ /* 0x000fea0003800000 */
[----:B------:R-:W-:Y:S01]  /*145e0*/  BSSY.RECONVERGENT B3, `(.L_x_397) ;  /* 0x000000c000037945 */ /* 0x000fe20003800200 */
[----:B------:R-:W-:-:S07]  /*145f0*/  IMAD.MOV.U32 R0, RZ, RZ, RZ ;  /* 0x000000ffff007224 */ /* 0x000fce00078e00ff */
.L_x_398:
        /* <DEDUP_REMOVED lines=11> */
.L_x_397:
[----:B------:R-:W-:Y:S05]  /*146b0*/  @!P0 BREAK.RELIABLE B1 ;  /* 0x0000000000018942 */ /* 0x000fea0003800100 */
[----:B------:R-:W-:Y:S05]  /*146c0*/  @!P0 BRA `(.L_x_386) ;  /* 0x0000000000548947 */ /* 0x000fea0003800000 */
[----:B------:R-:W-:Y:S01]  /*146d0*/  BSSY.RECONVERGENT B3, `(.L_x_399) ;  /* 0x000000d000037945 */ /* 0x000fe20003800200 */
[----:B------:R-:W-:-:S07]  /*146e0*/  IMAD.MOV.U32 R0, RZ, RZ, RZ ;  /* 0x000000ffff007224 */ /* 0x000fce00078e00ff */
.L_x_400:
        /* <DEDUP_REMOVED lines=12> */
.L_x_399:
[----:B------:R-:W-:Y:S05]  /*147b0*/  @!P0 BREAK.RELIABLE B1 ;  /* 0x0000000000018942 */ /* 0x000fea0003800100 */
[----:B------:R-:W-:Y:S05]  /*147c0*/  @!P0 BRA `(.L_x_386) ;  /* 0x0000000000148947 */ /* 0x000fea0003800000 */
.L_x_383:
[----:B------:R-:W-:Y:S05]  /*147d0*/  BSYNC.RELIABLE B1 ;  /* 0x0000000000017941 */ /* 0x000fea0003800100 */
.L_x_382:
[C---:B0-----:R-:W-:Y:S01]  /*147e0*/  LEA R0, R6.reuse, UR41, 0x3 ;  /* 0x0000002906007c11 */ /* 0x041fe2000f8e18ff */
[----:B------:R-:W-:Y:S02]  /*147f0*/  IMAD.MOV.U32 R8, RZ, RZ, 0x5 ;  /* 0x00000005ff087424 */ /* 0x000fe400078e00ff */
[----:B------:R-:W-:-:S03]  /*14800*/  VIADD R6, R6, 0x1 ;  /* 0x0000000106067836 */ /* 0x000fc60000000000 */
[----:B------:R0:W-:Y:S04]  /*14810*/  STL.64 [R0], R8 ;  /* 0x0000000800007387 */ /* 0x0001e80000100a00 */
.L_x_386:
[----:B------:R-:W-:Y:S05]  /*14820*/  BSYNC.RECONVERGENT B2 ;  /* 0x0000000000027941 */ /* 0x000fea0003800200 */
.L_x_381:
[----:B------:R-:W-:Y:S01]  /*14830*/  ISETP.NE.AND P0, PT, R9, RZ, PT ;  /* 0x000000ff0900720c */ /* 0x000fe20003f05270 */
[----:B------:R-:W-:Y:S04]  /*14840*/  BSSY.RECONVERGENT B2, `(.L_x_401) ;  /* 0x0000085000027945 */ /* 0x000fe80003800200 */
[----:B------:R-:W-:Y:S08]  /*14850*/  BSSY.RELIABLE B1, `(.L_x_402) ;  /* 0x000007f000017945 */ /* 0x000ff00003800100 */
[----:B------:R-:W-:Y:S05]  /*14860*/  @!P0 BRA `(.L_x_403) ;  /* 0x0000000400f48947 */ /* 0x000fea0003800000 */
[----:B------:R-:W-:-:S13]  /*14870*/  ISETP.GE.AND P0, PT, R3, RZ, PT ;  /* 0x000000ff0300720c */ /* 0x000fda0003f06270 */
[----:B------:R-:W-:Y:S05]  /*14880*/  @!P0 BRA `(.L_x_403) ;  /* 0x0000000400ec8947 */ /* 0x000fea0003800000 */
[----:B------:R-:W-:Y:S01]  /*14890*/  BSSY.RECONVERGENT B3, `(.L_x_404) ;  /* 0x000000e000037945 */ /* 0x000fe20003800200 */
[C---:B0-----:R-:W-:Y:S01]  /*148a0*/  IADD3 R8, PT, PT, -R3.reuse, 0x5, RZ ;  /* 0x0000000503087810 */ /* 0x041fe20007ffe1ff */
[----:B------:R-:W-:Y:S02]  /*148b0*/  VIADD R7, R3, 0x7 ;  /* 0x0000000703077836 */ /* 0x000fe40000000000 */
[----:B------:R-:W-:-:S07]  /*148c0*/  IMAD.MOV.U32 R0, RZ, RZ, RZ ;  /* 0x000000ffff007224 */ /* 0x000fce00078e00ff */
.L_x_405:
        /* <DEDUP_REMOVED lines=11> */
.L_x_404:
[----:B------:R-:W-:Y:S05]  /*14980*/  @!P0 BREAK.RELIABLE B1 ;  /* 0x0000000000018942 */ /* 0x000fea0003800100 */
[----:B------:R-:W-:Y:S05]  /*14990*/  @!P0 BRA `(.L_x_406) ;  /* 0x0000000400bc8947 */ /* 0x000fea0003800000 */
[----:B------:R-:W-:Y:S01]  /*149a0*/  BSSY.RECONVERGENT B3, `(.L_x_407) ;  /* 0x000000d000037945 */ /* 0x000fe20003800200 */
[----:B------:R-:W-:Y:S02]  /*149b0*/  VIADD R7, R3, 0x6 ;  /* 0x0000000603077836 */ /* 0x000fe40000000000 */
[----:B------:R-:W-:-:S07]  /*149c0*/  IMAD.MOV.U32 R0, RZ, RZ, RZ ;  /* 0x000000ffff007224 */ /* 0x000fce00078e00ff */
.L_x_408:
        /* <DEDUP_REMOVED lines=11> */
.L_x_407:
[----:B------:R-:W-:Y:S05]  /*14a80*/  @!P0 BREAK.RELIABLE B1 ;  /* 0x0000000000018942 */ /* 0x000fea0003800100 */
[----:B------:R-:W-:Y:S05]  /*14a90*/  @!P0 BRA `(.L_x_406) ;  /* 0x00000004007c8947 */ /* 0x000fea0003800000 */
[----:B------:R-:W-:Y:S01]  /*14aa0*/  BSSY.RECONVERGENT B3, `(.L_x_409) ;  /* 0x000000d000037945 */ /* 0x000fe20003800200 */
[----:B------:R-:W-:Y:S02]  /*14ab0*/  VIADD R7, R3, 0x5 ;  /* 0x0000000503077836 */ /* 0x000fe40000000000 */
[----:B------:R-:W-:-:S07]  /*14ac0*/  IMAD.MOV.U32 R0, RZ, RZ, RZ ;  /* 0x000000ffff007224 */ /* 0x000fce00078e00ff */
.L_x_410:
        /* <DEDUP_REMOVED lines=11> */
.L_x_409:
[----:B------:R-:W-:Y:S05]  /*14b80*/  @!P0 BREAK.RELIABLE B1 ;  /* 0x0000000000018942 */ /* 0x000fea0003800100 */
[----:B------:R-:W-:Y:S05]  /*14b90*/  @!P0 BRA `(.L_x_406) ;  /* 0x00000004003c8947 */ /* 0x000fea0003800000 */
[----:B------:R-:W-:Y:S01]  /*14ba0*/  BSSY.RECONVERGENT B3, `(.L_x_411) ;  /* 0x000000d000037945 */ /* 0x000fe20003800200 */
[----:B------:R-:W-:Y:S02]  /*14bb0*/  VIADD R7, R3, 0x4 ;  /* 0x0000000403077836 */ /* 0x000fe40000000000 */
[----:B------:R-:W-:-:S07]  /*14bc0*/  IMAD.MOV.U32 R0, RZ, RZ, RZ ;  /* 0x000000ffff007224 */ /* 0x000fce00078e00ff */
.L_x_412:
        /* <DEDUP_REMOVED lines=11> */
.L_x_411:
[----:B------:R-:W-:Y:S05]  /*14c80*/  @!P0 BREAK.RELIABLE B1 ;  /* 0x0000000000018942 */ /* 0x000fea0003800100 */
[----:B------:R-:W-:Y:S05]  /*14c90*/  @!P0 BRA `(.L_x_406) ;  /* 0x0000000000fc8947 */ /* 0x000fea0003800000 */
[----:B------:R-:W-:Y:S01]  /*14ca0*/  BSSY.RECONVERGENT B3, `(.L_x_413) ;  /* 0x000000d000037945 */ /* 0x000fe20003800200 */
[----:B------:R-:W-:Y:S02]  /*14cb0*/  VIADD R7, R3, 0x3 ;  /* 0x0000000303077836 */ /* 0x000fe40000000000 */
[----:B------:R-:W-:-:S07]  /*14cc0*/  IMAD.MOV.U32 R0, RZ, RZ, RZ ;  /* 0x000000ffff007224 */ /* 0x000fce00078e00ff */
.L_x_414:
        /* <DEDUP_REMOVED lines=11> */
.L_x_413:
[----:B------:R-:W-:Y:S05]  /*14d80*/  @!P0 BREAK.RELIABLE B1 ;  /* 0x0000000000018942 */ /* 0x000fea0003800100 */
[----:B------:R-:W-:Y:S05]  /*14d90*/  @!P0 BRA `(.L_x_406) ;  /* 0x0000000000bc8947 */ /* 0x000fea0003800000 */
[----:B------:R-:W-:Y:S01]  /*14da0*/  BSSY.RECONVERGENT B3, `(.L_x_415) ;  /* 0x000000c000037945 */ /* 0x000fe20003800200 */
[----:B------:R-:W-:Y:S02]  /*14db0*/  VIADD R5, R3, 0x2 ;  /* 0x0000000203057836 */ /* 0x000fe40000000000 */
[----:B------:R-:W-:-:S07]  /*14dc0*/  IMAD.MOV.U32 R0, RZ, RZ, RZ ;  /* 0x000000ffff007224 */ /* 0x000fce00078e00ff */
.L_x_416:
        /* <DEDUP_REMOVED lines=10> */
.L_x_415:
[----:B------:R-:W-:Y:S05]  /*14e70*/  @!P0 BREAK.RELIABLE B1 ;  /* 0x0000000000018942 */ /* 0x000fea0003800100 */
[----:B------:R-:W-:Y:S05]  /*14e80*/  @!P0 BRA `(.L_x_406) ;  /* 0x0000000000808947 */ /* 0x000fea0003800000 */
[----:B------:R-:W-:Y:S01]  /*14e90*/  BSSY.RECONVERGENT B3, `(.L_x_417) ;  /* 0x0000008000037945 */ /* 0x000fe20003800200 */
[----:B------:R-:W-:-:S07]  /*14ea0*/  IMAD.MOV.U32 R0, RZ, RZ, RZ ;  /* 0x000000ffff007224 */ /* 0x000fce00078e00ff */
.L_x_418:
[----:B------:R-:W-:-:S06]  /*14eb0*/  LEA R2, R0, UR38, 0x2 ;  /* 0x0000002600027c11 */ /* 0x000fcc000f8e10ff */
[----:B------:R-:W3:Y:S01]  /*14ec0*/  LDL R2, [R2+0xc0] ;  /* 0x0000c00002027983 */ /* 0x000ee20000100800 */
[C---:B------:R-:W-:Y:S01]  /*14ed0*/  ISETP.LT.AND P1, PT, R0.reuse, R3, PT ;  /* 0x000000030000720c */ /* 0x040fe20003f21270 */
[----:B------:R-:W-:Y:S01]  /*14ee0*/  VIADD R0, R0, 0x1 ;  /* 0x0000000100007836 */ /* 0x000fe20000000000 */
[----:B---3--:R-:W-:-:S13]  /*14ef0*/  ISETP.NE.AND P0, PT, R2, RZ, PT ;  /* 0x000000ff0200720c */ /* 0x008fda0003f05270 */
[----:B------:R-:W-:Y:S05]  /*14f00*/  @!P0 BRA P1, `(.L_x_418) ;  /* 0xfffffffc00e88947 */ /* 0x000fea000083ffff */
[----:B------:R-:W-:Y:S05]  /*14f10*/  BSYNC.RECONVERGENT B3 ;  /* 0x0000000000037941 */ /* 0x000fea0003800200 */
.L_x_417:
[----:B------:R-:W-:-:S13]  /*14f20*/  ISETP.NE.AND P0, PT, R2, RZ, PT ;  /* 0x000000ff0200720c */ /* 0x000fda0003f05270 */
[----:B------:R-:W-:Y:S05]  /*14f30*/  @P0 BREAK.RELIABLE B1 ;  /* 0x0000000000010942 */ /* 0x000fea0003800100 */
[----:B------:R-:W-:Y:S05]  /*14f40*/  @P0 BRA `(.L_x_406) ;  /* 0x0000000000500947 */ /* 0x000fea0003800000 */
[----:B------:R-:W-:Y:S01]  /*14f50*/  BSSY.RECONVERGENT B3, `(.L_x_419) ;  /* 0x000000c000037945 */ /* 0x000fe20003800200 */
[----:B------:R-:W-:-:S07]  /*14f60*/  IMAD.MOV.U32 R0, RZ, RZ, RZ ;  /* 0x000000ffff007224 */ /* 0x000fce00078e00ff */
.L_x_420:
        /* <DEDUP_REMOVED lines=11> */
.L_x_419:
[----:B------:R-:W-:Y:S05]  /*15020*/  @!P0 BREAK.RELIABLE B1 ;  /* 0x0000000000018942 */ /* 0x000fea0003800100 */
[----:B------:R-:W-:Y:S05]  /*15030*/  @!P0 BRA `(.L_x_406) ;  /* 0x0000000000148947 */ /* 0x000fea0003800000 */
.L_x_403:
[----:B------:R-:W-:Y:S05]  /*15040*/  BSYNC.RELIABLE B1 ;  /* 0x0000000000017941 */ /* 0x000fea0003800100 */
.L_x_402:
[C---:B0-----:R-:W-:Y:S01]  /*15050*/  LEA R0, R6.reuse, UR41, 0x3 ;  /* 0x0000002906007c11 */ /* 0x041fe2000f8e18ff */
[----:B------:R-:W-:Y:S02]  /*15060*/  IMAD.MOV.U32 R8, RZ, RZ, 0x6 ;  /* 0x00000006ff087424 */ /* 0x000fe400078e00ff */
[----:B------:R-:W-:-:S03]  /*15070*/  VIADD R6, R6, 0x1 ;  /* 0x0000000106067836 */ /* 0x000fc60000000000 */
[----:B------:R0:W-:Y:S04]  /*15080*/  STL.64 [R0], R8 ;  /* 0x0000000800007387 */ /* 0x0001e80000100a00 */
.L_x_406:
[----:B------:R-:W-:Y:S05]  /*15090*/  BSYNC.RECONVERGENT B2 ;  /* 0x0000000000027941 */ /* 0x000fea0003800200 */
.L_x_401:
[----:B------:R-:W-:Y:S01]  /*150a0*/  ISETP.NE.AND P0, PT, R9, RZ, PT ;  /* 0x000000ff0900720c */ /* 0x000fe20003f05270 */
[----:B------:R-:W-:-:S12]  /*150b0*/  BSSY.RELIABLE B1, `(.L_x_421) ;  /* 0x0000088000017945 */ /* 0x000fd80003800100 */
[----:B------:R-:W-:Y:S05]  /*150c0*/  @!P0 BRA `(.L_x_422) ;  /* 0x0000000800188947 */ /* 0x000fea0003800000 */
[----:B------:R-:W-:-:S13]  /*150d0*/  ISETP.GE.AND P0, PT, R3, RZ, PT ;  /* 0x000000ff0300720c */ /* 0x000fda0003f06270 */
[----:B------:R-:W-:Y:S05]  /*150e0*/  @!P0 BRA `(.L_x_422) ;  /* 0x0000000800108947 */ /* 0x000fea0003800000 */
[----:B------:R-:W-:Y:S01]  /*150f0*/  BSSY.RECONVERGENT B2, `(.L_x_423) ;  /* 0x000000e000027945 */ /* 0x000fe20003800200 */
[C---:B0-----:R-:W-:Y:S01]  /*15100*/  IADD3 R8, PT, PT, -R3.reuse, 0x6, RZ ;  /* 0x0000000603087810 */ /* 0x041fe20007ffe1ff */
[----:B------:R-:W-:Y:S02]  /*15110*/  VIADD R7, R3, 0x8 ;  /* 0x0000000803077836 */ /* 0x000fe40000000000 */
[----:B------:R-:W-:-:S07]  /*15120*/  IMAD.MOV.U32 R0, RZ, RZ, RZ ;  /* 0x000000ffff007224 */ /* 0x000fce00078e00ff */
.L_x_424:
        /* <DEDUP_REMOVED lines=11> */
.L_x_423:
[----:B------:R-:W-:Y:S05]  /*151e0*/  @!P0 BREAK.RELIABLE B1 ;  /* 0x0000000000018942 */ /* 0x000fea0003800100 */
[----:B------:R-:W-:Y:S01]  /*151f0*/  IMAD.MOV.U32 R0, RZ, RZ, R6 ;  /* 0x000000ffff007224 */ /* 0x000fe200078e0006 */
[----:B------:R-:W-:Y:S06]  /*15200*/  @!P0 BRA `(.L_x_224) ;  /* 0x0000000400dc8947 */ /* 0x000fec0003800000 */
[----:B------:R-:W-:Y:S01]  /*15210*/  BSSY.RECONVERGENT B2, `(.L_x_425) ;  /* 0x000000d000027945 */ /* 0x000fe20003800200 */
[----:B------:R-:W-:Y:S02]  /*15220*/  VIADD R7, R3, 0x7 ;  /* 0x0000000703077836 */ /* 0x000fe40000000000 */
[----:B------:R-:W-:-:S07]  /*15230*/  IMAD.MOV.U32 R0, RZ, RZ, RZ ;  /* 0x000000ffff007224 */ /* 0x000fce00078e00ff */
.L_x_426:
        /* <DEDUP_REMOVED lines=11> */
.L_x_425:
[----:B------:R-:W-:Y:S05]  /*152f0*/  @!P0 BREAK.RELIABLE B1 ;  /* 0x0000000000018942 */ /* 0x000fea0003800100 */
[----:B------:R-:W-:Y:S01]  /*15300*/  IMAD.MOV.U32 R0, RZ, RZ, R6 ;  /* 0x000000ffff007224 */ /* 0x000fe200078e0006 */
[----:B------:R-:W-:Y:S06]  /*15310*/  @!P0 BRA `(.L_x_224) ;  /* 0x0000000400988947 */ /* 0x000fec0003800000 */
[----:B------:R-:W-:Y:S01]  /*15320*/  BSSY.RECONVERGENT B2, `(.L_x_427) ;  /* 0x000000d000027945 */ /* 0x000fe20003800200 */
[----:B------:R-:W-:Y:S02]  /*15330*/  VIADD R7, R3, 0x6 ;  /* 0x0000000603077836 */ /* 0x000fe40000000000 */
[----:B------:R-:W-:-:S07]  /*15340*/  IMAD.MOV.U32 R0, RZ, RZ, RZ ;  /* 0x000000ffff007224 */ /* 0x000fce00078e00ff */
.L_x_428:
        /* <DEDUP_REMOVED lines=11> */
.L_x_427:
[----:B------:R-:W-:Y:S05]  /*15400*/  @!P0 BREAK.RELIABLE B1 ;  /* 0x0000000000018942 */ /* 0x000fea0003800100 */
[----:B------:R-:W-:Y:S01]  /*15410*/  IMAD.MOV.U32 R0, RZ, RZ, R6 ;  /* 0x000000ffff007224 */ /* 0x000fe200078e0006 */
[----:B------:R-:W-:Y:S06]  /*15420*/  @!P0 BRA `(.L_x_224) ;  /* 0x0000000400548947 */ /* 0x000fec0003800000 */
[----:B------:R-:W-:Y:S01]  /*15430*/  BSSY.RECONVERGENT B2, `(.L_x_429) ;  /* 0x000000d000027945 */ /* 0x000fe20003800200 */
[----:B------:R-:W-:Y:S02]  /*15440*/  VIADD R7, R3, 0x5 ;  /* 0x0000000503077836 */ /* 0x000fe40000000000 */
[----:B------:R-:W-:-:S07]  /*15450*/  IMAD.MOV.U32 R0, RZ, RZ, RZ ;  /* 0x000000ffff007224 */ /* 0x000fce00078e00ff */
.L_x_430:
        /* <DEDUP_REMOVED lines=11> */
.L_x_429:
[----:B------:R-:W-:Y:S05]  /*15510*/  @!P0 BREAK.RELIABLE B1 ;  /* 0x0000000000018942 */ /* 0x000fea0003800100 */
[----:B------:R-:W-:Y:S01]  /*15520*/  IMAD.MOV.U32 R0, RZ, RZ, R6 ;  /* 0x000000ffff007224 */ /* 0x000fe200078e0006 */
[----:B------:R-:W-:Y:S06]  /*15530*/  @!P0 BRA `(.L_x_224) ;  /* 0x0000000400108947 */ /* 0x000fec0003800000 */
[----:B------:R-:W-:Y:S01]  /*15540*/  BSSY.RECONVERGENT B2, `(.L_x_431) ;  /* 0x000000d000027945 */ /* 0x000fe20003800200 */
[----:B------:R-:W-:Y:S02]  /*15550*/  VIADD R7, R3, 0x4 ;  /* 0x0000000403077836 */ /* 0x000fe40000000000 */
[----:B------:R-:W-:-:S07]  /*15560*/  IMAD.MOV.U32 R0, RZ, RZ, RZ ;  /* 0x000000ffff007224 */ /* 0x000fce00078e00ff */
.L_x_432:
        /* <DEDUP_REMOVED lines=11> */
.L_x_431:
[----:B------:R-:W-:Y:S05]  /*15620*/  @!P0 BREAK.RELIABLE B1 ;  /* 0x0000000000018942 */ /* 0x000fea0003800100 */
[----:B------:R-:W-:Y:S01]  /*15630*/  IMAD.MOV.U32 R0, RZ, RZ, R6 ;  /* 0x000000ffff007224 */ /* 0x000fe200078e0006 */
[----:B------:R-:W-:Y:S06]  /*15640*/  @!P0 BRA `(.L_x_224) ;  /* 0x0000000000cc8947 */ /* 0x000fec0003800000 */
[----:B------:R-:W-:Y:S01]  /*15650*/  BSSY.RECONVERGENT B2, `(.L_x_433) ;  /* 0x000000d000027945 */ /* 0x000fe20003800200 */
[----:B------:R-:W-:Y:S02]  /*15660*/  VIADD R7, R3, 0x3 ;  /* 0x0000000303077836 */ /* 0x000fe40000000000 */
[----:B------:R-:W-:-:S07]  /*15670*/  IMAD.MOV.U32 R0, RZ, RZ, RZ ;  /* 0x000000ffff007224 */ /* 0x000fce00078e00ff */
.L_x_434:
        /* <DEDUP_REMOVED lines=11> */
.L_x_433:
[----:B------:R-:W-:Y:S05]  /*15730*/  @!P0 BREAK.RELIABLE B1 ;  /* 0x0000000000018942 */ /* 0x000fea0003800100 */
[----:B------:R-:W-:Y:S01]  /*15740*/  IMAD.MOV.U32 R0, RZ, RZ, R6 ;  /* 0x000000ffff007224 */ /* 0x000fe200078e0006 */
[----:B------:R-:W-:Y:S06]  /*15750*/  @!P0 BRA `(.L_x_224) ;  /* 0x0000000000888947 */ /* 0x000fec0003800000 */
[----:B------:R-:W-:Y:S01]  /*15760*/  BSSY.RECONVERGENT B2, `(.L_x_435) ;  /* 0x000000c000027945 */ /* 0x000fe20003800200 */
[----:B------:R-:W-:Y:S02]  /*15770*/  VIADD R5, R3, 0x2 ;  /* 0x0000000203057836 */ /* 0x000fe40000000000 */
[----:B------:R-:W-:-:S07]  /*15780*/  IMAD.MOV.U32 R0, RZ, RZ, RZ ;  /* 0x000000ffff007224 */ /* 0x000fce00078e00ff */
.L_x_436:
        /* <DEDUP_REMOVED lines=10> */
.L_x_435:
[----:B------:R-:W-:Y:S05]  /*15830*/  @!P0 BREAK.RELIABLE B1 ;  /* 0x0000000000018942 */ /* 0x000fea0003800100 */
[----:B------:R-:W-:Y:S01]  /*15840*/  IMAD.MOV.U32 R0, RZ, RZ, R6 ;  /* 0x000000ffff007224 */ /* 0x000fe200078e0006 */
[----:B------:R-:W-:Y:S06]  /*15850*/  @!P0 BRA `(.L_x_224) ;  /* 0x0000000000488947 */ /* 0x000fec0003800000 */
[----:B------:R-:W-:Y:S01]  /*15860*/  BSSY.RECONVERGENT B2, `(.L_x_437) ;  /* 0x0000008000027945 */ /* 0x000fe20003800200 */
[----:B------:R-:W-:-:S07]  /*15870*/  IMAD.MOV.U32 R0, RZ, RZ, RZ ;  /* 0x000000ffff007224 */ /* 0x000fce00078e00ff */
.L_x_438:
[----:B------:R-:W-:-:S06]  /*15880*/  LEA R2, R0, UR38, 0x2 ;  /* 0x0000002600027c11 */ /* 0x000fcc000f8e10ff */
[----:B------:R-:W3:Y:S01]  /*15890*/  LDL R2, [R2+0xe0] ;  /* 0x0000e00002027983 */ /* 0x000ee20000100800 */
[C---:B------:R-:W-:Y:S01]  /*158a0*/  ISETP.LT.AND P1, PT, R0.reuse, R3, PT ;  /* 0x000000030000720c */ /* 0x040fe20003f21270 */
[----:B------:R-:W-:Y:S01]  /*158b0*/  VIADD R0, R0, 0x1 ;  /* 0x0000000100007836 */ /* 0x000fe20000000000 */
[----:B---3--:R-:W-:-:S13]  /*158c0*/  ISETP.NE.AND P0, PT, R2, RZ, PT ;  /* 0x000000ff0200720c */ /* 0x008fda0003f05270 */
[----:B------:R-:W-:Y:S05]  /*158d0*/  @!P0 BRA P1, `(.L_x_438) ;  /* 0xfffffffc00e88947 */ /* 0x000fea000083ffff */
[----:B------:R-:W-:Y:S05]  /*158e0*/  BSYNC.RECONVERGENT B2 ;  /* 0x0000000000027941 */ /* 0x000fea0003800200 */
.L_x_437:
[----:B------:R-:W-:Y:S01]  /*158f0*/  ISETP.NE.AND P0, PT, R2, RZ, PT ;  /* 0x000000ff0200720c */ /* 0x000fe20003f05270 */
[----:B------:R-:W-:-:S12]  /*15900*/  IMAD.MOV.U32 R0, RZ, RZ, R6 ;  /* 0x000000ffff007224 */ /* 0x000fd800078e0006 */
[----:B------:R-:W-:Y:S05]  /*15910*/  @P0 BREAK.RELIABLE B1 ;  /* 0x0000000000010942 */ /* 0x000fea0003800100 */
[----:B------:R-:W-:Y:S05]  /*15920*/  @P0 BRA `(.L_x_224) ;  /* 0x0000000000140947 */ /* 0x000fea0003800000 */
.L_x_422:
[----:B------:R-:W-:Y:S05]  /*15930*/  BSYNC.RELIABLE B1 ;  /* 0x0000000000017941 */ /* 0x000fea0003800100 */
.L_x_421:
[C---:B------:R-:W-:Y:S01]  /*15940*/  LEA R2, R6.reuse, UR41, 0x3 ;  /* 0x0000002906027c11 */ /* 0x040fe2000f8e18ff */
[----:B0-----:R-:W-:Y:S02]  /*15950*/  IMAD.MOV.U32 R8, RZ, RZ, 0x7 ;  /* 0x00000007ff087424 */ /* 0x001fe400078e00ff */
[----:B------:R-:W-:-:S03]  /*15960*/  VIADD R0, R6, 0x1 ;  /* 0x0000000106007836 */ /* 0x000fc60000000000 */
[----:B------:R3:W-:Y:S04]  /*15970*/  STL.64 [R2], R8 ;  /* 0x0000000802007387 */ /* 0x0007e80000100a00 */
.L_x_224:
[----:B------:R-:W-:Y:S05]  /*15980*/  BSYNC.RECONVERGENT B0 ;  /* 0x0000000000007941 */ /* 0x000fea0003800200 */
.L_x_223:
[----:B------:R-:W-:-:S13]  /*15990*/  ISETP.NE.AND P0, PT, R0, RZ, PT ;  /* 0x000000ff0000720c */ /* 0x000fda0003f05270 */
[----:B------:R-:W-:Y:S05]  /*159a0*/  @P0 BRA `(.L_x_439) ;  /* 0xffffff9800500947 */ /* 0x000fea000383ffff */
[----:B------:R-:W-:Y:S05]  /*159b0*/  BRA `(.L_x_5) ;  /* 0x0000000000947947 */ /* 0x000fea0003800000 */
.L_x_466:
[----:B------:R-:W-:Y:S05]  /*159c0*/  BREAK.RELIABLE B1 ;  /* 0x0000000000017942 */ /* 0x000fea0003800100 */
[----:B------:R-:W-:Y:S05]  /*159d0*/  BRA `(.L_x_5) ;  /* 0x00000000008c7947 */ /* 0x000fea0003800000 */
.L_x_476:
[----:B------:R-:W-:Y:S05]  /*159e0*/  BREAK.RELIABLE B1 ;  /* 0x0000000000017942 */ /* 0x000fea0003800100 */
[----:B------:R-:W-:Y:S05]  /*159f0*/  BRA `(.L_x_5) ;  /* 0x0000000000847947 */ /* 0x000fea0003800000 */
.L_x_486:
[----:B------:R-:W-:Y:S05]  /*15a00*/  BREAK.RELIABLE B1 ;  /* 0x0000000000017942 */ /* 0x000fea0003800100 */
[----:B------:R-:W-:Y:S05]  /*15a10*/  BRA `(.L_x_5) ;  /* 0x00000000007c7947 */ /* 0x000fea0003800000 */
.L_x_492:
[----:B------:R-:W-:Y:S05]  /*15a20*/  BREAK.RELIABLE B1 ;  /* 0x0000000000017942 */ /* 0x000fea0003800100 */
[----:B------:R-:W-:Y:S05]  /*15a30*/  BRA `(.L_x_5) ;  /* 0x0000000000747947 */ /* 0x000fea0003800000 */
.L_x_504:
[----:B------:R-:W-:Y:S05]  /*15a40*/  BREAK.RELIABLE B1 ;  /* 0x0000000000017942 */ /* 0x000fea0003800100 */
[----:B------:R-:W-:Y:S05]  /*15a50*/  BRA `(.L_x_5) ;  /* 0x00000000006c7947 */ /* 0x000fea0003800000 */
.L_x_510:
[----:B------:R-:W-:Y:S05]  /*15a60*/  BREAK.RELIABLE B1 ;  /* 0x0000000000017942 */ /* 0x000fea0003800100 */
[----:B------:R-:W-:Y:S05]  /*15a70*/  BRA `(.L_x_5) ;  /* 0x0000000000647947 */ /* 0x000fea0003800000 */
.L_x_518:
[----:B------:R-:W-:Y:S05]  /*15a80*/  BREAK.RELIABLE B1 ;  /* 0x0000000000017942 */ /* 0x000fea0003800100 */
[----:B------:R-:W-:Y:S05]  /*15a90*/  BRA `(.L_x_5) ;  /* 0x00000000005c7947 */ /* 0x000fea0003800000 */
.L_x_531:
[----:B------:R-:W-:Y:S05]  /*15aa0*/  BREAK.RELIABLE B1 ;  /* 0x0000000000017942 */ /* 0x000fea0003800100 */
[----:B------:R-:W-:Y:S05]  /*15ab0*/  BRA `(.L_x_5) ;  /* 0x0000000000547947 */ /* 0x000fea0003800000 */
.L_x_537:
[----:B------:R-:W-:Y:S05]  /*15ac0*/  BREAK.RELIABLE B1 ;  /* 0x0000000000017942 */ /* 0x000fea0003800100 */
[----:B------:R-:W-:Y:S05]  /*15ad0*/  BRA `(.L_x_5) ;  /* 0x00000000004c7947 */ /* 0x000fea0003800000 */
.L_x_545:
[----:B------:R-:W-:Y:S05]  /*15ae0*/  BREAK.RELIABLE B1 ;  /* 0x0000000000017942 */ /* 0x000fea0003800100 */
[----:B------:R-:W-:Y:S05]  /*15af0*/  BRA `(.L_x_5) ;  /* 0x0000000000447947 */ /* 0x000fea0003800000 */
.L_x_554:
[----:B------:R-:W-:Y:S05]  /*15b00*/  BREAK.RELIABLE B1 ;  /* 0x0000000000017942 */ /* 0x000fea0003800100 */
[----:B------:R-:W-:Y:S05]  /*15b10*/  BRA `(.L_x_5) ;  /* 0x00000000003c7947 */ /* 0x000fea0003800000 */
.L_x_564:
[----:B------:R-:W-:Y:S05]  /*15b20*/  BREAK.RELIABLE B1 ;  /* 0x0000000000017942 */ /* 0x000fea0003800100 */
[----:B------:R-:W-:Y:S05]  /*15b30*/  BRA `(.L_x_5) ;  /* 0x0000000000347947 */ /* 0x000fea0003800000 */
.L_x_570:
[----:B------:R-:W-:Y:S05]  /*15b40*/  BREAK.RELIABLE B1 ;  /* 0x0000000000017942 */ /* 0x000fea0003800100 */
[----:B------:R-:W-:Y:S05]  /*15b50*/  BRA `(.L_x_5) ;  /* 0x00000000002c7947 */ /* 0x000fea0003800000 */
.L_x_578:
[----:B------:R-:W-:Y:S05]  /*15b60*/  BREAK.RELIABLE B1 ;  /* 0x0000000000017942 */ /* 0x000fea0003800100 */
[----:B------:R-:W-:Y:S05]  /*15b70*/  BRA `(.L_x_5) ;  /* 0x0000000000247947 */ /* 0x000fea0003800000 */
.L_x_587:
[----:B------:R-:W-:Y:S05]  /*15b80*/  BREAK.RELIABLE B1 ;  /* 0x0000000000017942 */ /* 0x000fea0003800100 */
[----:B------:R-:W-:Y:S05]  /*15b90*/  BRA `(.L_x_5) ;  /* 0x00000000001c7947 */ /* 0x000fea0003800000 */
.L_x_601:
[----:B------:R-:W-:Y:S05]  /*15ba0*/  BREAK.RELIABLE B0 ;  /* 0x0000000000007942 */ /* 0x000fea0003800100 */
[----:B------:R-:W-:Y:S05]  /*15bb0*/  BRA `(.L_x_5) ;  /* 0x0000000000147947 */ /* 0x000fea0003800000 */
.L_x_607:
[----:B------:R-:W-:Y:S05]  /*15bc0*/  BREAK.RELIABLE B0 ;  /* 0x0000000000007942 */ /* 0x000fea0003800100 */
[----:B------:R-:W-:Y:S05]  /*15bd0*/  BRA `(.L_x_5) ;  /* 0x00000000000c7947 */ /* 0x000fea0003800000 */
.L_x_615:
[----:B------:R-:W-:Y:S05]  /*15be0*/  BREAK.RELIABLE B0 ;  /* 0x0000000000007942 */ /* 0x000fea0003800100 */
[----:B------:R-:W-:Y:S05]  /*15bf0*/  BRA `(.L_x_5) ;  /* 0x0000000000047947 */ /* 0x000fea0003800000 */
.L_x_624:
[----:B------:R-:W-:Y:S05]  /*15c00*/  BREAK.RELIABLE B0 ;  /* 0x0000000000007942 */ /* 0x000fea0003800100 */
.L_x_5:
[----:B------:R-:W-:Y:S05]  /*15c10*/  BSYNC.RECONVERGENT B6 ;  /* 0x0000000000067941 */ /* 0x000fea0003800200 */
.L_x_0:
[----:B-----5:R-:W4:Y:S01]  /*15c20*/  S2R R0, SR_TID.X ;  /* 0x0000000000007919 */ /* 0x020f220000002100 */
[----:B------:R-:W4:Y:S08]  /*15c30*/  S2UR UR4, SR_CTAID.X ;  /* 0x00000000000479c3 */ /* 0x000f300000002500 */
[----:B0-----:R-:W4:Y:S08]  /*15c40*/  LDC R5, c[0x0][0x38c] ;  /* 0x0000e300ff057b82 */ /* 0x001f300000000800 */
[----:B---3--:R-:W0:Y:S01]  /*15c50*/  LDC.64 R2, c[0x0][0x380] ;  /* 0x0000e000ff027b82 */ /* 0x008e220000000a00 */
[----:B----4-:R-:W-:-:S04]  /*15c60*/  IMAD R5, R5, UR4, R0 ;  /* 0x0000000405057c24 */ /* 0x010fc8000f8e0200 */
[----:B0-----:R-:W-:-:S05]  /*15c70*/  IMAD.WIDE.U32 R2, R5, 0x4, R2 ;  /* 0x0000000405027825 */ /* 0x001fca00078e0002 */
[----:B------:R-:W-:Y:S01]  /*15c80*/  STG.E desc[UR36][R2.64], R45 ;  /* 0x0000002d02007986 */ /* 0x000fe2000c101924 */
[----:B------:R-:W-:Y:S05]  /*15c90*/  EXIT ;  /* 0x000000000000794d */ /* 0x000fea0003800000 */
        .weak           $__internal_0_$__cuda_sm3x_div_rn_noftz_f32_slowpath
        .type           $__internal_0_$__cuda_sm3x_div_rn_noftz_f32_slowpath,@function
        .size           $__internal_0_$__cuda_sm3x_div_rn_noftz_f32_slowpath,(.L_x_633 - $__internal_0_$__cuda_sm3x_div_rn_noftz_f32_slowpath)
$__internal_0_$__cuda_sm3x_div_rn_noftz_f32_slowpath:
[--C-:B------:R-:W-:Y:S01]  /*15ca0*/  SHF.R.U32.HI R2, RZ, 0x17, R0.reuse ;  /* 0x00000017ff027819 */ /* 0x100fe20000011600 */
[----:B------:R-:W-:-:S03]  /*15cb0*/  IMAD.MOV.U32 R3, RZ, RZ, R0 ;  /* 0x000000ffff037224 */ /* 0x000fc600078e0000 */
[----:B------:R-:W-:-:S05]  /*15cc0*/  LOP3.LUT R2, R2, 0xff, RZ, 0xc0, !PT ;  /* 0x000000ff02027812 */ /* 0x000fca00078ec0ff */
[----:B------:R-:W-:-:S05]  /*15cd0*/  VIADD R7, R2, 0xffffffff ;  /* 0xffffffff02077836 */ /* 0x000fca0000000000 */
[----:B------:R-:W-:-:S13]  /*15ce0*/  ISETP.GT.U32.OR P0, PT, R7, 0xfd, !PT ;  /* 0x000000fd0700780c */ /* 0x000fda0007f04470 */
[----:B------:R-:W-:Y:S01]  /*15cf0*/  @!P0 IMAD.MOV.U32 R5, RZ, RZ, RZ ;  /* 0x000000ffff058224 */ /* 0x000fe200078e00ff */
[----:B------:R-:W-:Y:S06]  /*15d00*/  @!P0 BRA `(.L_x_440) ;  /* 0x00000000003c8947 */ /* 0x000fec0003800000 */
[----:B------:R-:W-:-:S13]  /*15d10*/  FSETP.GTU.FTZ.AND P0, PT, |R0|, +INF , PT ;  /* 0x7f8000000000780b */ /* 0x000fda0003f1c200 */
[----:B------:R-:W-:Y:S05]  /*15d20*/  @P0 BRA `(.L_x_441) ;  /* 0x0000000400280947 */ /* 0x000fea0003800000 */
[----:B------:R-:W-:-:S05]  /*15d30*/  IMAD.MOV.U32 R6, RZ, RZ, 0x3f6730e8 ;  /* 0x3f6730e8ff067424 */ /* 0x000fca00078e00ff */
[----:B------:R-:W-:-:S13]  /*15d40*/  LOP3.LUT P0, RZ, R6, 0x7fffffff, R3, 0xc8, !PT ;  /* 0x7fffffff06ff7812 */ /* 0x000fda000780c803 */
[----:B------:R-:W-:Y:S05]  /*15d50*/  @!P0 BRA `(.L_x_442) ;  /* 0x0000000400148947 */ /* 0x000fea0003800000 */
[----:B------:R-:W-:-:S13]  /*15d60*/  LOP3.LUT P0, RZ, R3, 0x7fffffff, RZ, 0xc0, !PT ;  /* 0x7fffffff03ff7812 */ /* 0x000fda000780c0ff */
[----:B------:R-:W-:Y:S05]  /*15d70*/  @!P0 BRA `(.L_x_443) ;  /* 0x0000000400048947 */ /* 0x000fea0003800000 */
[----:B------:R-:W-:Y:S02]  /*15d80*/  FSETP.NEU.FTZ.AND P0, PT, |R0|, +INF , PT ;  /* 0x7f8000000000780b */ /* 0x000fe40003f1d200 */
[----:B------:R-:W-:-:S04]  /*15d90*/  LOP3.LUT P1, RZ, R6, 0x7fffffff, RZ, 0xc0, !PT ;  /* 0x7fffffff06ff7812 */ /* 0x000fc8000782c0ff */
[----:B------:R-:W-:-:S13]  /*15da0*/  PLOP3.LUT P0, PT, P0, P1, PT, 0x2f, 0xf2 ;  /* 0x0000000000f2781c */ /* 0x000fda0000702577 */
[----:B------:R-:W-:Y:S05]  /*15db0*/  @P0 BRA `(.L_x_444) ;  /* 0x0000000000e80947 */ /* 0x000fea0003800000 */
[----:B------:R-:W-:-:S13]  /*15dc0*/  ISETP.GE.AND P0, PT, R7, RZ, PT ;  /* 0x000000ff0700720c */ /* 0x000fda0003f06270 */
[----:B------:R-:W-:Y:S02]  /*15dd0*/  @P0 IMAD.MOV.U32 R5, RZ, RZ, RZ ;  /* 0x000000ffff050224 */ /* 0x000fe400078e00ff */
[----:B------:R-:W-:Y:S01]  /*15de0*/  @!P0 FFMA R3, R0, 1.84467440737095516160e+19, RZ ;  /* 0x5f80000000038823 */ /* 0x000fe200000000ff */
[----:B------:R-:W-:-:S07]  /*15df0*/  @!P0 IMAD.MOV.U32 R5, RZ, RZ, -0x40 ;  /* 0xffffffc0ff058424 */ /* 0x000fce00078e00ff */
.L_x_440:
[----:B------:R-:W-:Y:S01]  /*15e00*/  UMOV UR4, 0x3f6730e8 ;  /* 0x3f6730e800047882 */ /* 0x000fe20000000000 */
[----:B------:R-:W-:Y:S01]  /*15e10*/  VIADD R2, R2, 0xffffff81 ;  /* 0xffffff8102027836 */ /* 0x000fe20000000000 */
[----:B------:R-:W-:-:S03]  /*15e20*/  UIADD3 UR4, UPT, UPT, UR4, 0x800000, URZ ;  /* 0x0080000004047890 */ /* 0x000fc6000fffe0ff */
[----:B------:R-:W-:Y:S01]  /*15e30*/  IMAD R0, R2, -0x800000, R3 ;  /* 0xff80000002007824 */ /* 0x000fe200078e0203 */
[----:B------:R-:W-:Y:S02]  /*15e40*/  IADD3 R5, PT, PT, R5, 0x1, R2 ;  /* 0x0000000105057810 */ /* 0x000fe40007ffe002 */
[----:B------:R-:W-:-:S03]  /*15e50*/  FADD.FTZ R7, -RZ, -UR4 ;  /* 0x80000004ff077e21 */ /* 0x000fc60008010100 */
[----:B------:R-:W0:Y:S02]  /*15e60*/  MUFU.RCP R6, UR4 ;  /* 0x0000000400067d08 */ /* 0x000e240008001000 */
[----:B0-----:R-:W-:-:S04]  /*15e70*/  FFMA R9, R6, R7, 1 ;  /* 0x3f80000006097423 */ /* 0x001fc80000000007 */
[----:B------:R-:W-:-:S04]  /*15e80*/  FFMA R9, R6, R9, R6 ;  /* 0x0000000906097223 */ /* 0x000fc80000000006 */
[----:B------:R-:W-:-:S04]  /*15e90*/  FFMA R6, R0, R9, RZ ;  /* 0x0000000900067223 */ /* 0x000fc800000000ff */
[----:B------:R-:W-:-:S04]  /*15ea0*/  FFMA R3, R7, R6, R0 ;  /* 0x0000000607037223 */ /* 0x000fc80000000000 */
[----:B------:R-:W-:-:S04]  /*15eb0*/  FFMA R6, R9, R3, R6 ;  /* 0x0000000309067223 */ /* 0x000fc80000000006 */
[----:B------:R-:W-:-:S04]  /*15ec0*/  FFMA R7, R7, R6, R0 ;  /* 0x0000000607077223 */ /* 0x000fc80000000000 */
[----:B------:R-:W-:-:S05]  /*15ed0*/  FFMA R3, R9, R7, R6 ;  /* 0x0000000709037223 */ /* 0x000fca0000000006 */
[----:B------:R-:W-:-:S04]  /*15ee0*/  SHF.R.U32.HI R0, RZ, 0x17, R3 ;  /* 0x00000017ff007819 */ /* 0x000fc80000011603 */
[----:B------:R-:W-:-:S05]  /*15ef0*/  LOP3.LUT R0, R0, 0xff, RZ, 0xc0, !PT ;  /* 0x000000ff00007812 */ /* 0x000fca00078ec0ff */
[----:B------:R-:W-:-:S04]  /*15f00*/  IMAD.IADD R10, R0, 0x1, R5 ;  /* 0x00000001000a7824 */ /* 0x000fc800078e0205 */
[----:B------:R-:W-:-:S05]  /*15f10*/  VIADD R0, R10, 0xffffffff ;  /* 0xffffffff0a007836 */ /* 0x000fca0000000000 */
[----:B------:R-:W-:-:S13]  /*15f20*/  ISETP.GE.U32.AND P0, PT, R0, 0xfe, PT ;  /* 0x000000fe0000780c */ /* 0x000fda0003f06070 */
[----:B------:R-:W-:Y:S05]  /*15f30*/  @!P0 BRA `(.L_x_445) ;  /* 0x0000000000808947 */ /* 0x000fea0003800000 */
[----:B------:R-:W-:-:S13]  /*15f40*/  ISETP.GT.AND P0, PT, R10, 0xfe, PT ;  /* 0x000000fe0a00780c */ /* 0x000fda0003f04270 */
[----:B------:R-:W-:Y:S05]  /*15f50*/  @P0 BRA `(.L_x_446) ;  /* 0x00000000006c0947 */ /* 0x000fea0003800000 */
[----:B------:R-:W-:-:S13]  /*15f60*/  ISETP.GE.AND P0, PT, R10, 0x1, PT ;  /* 0x000000010a00780c */ /* 0x000fda0003f06270 */
[----:B------:R-:W-:Y:S05]  /*15f70*/  @P0 BRA `(.L_x_447) ;  /* 0x0000000000980947 */ /* 0x000fea0003800000 */
[----:B------:R-:W-:Y:S02]  /*15f80*/  ISETP.GE.AND P0, PT, R10, -0x18, PT ;  /* 0xffffffe80a00780c */ /* 0x000fe40003f06270 */
[----:B------:R-:W-:-:S11]  /*15f90*/  LOP3.LUT R3, R3, 0x80000000, RZ, 0xc0, !PT ;  /* 0x8000000003037812 */ /* 0x000fd600078ec0ff */
[----:B------:R-:W-:Y:S05]  /*15fa0*/  @!P0 BRA `(.L_x_447) ;  /* 0x00000000008c8947 */ /* 0x000fea0003800000 */
[CCC-:B------:R-:W-:Y:S01]  /*15fb0*/  FFMA.RZ R0, R9.reuse, R7.reuse, R6.reuse ;  /* 0x0000000709007223 */ /* 0x1c0fe2000000c006 */
[C---:B------:R-:W-:Y:S01]  /*15fc0*/  VIADD R5, R10.reuse, 0x20 ;  /* 0x000000200a057836 */ /* 0x040fe20000000000 */
[C---:B------:R-:W-:Y:S02]  /*15fd0*/  ISETP.NE.AND P3, PT, R10.reuse, RZ, PT ;  /* 0x000000ff0a00720c */ /* 0x040fe40003f65270 */
[----:B------:R-:W-:Y:S02]  /*15fe0*/  ISETP.NE.AND P1, PT, R10, RZ, PT ;  /* 0x000000ff0a00720c */ /* 0x000fe40003f25270 */
[----:B------:R-:W-:Y:S01]  /*15ff0*/  LOP3.LUT R2, R0, 0x7fffff, RZ, 0xc0, !PT ;  /* 0x007fffff00027812 */ /* 0x000fe200078ec0ff */
[CCC-:B------:R-:W-:Y:S01]  /*16000*/  FFMA.RP R0, R9.reuse, R7.reuse, R6.reuse ;  /* 0x0000000709007223 */ /* 0x1c0fe20000008006 */
[----:B------:R-:W-:Y:S01]  /*16010*/  FFMA.RM R9, R9, R7, R6 ;  /* 0x0000000709097223 */ /* 0x000fe20000004006 */
[----:B------:R-:W-:Y:S01]  /*16020*/  IMAD.MOV R7, RZ, RZ, -R10 ;  /* 0x000000ffff077224 */ /* 0x000fe200078e0a0a */
[----:B------:R-:W-:-:S03]  /*16030*/  LOP3.LUT R2, R2, 0x800000, RZ, 0xfc, !PT ;  /* 0x0080000002027812 */ /* 0x000fc600078efcff */
[----:B------:R-:W-:Y:S02]  /*16040*/  FSETP.NEU.FTZ.AND P0, PT, R0, R9, PT ;  /* 0x000000090000720b */ /* 0x000fe40003f1d000 */
[----:B------:R-:W-:Y:S02]  /*16050*/  SHF.L.U32 R5, R2, R5, RZ ;  /* 0x0000000502057219 */ /* 0x000fe400000006ff */
[----:B------:R-:W-:Y:S02]  /*16060*/  SEL R7, R7, RZ, P3 ;  /* 0x000000ff07077207 */ /* 0x000fe40001800000 */
[----:B------:R-:W-:Y:S02]  /*16070*/  ISETP.NE.AND P1, PT, R5, RZ, P1 ;  /* 0x000000ff0500720c */ /* 0x000fe40000f25270 */
[----:B------:R-:W-:Y:S02]  /*16080*/  SHF.R.U32.HI R7, RZ, R7, R2 ;  /* 0x00000007ff077219 */ /* 0x000fe40000011602 */
[----:B------:R-:W-:-:S02]  /*16090*/  PLOP3.LUT P0, PT, P0, P1, PT, 0xf8, 0x8f ;  /* 0x00000000008f781c */ /* 0x000fc40000703f70 */
[----:B------:R-:W-:Y:S02]  /*160a0*/  SHF.R.U32.HI R5, RZ, 0x1, R7 ;  /* 0x00000001ff057819 */ /* 0x000fe40000011607 */
[----:B------:R-:W-:-:S04]  /*160b0*/  SEL R0, RZ, 0x1, !P0 ;  /* 0x00000001ff007807 */ /* 0x000fc80004000000 */
[----:B------:R-:W-:-:S04]  /*160c0*/  LOP3.LUT R0, R0, 0x1, R5, 0xf8, !PT ;  /* 0x0000000100007812 */ /* 0x000fc800078ef805 */
[----:B------:R-:W-:-:S05]  /*160d0*/  LOP3.LUT R0, R0, R7, RZ, 0xc0, !PT ;  /* 0x0000000700007212 */ /* 0x000fca00078ec0ff */
[----:B------:R-:W-:-:S05]  /*160e0*/  IMAD.IADD R0, R5, 0x1, R0 ;  /* 0x0000000105007824 */ /* 0x000fca00078e0200 */
[----:B------:R-:W-:Y:S01]  /*160f0*/  LOP3.LUT R3, R0, R3, RZ, 0xfc, !PT ;  /* 0x0000000300037212 */ /* 0x000fe200078efcff */
[----:B------:R-:W-:Y:S06]  /*16100*/  BRA `(.L_x_447) ;  /* 0x0000000000347947 */ /* 0x000fec0003800000 */
.L_x_446:
[----:B------:R-:W-:-:S04]  /*16110*/  LOP3.LUT R3, R3, 0x80000000, RZ, 0xc0, !PT ;  /* 0x8000000003037812 */ /* 0x000fc800078ec0ff */
[----:B------:R-:W-:Y:S01]  /*16120*/  LOP3.LUT R3, R3, 0x7f800000, RZ, 0xfc, !PT ;  /* 0x7f80000003037812 */ /* 0x000fe200078efcff */
[----:B------:R-:W-:Y:S06]  /*16130*/  BRA `(.L_x_447) ;  /* 0x0000000000287947 */ /* 0x000fec0003800000 */
.L_x_445:
[----:B------:R-:W-:Y:S01]  /*16140*/  IMAD R3, R5, 0x800000, R3 ;  /* 0x0080000005037824 */ /* 0x000fe200078e0203 */
[----:B------:R-:W-:Y:S06]  /*16150*/  BRA `(.L_x_447) ;  /* 0x0000000000207947 */ /* 0x000fec0003800000 */
.L_x_444:
[----:B------:R-:W-:-:S04]  /*16160*/  LOP3.LUT R3, R6, 0x80000000, R3, 0x48, !PT ;  /* 0x8000000006037812 */ /* 0x000fc800078e4803 */
[----:B------:R-:W-:Y:S01]  /*16170*/  LOP3.LUT R3, R3, 0x7f800000, RZ, 0xfc, !PT ;  /* 0x7f80000003037812 */ /* 0x000fe200078efcff */
[----:B------:R-:W-:Y:S06]  /*16180*/  BRA `(.L_x_447) ;  /* 0x0000000000147947 */ /* 0x000fec0003800000 */
.L_x_443:
[----:B------:R-:W-:Y:S01]  /*16190*/  LOP3.LUT R3, R6, 0x80000000, R3, 0x48, !PT ;  /* 0x8000000006037812 */ /* 0x000fe200078e4803 */
[----:B------:R-:W-:Y:S06]  /*161a0*/  BRA `(.L_x_447) ;  /* 0x00000000000c7947 */ /* 0x000fec0003800000 */
.L_x_442:
[----:B------:R-:W0:Y:S01]  /*161b0*/  MUFU.RSQ R3, -QNAN ;  /* 0xffc0000000037908 */ /* 0x000e220000001400 */
[----:B------:R-:W-:Y:S05]  /*161c0*/  BRA `(.L_x_447) ;  /* 0x0000000000047947 */ /* 0x000fea0003800000 */
.L_x_441:
[----:B------:R-:W-:-:S07]  /*161d0*/  FADD.FTZ R3, R0, 0.90309000015258789062 ;  /* 0x3f6730e800037421 */ /* 0x000fce0000010000 */
.L_x_447:
[----:B0-----:R-:W-:Y:S02]  /*161e0*/  IMAD.MOV.U32 R0, RZ, RZ, R3 ;  /* 0x000000ffff007224 */ /* 0x001fe400078e0003 */
[----:B------:R-:W-:Y:S02]  /*161f0*/  IMAD.MOV.U32 R2, RZ, RZ, R8 ;  /* 0x000000ffff027224 */ /* 0x000fe400078e0008 */
[----:B------:R-:W-:-:S04]  /*16200*/  IMAD.MOV.U32 R3, RZ, RZ, 0x0 ;  /* 0x00000000ff037424 */ /* 0x000fc800078e00ff */
[----:B------:R-:W-:Y:S05]  /*16210*/  RET.REL.NODEC R2 `(_Z12nQueenKernelPiii) ;  /* 0xfffffe9c02787950 */ /* 0x000fea0003c3ffff */
.L_x_448:
[----:B------:R-:W-:-:S00]  /*16220*/  BRA `(.L_x_448) ;  /* 0xfffffffc00fc7947 */ /* 0x000fc0000383ffff */
[----:B------:R-:W-:-:S00]  /*16230*/  NOP ;  /* 0x0000000000007918 */ /* 0x000fc00000000000 */
        /* <DEDUP_REMOVED lines=12> */
.L_x_633:


//--------------------- .nv.global.init           --------------------------
	.section	.nv.global.init,"aw",@progbits
.nv.global.init:
	.type		$str,@object
	.size		$str,($str$1 - $str)
$str:
        /*0000*/ 	.byte	0x45, 0x58, 0x43, 0x45, 0x50, 0x54, 0x49, 0x4f, 0x4e, 0x3a, 0x20, 0x69, 0x6e, 0x76, 0x61, 0x6c
        /*0010*/ 	.byte	0x69, 0x64, 0x20, 0x74, 0x68, 0x72, 0x65, 0x61, 0x64, 0x20, 0x73, 0x69, 0x7a, 0x65, 0x00
	.type		$str$1,@object
	.size		$str$1,(.L_1 - $str$1)
$str$1:
        /*001f*/ 	.byte	0x45, 0x58, 0x43, 0x45, 0x50, 0x54, 0x49, 0x4f, 0x4e, 0x3a, 0x20, 0x6d, 0x61, 0x74, 0x68, 0x20
        /*002f*/ 	.byte	0x65, 0x72, 0x72, 0x6f, 0x72, 0x21, 0x20, 0x6b, 0x20, 0x3d, 0x20, 0x25, 0x64, 0x2c, 0x20, 0x64
        /*003f*/ 	.byte	0x20, 0x3d, 0x20, 0x25, 0x64, 0x0a, 0x20, 0x61, 0x74, 0x20, 0x5b, 0x62, 0x2c, 0x74, 0x5d, 0x20
        /*004f*/ 	.byte	0x3d, 0x20, 0x5b, 0x25, 0x64, 0x2c, 0x20, 0x25, 0x64, 0x5d, 0x00
.L_1:


//--------------------- .nv.shared.reserved.0     --------------------------
	.section	.nv.shared.reserved.0,"aw",@nobits
	.weak		__nv_reservedSMEM_offset_0_alias
	.size		__nv_reservedSMEM_offset_0_alias, 0, 64
	.other		__nv_reservedSMEM_offset_0_alias,@"STO_CUDA_RESERVED_SHARED STV_DEFAULT"
__nv_reservedSMEM_offset_0_alias:
	.zero		0
	.zero		64


//--------------------- .nv.constant0._Z12nQueenKernelPiii --------------------------
	.section	.nv.constant0._Z12nQueenKernelPiii,"a",@progbits
	.sectionflags	@""
	.align	4
.nv.constant0._Z12nQueenKernelPiii:
	.zero		912


//--------------------- SYMBOLS --------------------------

	.type		.nv.reservedSmem.offset0,@object
	.size		.nv.reservedSmem.offset0,0x4
	.type		vprintf,@function
